def matmul_kernel(
    a_ptr,
    b_ptr,
    c_ptr,
    M,
    N,
    K,
    stride_am,
    stride_ak,
    stride_bk,
    stride_bn,
    stride_cm,
    stride_cn,
    BLOCK_M: tl.constexpr,
    BLOCK_N: tl.constexpr,
    BLOCK_K: tl.constexpr,
    GROUP_M: tl.constexpr,
):
    pid = tl.program_id(axis=0)
    num_pid_m = tl.cdiv(M, BLOCK_M)
    num_pid_n = tl.cdiv(N, BLOCK_N)
    num_pid_in_group = GROUP_M * num_pid_n
    group_id = pid // num_pid_in_group
    first_pid_m = group_id * GROUP_M
    group_size_m = min(num_pid_m - first_pid_m, GROUP_M)
    pid_m = first_pid_m + ((pid % num_pid_in_group) % group_size_m)
    pid_n = (pid % num_pid_in_group) // group_size_m

    offs_am = (pid_m * BLOCK_M + tl.arange(0, BLOCK_M)) % M
    offs_bn = (pid_n * BLOCK_N + tl.arange(0, BLOCK_N)) % N
    offs_k = tl.arange(0, BLOCK_K)
    a_ptrs = a_ptr + offs_am[:, None] * stride_am + offs_k[None, :] * stride_ak
    b_ptrs = b_ptr + offs_k[:, None] * stride_bk + offs_bn[None, :] * stride_bn

    acc = tl.zeros((BLOCK_M, BLOCK_N), dtype=tl.float32)
    for kk in range(0, tl.cdiv(K, BLOCK_K)):
        a = tl.load(a_ptrs, mask=offs_k[None, :] < K - kk * BLOCK_K, other=0.0)
        b = tl.load(b_ptrs, mask=offs_k[:, None] < K - kk * BLOCK_K, other=0.0)
        acc = tl.dot(a, b, acc)
        a_ptrs += BLOCK_K * stride_ak
        b_ptrs += BLOCK_K * stride_bk

    c = acc.to(c_ptr.dtype.element_ty)
    offs_cm = pid_m * BLOCK_M + tl.arange(0, BLOCK_M)
    offs_cn = pid_n * BLOCK_N + tl.arange(0, BLOCK_N)
    c_ptrs = c_ptr + offs_cm[:, None] * stride_cm + offs_cn[None, :] * stride_cn
    mask = (offs_cm[:, None] < M) & (offs_cn[None, :] < N)
    tl.store(c_ptrs, c, mask=mask)

# config = {"BLOCK_K": 128, "BLOCK_M": 64, "BLOCK_N": 512, "GROUP_M": 8, "arch": "sm_90", "dtype": "fp8e4m3", "num_ctas": 4, "num_stages": 3, "num_warps": 4}
# arch = sm_90


// ===== COMPILED SASS (sm_90a) =====

	.target	sm_90a

	.elftype	@"ET_EXEC"


//--------------------- .note.nv.tkinfo           --------------------------
	.section	.note.nv.tkinfo,"",@"SHT_NOTE"
	.sectionflags	@"SHF_NOTE_NV_TKINFO"
	.tkinfo
        /*0018*/ 	.word	0x00000002
        /*0030*/ 	.string	""
        /*0030*/ 	.string	"ptxas"
        /*0030*/ 	.string	"Cuda compilation tools, release 13.0, V13.0.88"
        /*0030*/ 	.string	"Build cuda_13.0.r13.0/compiler.36424714_0"
        /*0030*/ 	.string	"-v  -suppress-debug-info  -lineinfo  -arch sm_90a "



//--------------------- .note.nv.cuinfo           --------------------------
	.section	.note.nv.cuinfo,"",@"SHT_NOTE"
	.sectionflags	@"SHF_NOTE_NV_CUINFO"
        /*0018*/ 	.short	0x0002
        /*001a*/ 	.short	0x005a
        /*001c*/ 	.short	0x0082
	.zero		2


//--------------------- .nv.info                  --------------------------
	.section	.nv.info,"",@"SHT_CUDA_INFO"
	.align	4


	//----- nvinfo : EIATTR_REGCOUNT
	.align		4
        /*0000*/ 	.byte	0x04, 0x2f
        /*0002*/ 	.short	(.L_1 - .L_0)
	.align		4
.L_0:
        /*0004*/ 	.word	index@(matmul_kernel)
        /*0008*/ 	.word	0x000000ff


	//----- nvinfo : EIATTR_FRAME_SIZE
	.align		4
.L_1:
        /*000c*/ 	.byte	0x04, 0x11
        /*000e*/ 	.short	(.L_3 - .L_2)
	.align		4
.L_2:
        /*0010*/ 	.word	index@(matmul_kernel)
        /*0014*/ 	.word	0x000006d0


	//----- nvinfo : EIATTR_MIN_STACK_SIZE
	.align		4
.L_3:
        /*0018*/ 	.byte	0x04, 0x12
        /*001a*/ 	.short	(.L_5 - .L_4)
	.align		4
.L_4:
        /*001c*/ 	.word	index@(matmul_kernel)
        /*0020*/ 	.word	0x000006d0
.L_5:


//--------------------- .nv.compat                --------------------------
	.section	.nv.compat,"",@"SHT_CUDA_COMPAT_INFO"
	.align	4
        /*0000*/ 	.byte	0x02, 0x09, 0x01, 0x00, 0x02, 0x02, 0x04, 0x00, 0x02, 0x05, 0x05, 0x00, 0x03, 0x07, 0x01, 0x01
        /*0010*/ 	.byte	0x02, 0x03, 0x00, 0x00, 0x02, 0x06, 0x01, 0x00, 0x04, 0x0b, 0x08, 0x00, 0x00, 0x00, 0x00, 0x00
        /*0020*/ 	.byte	0x00, 0x00, 0x00, 0x00


//--------------------- .nv.info.matmul_kernel    --------------------------
	.section	.nv.info.matmul_kernel,"",@"SHT_CUDA_INFO"
	.sectionflags	@""
	.align	4


	//----- nvinfo : EIATTR_CUDA_API_VERSION
	.align		4
        /*0000*/ 	.byte	0x04, 0x37
        /*0002*/ 	.short	(.L_7 - .L_6)
.L_6:
        /*0004*/ 	.word	0x00000082


	//----- nvinfo : EIATTR_KPARAM_INFO
	.align		4
.L_7:
        /*0008*/ 	.byte	0x04, 0x17
        /*000a*/ 	.short	(.L_9 - .L_8)
.L_8:
        /*000c*/ 	.word	0x00000000
        /*0010*/ 	.short	0x000d
        /*0012*/ 	.short	0x0048
        /*0014*/ 	.byte	0x00, 0xf4, 0x21, 0x00


	//----- nvinfo : EIATTR_KPARAM_INFO
	.align		4
.L_9:
        /*0018*/ 	.byte	0x04, 0x17
        /*001a*/ 	.short	(.L_11 - .L_10)
.L_10:
        /*001c*/ 	.word	0x00000000
        /*0020*/ 	.short	0x000c
        /*0022*/ 	.short	0x0040
        /*0024*/ 	.byte	0x00, 0xf4, 0x21, 0x00


	//----- nvinfo : EIATTR_KPARAM_INFO
	.align		4
.L_11:
        /*0028*/ 	.byte	0x04, 0x17
        /*002a*/ 	.short	(.L_13 - .L_12)
.L_12:
        /*002c*/ 	.word	0x00000000
        /*0030*/ 	.short	0x000b
        /*0032*/ 	.short	0x0038
        /*0034*/ 	.byte	0x00, 0xf0, 0x11, 0x00


	//----- nvinfo : EIATTR_KPARAM_INFO
	.align		4
.L_13:
        /*0038*/ 	.byte	0x04, 0x17
        /*003a*/ 	.short	(.L_15 - .L_14)
.L_14:
        /*003c*/ 	.word	0x00000000
        /*0040*/ 	.short	0x000a
        /*0042*/ 	.short	0x0034
        /*0044*/ 	.byte	0x00, 0xf0, 0x11, 0x00


	//----- nvinfo : EIATTR_KPARAM_INFO
	.align		4
.L_15:
        /*0048*/ 	.byte	0x04, 0x17
        /*004a*/ 	.short	(.L_17 - .L_16)
.L_16:
        /*004c*/ 	.word	0x00000000
        /*0050*/ 	.short	0x0009
        /*0052*/ 	.short	0x0030
        /*0054*/ 	.byte	0x00, 0xf0, 0x11, 0x00


	//----- nvinfo : EIATTR_KPARAM_INFO
	.align		4
.L_17:
        /*0058*/ 	.byte	0x04, 0x17
        /*005a*/ 	.short	(.L_19 - .L_18)
.L_18:
        /*005c*/ 	.word	0x00000000
        /*0060*/ 	.short	0x0008
        /*0062*/ 	.short	0x002c
        /*0064*/ 	.byte	0x00, 0xf0, 0x11, 0x00


	//----- nvinfo : EIATTR_KPARAM_INFO
	.align		4
.L_19:
        /*0068*/ 	.byte	0x04, 0x17
        /*006a*/ 	.short	(.L_21 - .L_20)
.L_20:
        /*006c*/ 	.word	0x00000000
        /*0070*/ 	.short	0x0007
        /*0072*/ 	.short	0x0028
        /*0074*/ 	.byte	0x00, 0xf0, 0x11, 0x00


	//----- nvinfo : EIATTR_KPARAM_INFO
	.align		4
.L_21:
        /*0078*/ 	.byte	0x04, 0x17
        /*007a*/ 	.short	(.L_23 - .L_22)
.L_22:
        /*007c*/ 	.word	0x00000000
        /*0080*/ 	.short	0x0006
        /*0082*/ 	.short	0x0024
        /*0084*/ 	.byte	0x00, 0xf0, 0x11, 0x00


	//----- nvinfo : EIATTR_KPARAM_INFO
	.align		4
.L_23:
        /*0088*/ 	.byte	0x04, 0x17
        /*008a*/ 	.short	(.L_25 - .L_24)
.L_24:
        /*008c*/ 	.word	0x00000000
        /*0090*/ 	.short	0x0005
        /*0092*/ 	.short	0x0020
        /*0094*/ 	.byte	0x00, 0xf0, 0x11, 0x00


	//----- nvinfo : EIATTR_KPARAM_INFO
	.align		4
.L_25:
        /*0098*/ 	.byte	0x04, 0x17
        /*009a*/ 	.short	(.L_27 - .L_26)
.L_26:
        /*009c*/ 	.word	0x00000000
        /*00a0*/ 	.short	0x0004
        /*00a2*/ 	.short	0x001c
        /*00a4*/ 	.byte	0x00, 0xf0, 0x11, 0x00


	//----- nvinfo : EIATTR_KPARAM_INFO
	.align		4
.L_27:
        /*00a8*/ 	.byte	0x04, 0x17
        /*00aa*/ 	.short	(.L_29 - .L_28)
.L_28:
        /*00ac*/ 	.word	0x00000000
        /*00b0*/ 	.short	0x0003
        /*00b2*/ 	.short	0x0018
        /*00b4*/ 	.byte	0x00, 0xf0, 0x11, 0x00


	//----- nvinfo : EIATTR_KPARAM_INFO
	.align		4
.L_29:
        /*00b8*/ 	.byte	0x04, 0x17
        /*00ba*/ 	.short	(.L_31 - .L_30)
.L_30:
        /*00bc*/ 	.word	0x00000000
        /*00c0*/ 	.short	0x0002
        /*00c2*/ 	.short	0x0010
        /*00c4*/ 	.byte	0x00, 0xf4, 0x21, 0x00


	//----- nvinfo : EIATTR_KPARAM_INFO
	.align		4
.L_31:
        /*00c8*/ 	.byte	0x04, 0x17
        /*00ca*/ 	.short	(.L_33 - .L_32)
.L_32:
        /*00cc*/ 	.word	0x00000000
        /*00d0*/ 	.short	0x0001
        /*00d2*/ 	.short	0x0008
        /*00d4*/ 	.byte	0x00, 0xf4, 0x21, 0x00


	//----- nvinfo : EIATTR_KPARAM_INFO
	.align		4
.L_33:
        /*00d8*/ 	.byte	0x04, 0x17
        /*00da*/ 	.short	(.L_35 - .L_34)
.L_34:
        /*00dc*/ 	.word	0x00000000
        /*00e0*/ 	.short	0x0000
        /*00e2*/ 	.short	0x0000
        /*00e4*/ 	.byte	0x00, 0xf4, 0x21, 0x00


	//----- nvinfo : EIATTR_EXPLICIT_CLUSTER
	.align		4
.L_35:
        /*00e8*/ 	.byte	0x01, 0x3e
	.zero		2


	//----- nvinfo : EIATTR_CTA_PER_CLUSTER
	.align		4
        /*00ec*/ 	.byte	0x04, 0x3d
        /*00ee*/ 	.short	(.L_37 - .L_36)
.L_36:
        /*00f0*/ 	.word	0x00000004
        /*00f4*/ 	.word	0x00000001
        /*00f8*/ 	.word	0x00000001


	//----- nvinfo : EIATTR_SPARSE_MMA_MASK
	.align		4
.L_37:
        /*00fc*/ 	.byte	0x03, 0x50
        /*00fe*/ 	.short	0x0000


	//----- nvinfo : EIATTR_MAXREG_COUNT
	.align		4
        /*0100*/ 	.byte	0x03, 0x1b
        /*0102*/ 	.short	0x00ff


	//----- nvinfo : EIATTR_NUM_BARRIERS
	.align		4
        /*0104*/ 	.byte	0x02, 0x4c
        /*0106*/ 	.byte	0x01
	.zero		1


	//----- nvinfo : EIATTR_ANNOTATIONS
	.align		4
        /*0108*/ 	.byte	0x04, 0x55
        /*010a*/ 	.short	(.L_39 - .L_38)


	//   ....[0]....
.L_38:
        /*010c*/ 	.word	0x00000001
        /*0110*/ 	.byte	0x90, 0x05, 0x00, 0x00, 0x01, 0x00, 0x00, 0x00, 0xa0, 0x05, 0x00, 0x00, 0x01, 0x00, 0x00, 0x00
        /* <DEDUP_REMOVED lines=608> */
        /*2720*/ 	.byte	0x20, 0x52, 0x01, 0x00, 0x01, 0x00, 0x00, 0x00, 0x50, 0x52, 0x01, 0x00


	//----- nvinfo : EIATTR_MERCURY_ISA_VERSION
	.align		4
.L_39:
        /*272c*/ 	.byte	0x03, 0x5f
        /*272e*/ 	.short	0x0101


	//----- nvinfo : EIATTR_EXIT_INSTR_OFFSETS
	.align		4
        /*2730*/ 	.byte	0x04, 0x1c
        /*2732*/ 	.short	(.L_41 - .L_40)


	//   ....[0]....
.L_40:
        /*2734*/ 	.word	0x00017f20


	//   ....[1]....
        /*2738*/ 	.word	0x00017f40


	//----- nvinfo : EIATTR_REQNTID
	.align		4
.L_41:
        /*273c*/ 	.byte	0x04, 0x10
        /*273e*/ 	.short	(.L_43 - .L_42)
.L_42:
        /*2740*/ 	.word	0x00000080
        /*2744*/ 	.word	0x00000001
        /*2748*/ 	.word	0x00000001


	//----- nvinfo : EIATTR_CBANK_PARAM_SIZE
	.align		4
.L_43:
        /*274c*/ 	.byte	0x03, 0x19
        /*274e*/ 	.short	0x0050


	//----- nvinfo : EIATTR_PARAM_CBANK
	.align		4
        /*2750*/ 	.byte	0x04, 0x0a
        /*2752*/ 	.short	(.L_45 - .L_44)
	.align		4
.L_44:
        /*2754*/ 	.word	index@(.nv.constant0.matmul_kernel)
        /*2758*/ 	.short	0x0210
        /*275a*/ 	.short	0x0050


	//----- nvinfo : EIATTR_SW_WAR
	.align		4
.L_45:
        /*275c*/ 	.byte	0x04, 0x36
        /*275e*/ 	.short	(.L_47 - .L_46)
.L_46:
        /*2760*/ 	.word	0x00000008
.L_47:


//--------------------- .nv.callgraph             --------------------------
	.section	.nv.callgraph,"",@"SHT_CUDA_CALLGRAPH"
	.align	4
	.sectionentsize	8
	.align		4
        /*0000*/ 	.word	0x00000000
	.align		4
        /*0004*/ 	.word	0xffffffff
	.align		4
        /*0008*/ 	.word	0x00000000
	.align		4
        /*000c*/ 	.word	0xfffffffe
	.align		4
        /*0010*/ 	.word	0x00000000
	.align		4
        /*0014*/ 	.word	0xfffffffd
	.align		4
        /*0018*/ 	.word	0x00000000
	.align		4
        /*001c*/ 	.word	0xfffffffc


//--------------------- .text.matmul_kernel       --------------------------
	.section	.text.matmul_kernel,"ax",@progbits
	.align	128
        .global         matmul_kernel
        .type           matmul_kernel,@function
        .size           matmul_kernel,(.L_x_4 - matmul_kernel)
        .other          matmul_kernel,@"STO_CUDA_ENTRY STV_DEFAULT"
matmul_kernel:
.text.matmul_kernel:
[----:B------:R-:W0:Y:S08]  /*0000*/  LDC R1, c[0x0][0x28] ;  /* 0x00000a00ff017b82 */ /* 0x000e300000000800 */
[----:B------:R-:W1:Y:S01]  /*0010*/  LDC.64 R64, c[0x0][0x228] ;  /* 0x00008a00ff407b82 */ /* 0x000e620000000a00 */
[----:B------:R-:W2:Y:S01]  /*0020*/  S2R R77, SR_TID.X ;  /* 0x00000000004d7919 */ /* 0x000ea20000002100 */
[----:B0-----:R-:W-:Y:S01]  /*0030*/  VIADD R1, R1, 0xfffff930 ;  /* 0xfffff93001017836 */ /* 0x001fe20000000000 */
[----:B------:R-:W-:Y:S01]  /*0040*/  UMOV UR5, 0x400 ;  /* 0x0000040000057882 */ /* 0x000fe20000000000 */
[----:B------:R-:W-:-:S04]  /*0050*/  ULDC.64 UR20, c[0x0][0x208] ;  /* 0x0000820000147ab9 */ /* 0x000fc80000000a00 */
[----:B------:R-:W0:Y:S08]  /*0060*/  S2UR UR4, SR_CTAID.X ;  /* 0x00000000000479c3 */ /* 0x000e300000002500 */
[----:B------:R-:W3:Y:S01]  /*0070*/  LDC R74, c[0x0][0x230] ;  /* 0x00008c00ff4a7b82 */ /* 0x000ee20000000800 */
[----:B-1----:R-:W-:-:S07]  /*0080*/  VIADD R0, R65, 0x1ff ;  /* 0x000001ff41007836 */ /* 0x002fce0000000000 */
[----:B------:R-:W1:Y:S01]  /*0090*/  S2UR UR16, SR_CgaCtaId ;  /* 0x00000000001079c3 */ /* 0x000e620000008800 */
[----:B------:R-:W-:Y:S02]  /*00a0*/  SHF.R.S32.HI R3, RZ, 0x1f, R0 ;  /* 0x0000001fff037819 */ /* 0x000fe40000011400 */
[----:B0-----:R-:W-:Y:S01]  /*00b0*/  I2FP.F32.U32 R5, UR4 ;  /* 0x0000000400057c45 */ /* 0x001fe20008201000 */
[----:B------:R-:W-:Y:S01]  /*00c0*/  ULDC UR4, c[0x0][0x150] ;  /* 0x0000540000047ab9 */ /* 0x000fe20000000800 */
[----:B------:R-:W-:Y:S02]  /*00d0*/  LEA.HI R3, R3, R0, RZ, 0x9 ;  /* 0x0000000003037211 */ /* 0x000fe400078f48ff */
[----:B--2---:R-:W-:Y:S01]  /*00e0*/  LOP3.LUT R89, R77, 0x7f, RZ, 0xc0, !PT ;  /* 0x0000007f4d597812 */ /* 0x004fe200078ec0ff */
[----:B------:R-:W-:Y:S01]  /*00f0*/  FMUL R5, R5, UR4 ;  /* 0x0000000405057c20 */ /* 0x000fe20008400000 */
[----:B------:R-:W-:Y:S01]  /*0100*/  SHF.R.S32.HI R3, RZ, 0x9, R3 ;  /* 0x00000009ff037819 */ /* 0x000fe20000011403 */
[----:B---3--:R-:W-:-:S04]  /*0110*/  VIADD R74, R74, 0x7f ;  /* 0x0000007f4a4a7836 */ /* 0x008fc80000000000 */
[----:B------:R-:W-:Y:S01]  /*0120*/  IMAD.SHL.U32 R4, R3, 0x8, RZ ;  /* 0x0000000803047824 */ /* 0x000fe200078e00ff */
[----:B------:R-:W0:Y:S04]  /*0130*/  F2I.U32.TRUNC.NTZ R5, R5 ;  /* 0x0000000500057305 */ /* 0x000e28000020f000 */
[----:B------:R-:W-:Y:S01]  /*0140*/  IABS R7, R4 ;  /* 0x0000000400077213 */ /* 0x000fe20000000000 */
[----:B-1----:R-:W-:Y:S02]  /*0150*/  USHF.L.U32 UR4, UR16, 0x7, URZ ;  /* 0x0000000710047899 */ /* 0x002fe4000800063f */
[----:B------:R-:W-:Y:S01]  /*0160*/  ULEA UR7, UR16, UR5, 0x18 ;  /* 0x0000000510077291 */ /* 0x000fe2000f8ec03f */
[----:B------:R-:W1:Y:S01]  /*0170*/  I2F.RP R0, R7 ;  /* 0x0000000700007306 */ /* 0x000e620000209400 */
[----:B------:R-:W-:Y:S01]  /*0180*/  ULOP3.LUT UR4, UR4, 0x180, URZ, 0xc0, !UPT ;  /* 0x0000018004047892 */ /* 0x000fe2000f8ec03f */
[----:B0-----:R-:W-:-:S06]  /*0190*/  IABS R11, R5 ;  /* 0x00000005000b7213 */ /* 0x001fcc0000000000 */
[----:B-1----:R-:W0:Y:S02]  /*01a0*/  MUFU.RCP R0, R0 ;  /* 0x0000000000007308 */ /* 0x002e240000001000 */
[----:B0-----:R-:W-:Y:S01]  /*01b0*/  VIADD R2, R0, 0xffffffe ;  /* 0x0ffffffe00027836 */ /* 0x001fe20000000000 */
[----:B------:R-:W-:-:S05]  /*01c0*/  IABS R0, R4 ;  /* 0x0000000400007213 */ /* 0x000fca0000000000 */
[----:B------:R0:W1:Y:S01]  /*01d0*/  F2I.FTZ.U32.TRUNC.NTZ R3, R2 ;  /* 0x0000000200037305 */ /* 0x000062000021f000 */
[----:B------:R-:W-:Y:S02]  /*01e0*/  IMAD.MOV R0, RZ, RZ, -R0 ;  /* 0x000000ffff007224 */ /* 0x000fe400078e0a00 */
[----:B0-----:R-:W-:Y:S02]  /*01f0*/  IMAD.MOV.U32 R2, RZ, RZ, RZ ;  /* 0x000000ffff027224 */ /* 0x001fe400078e00ff */
[----:B-1----:R-:W-:-:S04]  /*0200*/  IMAD.MOV R6, RZ, RZ, -R3 ;  /* 0x000000ffff067224 */ /* 0x002fc800078e0a03 */
[----:B------:R-:W-:-:S04]  /*0210*/  IMAD R9, R6, R7, RZ ;  /* 0x0000000706097224 */ /* 0x000fc800078e02ff */
[----:B------:R-:W-:-:S06]  /*0220*/  IMAD.HI.U32 R2, R3, R9, R2 ;  /* 0x0000000903027227 */ /* 0x000fcc00078e0002 */
[----:B------:R-:W-:-:S04]  /*0230*/  IMAD.HI.U32 R2, R2, R11, RZ ;  /* 0x0000000b02027227 */ /* 0x000fc800078e00ff */
[----:B------:R-:W-:-:S05]  /*0240*/  IMAD R0, R2, R0, R11 ;  /* 0x0000000002007224 */ /* 0x000fca00078e020b */
[----:B------:R-:W-:-:S13]  /*0250*/  ISETP.GT.U32.AND P1, PT, R7, R0, PT ;  /* 0x000000000700720c */ /* 0x000fda0003f24070 */
[----:B------:R-:W-:Y:S02]  /*0260*/  @!P1 IMAD.IADD R0, R0, 0x1, -R7 ;  /* 0x0000000100009824 */ /* 0x000fe400078e0a07 */
[----:B------:R-:W-:Y:S01]  /*0270*/  @!P1 VIADD R2, R2, 0x1 ;  /* 0x0000000102029836 */ /* 0x000fe20000000000 */
[----:B------:R-:W-:Y:S02]  /*0280*/  ISETP.NE.AND P1, PT, R4, RZ, PT ;  /* 0x000000ff0400720c */ /* 0x000fe40003f25270 */
[----:B------:R-:W-:Y:S02]  /*0290*/  ISETP.GE.U32.AND P0, PT, R0, R7, PT ;  /* 0x000000070000720c */ /* 0x000fe40003f06070 */
[----:B------:R-:W-:-:S04]  /*02a0*/  LOP3.LUT R0, R5, R4, RZ, 0x3c, !PT ;  /* 0x0000000405007212 */ /* 0x000fc800078e3cff */
[----:B------:R-:W-:Y:S01]  /*02b0*/  ISETP.GE.AND P2, PT, R0, RZ, PT ;  /* 0x000000ff0000720c */ /* 0x000fe20003f46270 */
[----:B------:R-:W-:-:S05]  /*02c0*/  VIADD R0, R64, 0x3f ;  /* 0x0000003f40007836 */ /* 0x000fca0000000000 */
[----:B------:R-:W-:Y:S01]  /*02d0*/  SHF.R.S32.HI R3, RZ, 0x1f, R0 ;  /* 0x0000001fff037819 */ /* 0x000fe20000011400 */
[----:B------:R-:W-:-:S03]  /*02e0*/  @P0 VIADD R2, R2, 0x1 ;  /* 0x0000000102020836 */ /* 0x000fc60000000000 */
[----:B------:R-:W-:-:S03]  /*02f0*/  LEA.HI R3, R3, R0, RZ, 0x6 ;  /* 0x0000000003037211 */ /* 0x000fc600078f30ff */
[----:B------:R-:W-:Y:S01]  /*0300*/  @!P2 IMAD.MOV R2, RZ, RZ, -R2 ;  /* 0x000000ffff02a224 */ /* 0x000fe200078e0a02 */
[----:B------:R-:W-:-:S05]  /*0310*/  @!P1 LOP3.LUT R2, RZ, R4, RZ, 0x33, !PT ;  /* 0x00000004ff029212 */ /* 0x000fca00078e33ff */
[----:B------:R-:W-:Y:S02]  /*0320*/  IMAD.SHL.U32 R6, R2, 0x8, RZ ;  /* 0x0000000802067824 */ /* 0x000fe400078e00ff */
[----:B------:R-:W-:-:S03]  /*0330*/  IMAD.MOV R2, RZ, RZ, -R2 ;  /* 0x000000ffff027224 */ /* 0x000fc600078e0a02 */
[----:B------:R-:W-:Y:S01]  /*0340*/  LEA.HI.SX32 R3, R3, -R6, 0x1a ;  /* 0x8000000603037211 */ /* 0x000fe200078fd2ff */
[----:B------:R-:W-:-:S03]  /*0350*/  IMAD R4, R4, R2, R5 ;  /* 0x0000000204047224 */ /* 0x000fc600078e0205 */
[----:B------:R-:W-:Y:S02]  /*0360*/  VIMNMX R11, R3, 0x8, PT ;  /* 0x00000008030b7848 */ /* 0x000fe40003fe0100 */
[----:B------:R-:W-:Y:S02]  /*0370*/  IABS R9, R4 ;  /* 0x0000000400097213 */ /* 0x000fe40000000000 */
[----:B------:R-:W-:-:S04]  /*0380*/  IABS R7, R11 ;  /* 0x0000000b00077213 */ /* 0x000fc80000000000 */
[----:B------:R-:W0:Y:S08]  /*0390*/  I2F.RP R0, R7 ;  /* 0x0000000700007306 */ /* 0x000e300000209400 */
[----:B0-----:R-:W0:Y:S02]  /*03a0*/  MUFU.RCP R0, R0 ;  /* 0x0000000000007308 */ /* 0x001e240000001000 */
[----:B0-----:R-:W-:-:S06]  /*03b0*/  VIADD R3, R0, 0xffffffe ;  /* 0x0ffffffe00037836 */ /* 0x001fcc0000000000 */
[----:B------:R-:W0:Y:S02]  /*03c0*/  F2I.FTZ.U32.TRUNC.NTZ R3, R3 ;  /* 0x0000000300037305 */ /* 0x000e24000021f000 */
[----:B0-----:R-:W-:-:S04]  /*03d0*/  IMAD.MOV R8, RZ, RZ, -R3 ;  /* 0x000000ffff087224 */ /* 0x001fc800078e0a03 */
[----:B------:R-:W-:Y:S01]  /*03e0*/  IMAD.MOV.U32 R2, RZ, RZ, R8 ;  /* 0x000000ffff027224 */ /* 0x000fe200078e0008 */
[----:B------:R-:W-:-:S03]  /*03f0*/  IABS R8, R11 ;  /* 0x0000000b00087213 */ /* 0x000fc60000000000 */
[----:B------:R-:W-:Y:S02]  /*0400*/  IMAD R5, R2, R7, RZ ;  /* 0x0000000702057224 */ /* 0x000fe400078e02ff */
[----:B------:R-:W-:Y:S02]  /*0410*/  IMAD.MOV.U32 R2, RZ, RZ, RZ ;  /* 0x000000ffff027224 */ /* 0x000fe400078e00ff */
[----:B------:R-:W-:Y:S02]  /*0420*/  IMAD.MOV R0, RZ, RZ, -R8 ;  /* 0x000000ffff007224 */ /* 0x000fe400078e0a08 */
[----:B------:R-:W-:Y:S01]  /*0430*/  IMAD.HI.U32 R2, R3, R5, R2 ;  /* 0x0000000503027227 */ /* 0x000fe200078e0002 */
[----:B------:R-:W-:-:S05]  /*0440*/  LOP3.LUT R3, R77, 0x3f, RZ, 0xc0, !PT ;  /* 0x0000003f4d037812 */ /* 0x000fca00078ec0ff */
        /* <DEDUP_REMOVED lines=8> */
[----:B------:R-:W-:-:S07]  /*04d0*/  ISETP.GE.AND P2, PT, R0, RZ, PT ;  /* 0x000000ff0000720c */ /* 0x000fce0003f46270 */
[----:B------:R-:W-:Y:S01]  /*04e0*/  @P0 VIADD R2, R2, 0x1 ;  /* 0x0000000102020836 */ /* 0x000fe20000000000 */
[----:B------:R-:W-:-:S05]  /*04f0*/  ISETP.GT.AND P0, PT, R74, 0x7f, PT ;  /* 0x0000007f4a00780c */ /* 0x000fca0003f04270 */
[----:B------:R-:W-:Y:S01]  /*0500*/  @!P2 IMAD.MOV R2, RZ, RZ, -R2 ;  /* 0x000000ffff02a224 */ /* 0x000fe200078e0a02 */
[----:B------:R-:W-:-:S05]  /*0510*/  @!P1 LOP3.LUT R2, RZ, R11, RZ, 0x33, !PT ;  /* 0x0000000bff029212 */ /* 0x000fca00078e33ff */
[----:B------:R-:W-:Y:S02]  /*0520*/  IMAD.MOV R0, RZ, RZ, -R2 ;  /* 0x000000ffff007224 */ /* 0x000fe400078e0a02 */
[----:B------:R-:W-:Y:S02]  /*0530*/  IMAD.SHL.U32 R13, R2, 0x200, RZ ;  /* 0x00000200020d7824 */ /* 0x000fe400078e00ff */
[----:B------:R-:W-:-:S04]  /*0540*/  IMAD R0, R11, R0, R4 ;  /* 0x000000000b007224 */ /* 0x000fc800078e0204 */
[----:B------:R-:W-:Y:S01]  /*0550*/  IMAD.IADD R0, R6, 0x1, R0 ;  /* 0x0000000106007824 */ /* 0x000fe200078e0200 */
[----:B------:R-:W-:-:S03]  /*0560*/  SHF.R.U32.HI R6, RZ, 0x6, R77 ;  /* 0x00000006ff067819 */ /* 0x000fc6000001164d */
[----:B------:R-:W-:Y:S01]  /*0570*/  IMAD R12, R0, 0x40, R3 ;  /* 0x00000040000c7824 */ /* 0x000fe200078e0203 */
[----:B------:R-:W-:-:S04]  /*0580*/  SGXT.U32 R6, R6, 0x1 ;  /* 0x000000010606781a */ /* 0x000fc80000000000 */
[----:B------:R0:W-:Y:S04]  /*0590*/  STL [R1+0x55c], R12 ;  /* 0x00055c0c01007387 */ /* 0x0001e80000100800 */
[----:B------:R0:W-:Y:S01]  /*05a0*/  STL [R1+0x568], R13 ;  /* 0x0005680d01007387 */ /* 0x0001e20000100800 */
[----:B------:R-:W-:Y:S05]  /*05b0*/  @P0 BRA `(.L_x_0) ;  /* 0x0000000000980947 */ /* 0x000fea0003800000 */
[C---:B------:R-:W-:Y:S01]  /*05c0*/  IMAD.SHL.U32 R0, R77.reuse, 0x10, RZ ;  /* 0x000000104d007824 */ /* 0x040fe200078e00ff */
[----:B------:R-:W-:Y:S01]  /*05d0*/  CS2R R24, SRZ ;  /* 0x0000000000187805 */ /* 0x000fe2000001ff00 */
[----:B------:R-:W-:Y:S01]  /*05e0*/  IMAD.SHL.U32 R2, R77, 0x80, RZ ;  /* 0x000000804d027824 */ /* 0x000fe200078e00ff */
[----:B------:R-:W-:Y:S02]  /*05f0*/  CS2R R26, SRZ ;  /* 0x00000000001a7805 */ /* 0x000fe4000001ff00 */
[----:B------:R-:W-:Y:S02]  /*0600*/  CS2R R28, SRZ ;  /* 0x00000000001c7805 */ /* 0x000fe4000001ff00 */
[----:B------:R-:W-:Y:S02]  /*0610*/  LOP3.LUT R0, R0, 0x70, RZ, 0xc0, !PT ;  /* 0x0000007000007812 */ /* 0x000fe400078ec0ff */
[----:B------:R-:W-:Y:S01]  /*0620*/  CS2R R30, SRZ ;  /* 0x00000000001e7805 */ /* 0x000fe2000001ff00 */
[----:B------:R1:W-:Y:S01]  /*0630*/  STL [R1+0x564], R2 ;  /* 0x0005640201007387 */ /* 0x0003e20000100800 */
[----:B------:R-:W-:-:S02]  /*0640*/  CS2R R32, SRZ ;  /* 0x0000000000207805 */ /* 0x000fc4000001ff00 */
[----:B------:R-:W-:Y:S02]  /*0650*/  CS2R R34, SRZ ;  /* 0x0000000000227805 */ /* 0x000fe4000001ff00 */
[----:B------:R-:W-:Y:S01]  /*0660*/  CS2R R36, SRZ ;  /* 0x0000000000247805 */ /* 0x000fe2000001ff00 */
[----:B------:R1:W-:Y:S01]  /*0670*/  STL [R1+0x560], R0 ;  /* 0x0005600001007387 */ /* 0x0003e20000100800 */
[----:B------:R-:W-:Y:S02]  /*0680*/  CS2R R38, SRZ ;  /* 0x0000000000267805 */ /* 0x000fe4000001ff00 */
[----:B------:R-:W-:Y:S02]  /*0690*/  CS2R R40, SRZ ;  /* 0x0000000000287805 */ /* 0x000fe4000001ff00 */
[----:B------:R-:W-:Y:S02]  /*06a0*/  CS2R R42, SRZ ;  /* 0x00000000002a7805 */ /* 0x000fe4000001ff00 */
[----:B------:R-:W-:-:S02]  /*06b0*/  CS2R R44, SRZ ;  /* 0x00000000002c7805 */ /* 0x000fc4000001ff00 */
[----:B------:R-:W-:Y:S02]  /*06c0*/  CS2R R46, SRZ ;  /* 0x00000000002e7805 */ /* 0x000fe4000001ff00 */
[----:B------:R-:W-:Y:S02]  /*06d0*/  CS2R R48, SRZ ;  /* 0x0000000000307805 */ /* 0x000fe4000001ff00 */
        /* <DEDUP_REMOVED lines=18> */
[----:B------:R-:W-:Y:S01]  /*0800*/  CS2R R86, SRZ ;  /* 0x0000000000567805 */ /* 0x000fe2000001ff00 */
[----:B-1----:R-:W-:Y:S06]  /*0810*/  BRA `(.L_x_1) ;  /* 0x0000014800647947 */ /* 0x002fec0003800000 */
.L_x_0:
[----:B------:R-:W-:Y:S01]  /*0820*/  IABS R9, R64 ;  /* 0x0000004000097213 */ /* 0x000fe20000000000 */
[----:B------:R-:W-:Y:S01]  /*0830*/  ULDC UR18, c[0x0][0x23c] ;  /* 0x00008f0000127ab9 */ /* 0x000fe20000000800 */
[----:B------:R-:W-:Y:S01]  /*0840*/  IABS R0, R65 ;  /* 0x0000004100007213 */ /* 0x000fe20000000000 */
[----:B------:R-:W-:Y:S01]  /*0850*/  ULDC.64 UR10, c[0x0][0x218] ;  /* 0x00008600000a7ab9 */ /* 0x000fe20000000a00 */
[----:B------:R-:W1:Y:S01]  /*0860*/  I2F.RP R7, R9 ;  /* 0x0000000900077306 */ /* 0x000e620000209400 */
[----:B------:R-:W-:Y:S01]  /*0870*/  ISETP.NE.AND P6, PT, R64, RZ, PT ;  /* 0x000000ff4000720c */ /* 0x000fe20003fc5270 */
[----:B------:R-:W-:Y:S01]  /*0880*/  ULDC UR17, c[0x0][0x238] ;  /* 0x00008e0000117ab9 */ /* 0x000fe20000000800 */
[----:B------:R-:W-:Y:S01]  /*0890*/  LOP3.LUT R91, R6, 0x7c, RZ, 0xfc, !PT ;  /* 0x0000007c065b7812 */ /* 0x000fe200078efcff */
[----:B------:R-:W-:Y:S01]  /*08a0*/  ULDC.64 UR8, c[0x0][0x210] ;  /* 0x0000840000087ab9 */ /* 0x000fe20000000a00 */
[----:B------:R-:W-:Y:S01]  /*08b0*/  IMAD R42, RZ, RZ, -UR17 ;  /* 0x80000011ff2a7e24 */ /* 0x000fe2000f8e02ff */
[----:B------:R-:W-:-:S02]  /*08c0*/  USHF.R.U32.HI UR14, URZ, 0x4, UR7 ;  /* 0x000000043f0e7899 */ /* 0x000fc40008011607 */
[----:B------:R-:W2:Y:S01]  /*08d0*/  I2F.RP R8, R0 ;  /* 0x0000000000087306 */ /* 0x000ea20000209400 */
[----:B------:R-:W-:Y:S01]  /*08e0*/  UMOV UR5, URZ ;  /* 0x0000003f00057c82 */ /* 0x000fe20008000000 */
[----:B------:R-:W-:Y:S01]  /*08f0*/  USGXT.U32 UR14, UR14, 0xe ;  /* 0x0000000e0e0e789a */ /* 0x000fe20008000000 */
[----:B------:R-:W-:-:S05]  /*0900*/  UMOV UR6, URZ ;  /* 0x0000003f00067c82 */ /* 0x000fca0008000000 */
[----:B-1----:R-:W1:Y:S08]  /*0910*/  MUFU.RCP R7, R7 ;  /* 0x0000000700077308 */ /* 0x002e700000001000 */
[----:B--2---:R-:W2:Y:S01]  /*0920*/  MUFU.RCP R8, R8 ;  /* 0x0000000800087308 */ /* 0x004ea20000001000 */
[----:B-1----:R-:W-:-:S07]  /*0930*/  VIADD R2, R7, 0xffffffe ;  /* 0x0ffffffe07027836 */ /* 0x002fce0000000000 */
[----:B------:R1:W3:Y:S01]  /*0940*/  F2I.FTZ.U32.TRUNC.NTZ R3, R2 ;  /* 0x0000000200037305 */ /* 0x0002e2000021f000 */
[----:B--2---:R-:W-:-:S07]  /*0950*/  VIADD R4, R8, 0xffffffe ;  /* 0x0ffffffe08047836 */ /* 0x004fce0000000000 */
[----:B------:R2:W4:Y:S01]  /*0960*/  F2I.FTZ.U32.TRUNC.NTZ R5, R4 ;  /* 0x0000000400057305 */ /* 0x000522000021f000 */
[----:B-1----:R-:W-:Y:S02]  /*0970*/  IMAD.MOV.U32 R2, RZ, RZ, RZ ;  /* 0x000000ffff027224 */ /* 0x002fe400078e00ff */
[----:B---3--:R-:W-:Y:S02]  /*0980*/  IMAD.MOV R10, RZ, RZ, -R3 ;  /* 0x000000ffff0a7224 */ /* 0x008fe400078e0a03 */
[----:B--2---:R-:W-:Y:S02]  /*0990*/  IMAD.MOV.U32 R4, RZ, RZ, RZ ;  /* 0x000000ffff047224 */ /* 0x004fe400078e00ff */
[----:B------:R-:W-:Y:S01]  /*09a0*/  IMAD R11, R10, R9, RZ ;  /* 0x000000090a0b7224 */ /* 0x000fe200078e02ff */
[----:B------:R-:W-:-:S03]  /*09b0*/  IABS R10, R12 ;  /* 0x0000000c000a7213 */ /* 0x000fc60000000000 */
[----:B------:R-:W-:-:S04]  /*09c0*/  IMAD.HI.U32 R3, R3, R11, R2 ;  /* 0x0000000b03037227 */ /* 0x000fc800078e0002 */
[----:B----4-:R-:W-:Y:S02]  /*09d0*/  IMAD.MOV R7, RZ, RZ, -R5 ;  /* 0x000000ffff077224 */ /* 0x010fe400078e0a05 */
[----:B------:R-:W-:-:S04]  /*09e0*/  IMAD.HI.U32 R3, R3, R10, RZ ;  /* 0x0000000a03037227 */ /* 0x000fc800078e00ff */
[----:B------:R-:W-:Y:S01]  /*09f0*/  IMAD.MOV R2, RZ, RZ, -R3 ;  /* 0x000000ffff027224 */ /* 0x000fe200078e0a03 */
[----:B------:R-:W-:Y:S01]  /*0a00*/  SHF.R.S32.HI R3, RZ, 0x1f, R74 ;  /* 0x0000001fff037819 */ /* 0x000fe2000001144a */
[----:B------:R-:W-:Y:S02]  /*0a10*/  IMAD R7, R7, R0, RZ ;  /* 0x0000000007077224 */ /* 0x000fe400078e02ff */
[----:B------:R-:W-:Y:S01]  /*0a20*/  IMAD R2, R9, R2, R10 ;  /* 0x0000000209027224 */ /* 0x000fe200078e020a */
[----:B------:R-:W-:Y:S01]  /*0a30*/  LEA.HI R74, R3, R74, RZ, 0x7 ;  /* 0x0000004a034a7211 */ /* 0x000fe200078f38ff */
[----:B------:R-:W-:Y:S01]  /*0a40*/  IMAD.HI.U32 R4, R5, R7, R4 ;  /* 0x0000000705047227 */ /* 0x000fe200078e0004 */
[----:B------:R-:W-:Y:S01]  /*0a50*/  LOP3.LUT R3, R13, UR4, RZ, 0xfc, !PT ;  /* 0x000000040d037c12 */ /* 0x000fe2000f8efcff */
[----:B------:R-:W-:Y:S01]  /*0a60*/  ULDC UR4, c[0x0][0x234] ;  /* 0x00008d0000047ab9 */ /* 0x000fe20000000800 */
[----:B------:R-:W-:Y:S02]  /*0a70*/  ISETP.GT.U32.AND P1, PT, R9, R2, PT ;  /* 0x000000020900720c */ /* 0x000fe40003f24070 */
[----:B------:R-:W-:-:S02]  /*0a80*/  IABS R17, R3 ;  /* 0x0000000300117213 */ /* 0x000fc40000000000 */
[C---:B------:R-:W-:Y:S02]  /*0a90*/  LOP3.LUT R5, R3.reuse, 0x7f, RZ, 0xfc, !PT ;  /* 0x0000007f03057812 */ /* 0x040fe400078efcff */
[----:B------:R-:W-:Y:S02]  /*0aa0*/  LOP3.LUT R7, R3, 0x7e, RZ, 0xfc, !PT ;  /* 0x0000007e03077812 */ /* 0x000fe400078efcff */
[----:B------:R-:W-:Y:S02]  /*0ab0*/  ISETP.GE.AND P0, PT, R5, RZ, PT ;  /* 0x000000ff0500720c */ /* 0x000fe40003f06270 */
[----:B------:R-:W-:Y:S01]  /*0ac0*/  IABS R11, R5 ;  /* 0x00000005000b7213 */ /* 0x000fe20000000000 */
[----:B------:R-:W-:Y:S01]  /*0ad0*/  IMAD.HI.U32 R5, R4, R17, RZ ;  /* 0x0000001104057227 */ /* 0x000fe200078e00ff */
[----:B0-----:R-:W-:Y:S02]  /*0ae0*/  IABS R13, R7 ;  /* 0x00000007000d7213 */ /* 0x001fe40000000000 */
[----:B------:R-:W-:Y:S01]  /*0af0*/  ISETP.GE.AND P5, PT, R7, RZ, PT ;  /* 0x000000ff0700720c */ /* 0x000fe20003fa6270 */
[----:B------:R-:W-:Y:S01]  /*0b00*/  @!P1 IMAD.IADD R2, R2, 0x1, -R9 ;  /* 0x0000000102029824 */ /* 0x000fe200078e0a09 */
[----:B------:R-:W-:Y:S01]  /*0b10*/  ISETP.GE.AND P1, PT, R12, RZ, PT ;  /* 0x000000ff0c00720c */ /* 0x000fe20003f26270 */
[----:B------:R-:W-:Y:S01]  /*0b20*/  IMAD.MOV R14, RZ, RZ, -R5 ;  /* 0x000000ffff0e7224 */ /* 0x000fe200078e0a05 */
[----:B------:R-:W-:Y:S01]  /*0b30*/  LOP3.LUT R8, R3, 0x7d, RZ, 0xfc, !PT ;  /* 0x0000007d03087812 */ /* 0x000fe200078efcff */
[----:B------:R-:W-:Y:S01]  /*0b40*/  IMAD.HI.U32 R5, R4, R11, RZ ;  /* 0x0000000b04057227 */ /* 0x000fe200078e00ff */
[----:B------:R-:W-:-:S02]  /*0b50*/  ISETP.GT.U32.AND P4, PT, R9, R2, PT ;  /* 0x000000020900720c */ /* 0x000fc40003f84070 */
[----:B------:R-:W-:Y:S01]  /*0b60*/  IABS R15, R8 ;  /* 0x00000008000f7213 */ /* 0x000fe20000000000 */
[----:B------:R-:W-:Y:S01]  /*0b70*/  IMAD R14, R0, R14, R17 ;  /* 0x0000000e000e7224 */ /* 0x000fe200078e0211 */
[----:B------:R-:W-:Y:S01]  /*0b80*/  ISETP.GE.AND P2, PT, R8, RZ, PT ;  /* 0x000000ff0800720c */ /* 0x000fe20003f46270 */
[----:B------:R-:W-:Y:S01]  /*0b90*/  IMAD.MOV R5, RZ, RZ, -R5 ;  /* 0x000000ffff057224 */ /* 0x000fe200078e0a05 */
[C---:B------:R-:W-:Y:S01]  /*0ba0*/  LOP3.LUT R19, R3.reuse, 0x79, RZ, 0xfc, !PT ;  /* 0x0000007903137812 */ /* 0x040fe200078efcff */
[----:B------:R-:W-:Y:S01]  /*0bb0*/  IMAD.HI.U32 R7, R4, R13, RZ ;  /* 0x0000000d04077227 */ /* 0x000fe200078e00ff */
[C---:B------:R-:W-:Y:S02]  /*0bc0*/  ISETP.GT.U32.AND P3, PT, R0.reuse, R14, PT ;  /* 0x0000000e0000720c */ /* 0x040fe40003f64070 */
[C---:B------:R-:W-:Y:S01]  /*0bd0*/  LOP3.LUT R17, R3.reuse, 0x7a, RZ, 0xfc, !PT ;  /* 0x0000007a03117812 */ /* 0x040fe200078efcff */
[----:B------:R-:W-:Y:S01]  /*0be0*/  IMAD R12, R0, R5, R11 ;  /* 0x00000005000c7224 */ /* 0x000fe200078e020b */
[C---:B------:R-:W-:Y:S01]  /*0bf0*/  LOP3.LUT R5, R3.reuse, 0x7c, RZ, 0xfc, !PT ;  /* 0x0000007c03057812 */ /* 0x040fe200078efcff */
[----:B------:R-:W-:Y:S01]  /*0c00*/  @!P4 IMAD.IADD R2, R2, 0x1, -R9 ;  /* 0x000000010202c824 */ /* 0x000fe200078e0a09 */
[----:B------:R-:W-:Y:S01]  /*0c10*/  IABS R11, R17 ;  /* 0x00000011000b7213 */ /* 0x000fe20000000000 */
[----:B------:R-:W-:Y:S01]  /*0c20*/  IMAD.MOV R7, RZ, RZ, -R7 ;  /* 0x000000ffff077224 */ /* 0x000fe200078e0a07 */
[----:B------:R-:W-:Y:S01]  /*0c30*/  ISETP.GT.U32.AND P4, PT, R0, R12, PT ;  /* 0x0000000c0000720c */ /* 0x000fe20003f84070 */
[----:B------:R-:W-:Y:S01]  /*0c40*/  IMAD.HI.U32 R8, R4, R15, RZ ;  /* 0x0000000f04087227 */ /* 0x000fe200078e00ff */
[----:B------:R-:W-:-:S02]  /*0c50*/  LOP3.LUT R21, R3, 0x78, RZ, 0xfc, !PT ;  /* 0x0000007803157812 */ /* 0x000fc400078efcff */
[----:B------:R-:W-:Y:S01]  /*0c60*/  LOP3.LUT R23, R3, 0x6d, RZ, 0xfc, !PT ;  /* 0x0000006d03177812 */ /* 0x000fe200078efcff */
[----:B------:R-:W-:Y:S01]  /*0c70*/  IMAD R10, R0, R7, R13 ;  /* 0x00000007000a7224 */ /* 0x000fe200078e020d */
[----:B------:R-:W-:Y:S01]  /*0c80*/  IABS R7, R5 ;  /* 0x0000000500077213 */ /* 0x000fe20000000000 */
[----:B------:R-:W-:Y:S01]  /*0c90*/  @!P3 IMAD.IADD R14, R14, 0x1, -R0 ;  /* 0x000000010e0eb824 */ /* 0x000fe200078e0a00 */
[----:B------:R-:W-:Y:S01]  /*0ca0*/  IABS R13, R19 ;  /* 0x00000013000d7213 */ /* 0x000fe20000000000 */
[----:B------:R-:W-:Y:S01]  /*0cb0*/  @!P1 IMAD.MOV R2, RZ, RZ, -R2 ;  /* 0x000000ffff029224 */ /* 0x000fe200078e0a02 */
[----:B------:R-:W-:Y:S01]  /*0cc0*/  @!P6 LOP3.LUT R2, RZ, R64, RZ, 0x33, !PT ;  /* 0x00000040ff02e212 */ /* 0x000fe200078e33ff */
[----:B------:R-:W-:Y:S01]  /*0cd0*/  IMAD.MOV R8, RZ, RZ, -R8 ;  /* 0x000000ffff087224 */ /* 0x000fe200078e0a08 */
[----:B------:R-:W-:Y:S01]  /*0ce0*/  ISETP.GT.U32.AND P3, PT, R0, R14, PT ;  /* 0x0000000e0000720c */ /* 0x000fe20003f64070 */
[----:B------:R-:W-:Y:S01]  /*0cf0*/  @!P4 IMAD.IADD R12, R12, 0x1, -R0 ;  /* 0x000000010c0cc824 */ /* 0x000fe200078e0a00 */
[C---:B------:R-:W-:Y:S01]  /*0d00*/  ISETP.GT.U32.AND P4, PT, R0.reuse, R10, PT ;  /* 0x0000000a0000720c */ /* 0x040fe20003f84070 */
[----:B------:R-:W-:Y:S01]  /*0d10*/  IMAD R16, R0, R8, R15 ;  /* 0x0000000800107224 */ /* 0x000fe200078e020f */
[----:B------:R-:W-:Y:S01]  /*0d20*/  ISETP.GE.AND P1, PT, R5, RZ, PT ;  /* 0x000000ff0500720c */ /* 0x000fe20003f26270 */
[----:B------:R-:W-:Y:S01]  /*0d30*/  IMAD.HI.U32 R5, R4, R7, RZ ;  /* 0x0000000704057227 */ /* 0x000fe200078e00ff */
[----:B------:R-:W-:-:S02]  /*0d40*/  ISETP.GT.U32.AND P6, PT, R0, R12, PT ;  /* 0x0000000c0000720c */ /* 0x000fc40003fc4070 */
[C---:B------:R-:W-:Y:S01]  /*0d50*/  LOP3.LUT R15, R3.reuse, 0x7b, RZ, 0xfc, !PT ;  /* 0x0000007b030f7812 */ /* 0x040fe200078efcff */
[----:B------:R-:W-:Y:S01]  /*0d60*/  IMAD.MOV R5, RZ, RZ, -R5 ;  /* 0x000000ffff057224 */ /* 0x000fe200078e0a05 */
[C---:B------:R-:W-:Y:S01]  /*0d70*/  LOP3.LUT R24, R3.reuse, 0x69, RZ, 0xfc, !PT ;  /* 0x0000006903187812 */ /* 0x040fe200078efcff */
[----:B------:R-:W-:Y:S01]  /*0d80*/  IMAD.HI.U32 R8, R4, R13, RZ ;  /* 0x0000000d04087227 */ /* 0x000fe200078e00ff */
[----:B------:R-:W-:Y:S02]  /*0d90*/  IABS R9, R15 ;  /* 0x0000000f00097213 */ /* 0x000fe40000000000 */
[C---:B------:R-:W-:Y:S01]  /*0da0*/  LOP3.LUT R25, R3.reuse, 0x3f, RZ, 0xfc, !PT ;  /* 0x0000003f03197812 */ /* 0x040fe200078efcff */
[--C-:B------:R-:W-:Y:S01]  /*0db0*/  @!P3 IMAD.IADD R14, R14, 0x1, -R0.reuse ;  /* 0x000000010e0eb824 */ /* 0x100fe200078e0a00 */
[----:B------:R-:W-:Y:S01]  /*0dc0*/  ISETP.GT.U32.AND P3, PT, R0, R16, PT ;  /* 0x000000100000720c */ /* 0x000fe20003f64070 */
[--C-:B------:R-:W-:Y:S01]  /*0dd0*/  @!P4 IMAD.IADD R10, R10, 0x1, -R0.reuse ;  /* 0x000000010a0ac824 */ /* 0x100fe200078e0a00 */
[----:B------:R-:W-:Y:S01]  /*0de0*/  LOP3.LUT R26, R3, 0x2, RZ, 0xfc, !PT ;  /* 0x00000002031a7812 */ /* 0x000fe200078efcff */
[----:B------:R-:W-:-:S02]  /*0df0*/  @!P6 IMAD.IADD R12, R12, 0x1, -R0 ;  /* 0x000000010c0ce824 */ /* 0x000fc400078e0a00 */
[C---:B------:R-:W-:Y:S01]  /*0e00*/  IMAD R20, R0.reuse, R5, R7 ;  /* 0x0000000500147224 */ /* 0x040fe200078e0207 */
[----:B------:R-:W-:Y:S01]  /*0e10*/  ISETP.GT.U32.AND P6, PT, R0, R10, PT ;  /* 0x0000000a0000720c */ /* 0x000fe20003fc4070 */
[----:B------:R-:W-:-:S03]  /*0e20*/  IMAD.HI.U32 R5, R4, R9, RZ ;  /* 0x0000000904057227 */ /* 0x000fc600078e00ff */
[----:B------:R-:W-:Y:S01]  /*0e30*/  ISETP.GT.U32.AND P4, PT, R0, R20, PT ;  /* 0x000000140000720c */ /* 0x000fe20003f84070 */
[----:B------:R-:W-:Y:S02]  /*0e40*/  IMAD.MOV R8, RZ, RZ, -R8 ;  /* 0x000000ffff087224 */ /* 0x000fe400078e0a08 */
[----:B------:R-:W-:Y:S01]  /*0e50*/  @!P3 IMAD.IADD R16, R16, 0x1, -R0 ;  /* 0x000000011010b824 */ /* 0x000fe200078e0a00 */
[----:B------:R-:W-:Y:S01]  /*0e60*/  ISETP.GE.AND P3, PT, R3, RZ, PT ;  /* 0x000000ff0300720c */ /* 0x000fe20003f66270 */
[----:B------:R-:W-:-:S04]  /*0e70*/  IMAD.HI.U32 R7, R4, R11, RZ ;  /* 0x0000000b04077227 */ /* 0x000fc800078e00ff */
[--C-:B------:R-:W-:Y:S01]  /*0e80*/  @!P6 IMAD.IADD R10, R10, 0x1, -R0.reuse ;  /* 0x000000010a0ae824 */ /* 0x100fe200078e0a00 */
[C---:B------:R-:W-:Y:S01]  /*0e90*/  ISETP.GT.U32.AND P6, PT, R0.reuse, R16, PT ;  /* 0x000000100000720c */ /* 0x040fe20003fc4070 */
[----:B------:R-:W-:Y:S02]  /*0ea0*/  IMAD.MOV R5, RZ, RZ, -R5 ;  /* 0x000000ffff057224 */ /* 0x000fe400078e0a05 */
[C---:B------:R-:W-:Y:S01]  /*0eb0*/  IMAD R66, R0.reuse, R8, R13 ;  /* 0x0000000800427224 */ /* 0x040fe200078e020d */
[C---:B------:R-:W-:Y:S01]  /*0ec0*/  LOP3.LUT R8, R3.reuse, 0x77, RZ, 0xfc, !PT ;  /* 0x0000007703087812 */ /* 0x040fe200078efcff */
[----:B------:R-:W-:Y:S01]  /*0ed0*/  IMAD.MOV R7, RZ, RZ, -R7 ;  /* 0x000000ffff077224 */ /* 0x000fe200078e0a07 */
[----:B------:R-:W-:Y:S01]  /*0ee0*/  LOP3.LUT R13, R3, 0x76, RZ, 0xfc, !PT ;  /* 0x00000076030d7812 */ /* 0x000fe200078efcff */
[----:B------:R-:W-:Y:S01]  /*0ef0*/  IMAD R18, R0, R5, R9 ;  /* 0x0000000500127224 */ /* 0x000fe200078e0209 */
[----:B------:R-:W-:Y:S01]  /*0f00*/  IABS R9, R8 ;  /* 0x0000000800097213 */ /* 0x000fe20000000000 */
[----:B------:R-:W-:-:S02]  /*0f10*/  @!P4 IMAD.IADD R20, R20, 0x1, -R0 ;  /* 0x000000011414c824 */ /* 0x000fc400078e0a00 */
[----:B------:R-:W-:Y:S01]  /*0f20*/  IMAD R22, R0, R7, R11 ;  /* 0x0000000700167224 */ /* 0x000fe200078e020b */
[----:B------:R-:W-:Y:S01]  /*0f30*/  IABS R7, R21 ;  /* 0x0000001500077213 */ /* 0x000fe20000000000 */
[----:B------:R-:W-:Y:S01]  /*0f40*/  @!P6 IMAD.IADD R16, R16, 0x1, -R0 ;  /* 0x000000011010e824 */ /* 0x000fe200078e0a00 */
[C---:B------:R-:W-:Y:S01]  /*0f50*/  ISETP.GT.U32.AND P6, PT, R0.reuse, R66, PT ;  /* 0x000000420000720c */ /* 0x040fe20003fc4070 */
[----:B------:R-:W-:Y:S01]  /*0f60*/  @!P3 IMAD.MOV R14, RZ, RZ, -R14 ;  /* 0x000000ffff0eb224 */ /* 0x000fe200078e0a0e */
[C---:B------:R-:W-:Y:S01]  /*0f70*/  ISETP.GT.U32.AND P3, PT, R0.reuse, R20, PT ;  /* 0x000000140000720c */ /* 0x040fe20003f64070 */
[----:B------:R-:W-:Y:S01]  /*0f80*/  @!P0 IMAD.MOV R12, RZ, RZ, -R12 ;  /* 0x000000ffff0c8224 */ /* 0x000fe200078e0a0c */
[----:B------:R-:W-:Y:S01]  /*0f90*/  ISETP.GT.U32.AND P4, PT, R0, R18, PT ;  /* 0x000000120000720c */ /* 0x000fe20003f84070 */
[----:B------:R-:W-:Y:S01]  /*0fa0*/  IMAD.HI.U32 R5, R4, R7, RZ ;  /* 0x0000000704057227 */ /* 0x000fe200078e00ff */
[----:B------:R-:W-:-:S03]  /*0fb0*/  ISETP.GT.U32.AND P0, PT, R0, R22, PT ;  /* 0x000000160000720c */ /* 0x000fc60003f04070 */
[----:B------:R-:W-:Y:S02]  /*0fc0*/  IMAD.MOV R68, RZ, RZ, -R5 ;  /* 0x000000ffff447224 */ /* 0x000fe400078e0a05 */
[----:B------:R-:W-:Y:S02]  /*0fd0*/  @!P2 IMAD.MOV R16, RZ, RZ, -R16 ;  /* 0x000000ffff10a224 */ /* 0x000fe400078e0a10 */
[--C-:B------:R-:W-:Y:S02]  /*0fe0*/  @!P6 IMAD.IADD R66, R66, 0x1, -R0.reuse ;  /* 0x000000014242e824 */ /* 0x100fe400078e0a00 */
[--C-:B------:R-:W-:Y:S01]  /*0ff0*/  @!P3 IMAD.IADD R20, R20, 0x1, -R0.reuse ;  /* 0x000000011414b824 */ /* 0x100fe200078e0a00 */
[----:B------:R-:W-:Y:S01]  /*1000*/  ISETP.GE.AND P3, PT, R17, RZ, PT ;  /* 0x000000ff1100720c */ /* 0x000fe20003f66270 */
[--C-:B------:R-:W-:Y:S01]  /*1010*/  @!P4 IMAD.IADD R18, R18, 0x1, -R0.reuse ;  /* 0x000000011212c824 */ /* 0x100fe200078e0a00 */
[C---:B------:R-:W-:Y:S01]  /*1020*/  ISETP.GT.U32.AND P2, PT, R0.reuse, R66, PT ;  /* 0x000000420000720c */ /* 0x040fe20003f44070 */
[----:B------:R-:W-:Y:S01]  /*1030*/  IMAD R68, R0, R68, R7 ;  /* 0x0000004400447224 */ /* 0x000fe200078e0207 */
[----:B------:R-:W-:Y:S01]  /*1040*/  ISETP.GE.AND P4, PT, R19, RZ, PT ;  /* 0x000000ff1300720c */ /* 0x000fe20003f86270 */
[----:B------:R-:W-:Y:S01]  /*1050*/  @!P0 IMAD.IADD R22, R22, 0x1, -R0 ;  /* 0x0000000116168824 */ /* 0x000fe200078e0a00 */
[C---:B------:R-:W-:Y:S01]  /*1060*/  ISETP.GT.U32.AND P0, PT, R0.reuse, R18, PT ;  /* 0x000000120000720c */ /* 0x040fe20003f04070 */
[----:B------:R-:W-:Y:S01]  /*1070*/  @!P1 IMAD.MOV R20, RZ, RZ, -R20 ;  /* 0x000000ffff149224 */ /* 0x000fe200078e0a14 */
[----:B------:R-:W-:Y:S01]  /*1080*/  ISETP.GT.U32.AND P1, PT, R0, R68, PT ;  /* 0x000000440000720c */ /* 0x000fe20003f24070 */
[----:B------:R-:W-:Y:S01]  /*1090*/  IMAD.HI.U32 R5, R4, R9, RZ ;  /* 0x0000000904057227 */ /* 0x000fe200078e00ff */
[----:B------:R-:W-:-:S02]  /*10a0*/  ISETP.GT.U32.AND P6, PT, R0, R22, PT ;  /* 0x000000160000720c */ /* 0x000fc40003fc4070 */
[----:B------:R-:W-:Y:S01]  /*10b0*/  LOP3.LUT R17, R3, 0x71, RZ, 0xfc, !PT ;  /* 0x0000007103117812 */ /* 0x000fe200078efcff */
[----:B------:R-:W-:Y:S01]  /*10c0*/  @!P5 IMAD.MOV R10, RZ, RZ, -R10 ;  /* 0x000000ffff0ad224 */ /* 0x000fe200078e0a0a */
[----:B------:R-:W-:Y:S01]  /*10d0*/  ISETP.GE.AND P5, PT, R15, RZ, PT ;  /* 0x000000ff0f00720c */ /* 0x000fe20003fa6270 */
[----:B------:R-:W-:Y:S01]  /*10e0*/  IMAD.MOV R5, RZ, RZ, -R5 ;  /* 0x000000ffff057224 */ /* 0x000fe200078e0a05 */
[C---:B------:R-:W-:Y:S01]  /*10f0*/  LOP3.LUT R15, R3.reuse, 0x75, RZ, 0xfc, !PT ;  /* 0x00000075030f7812 */ /* 0x040fe200078efcff */
[--C-:B------:R-:W-:Y:S01]  /*1100*/  @!P2 IMAD.IADD R66, R66, 0x1, -R0.reuse ;  /* 0x000000014242a824 */ /* 0x100fe200078e0a00 */
[----:B------:R-:W-:Y:S01]  /*1110*/  ISETP.GE.AND P2, PT, R8, RZ, PT ;  /* 0x000000ff0800720c */ /* 0x000fe20003f46270 */
[----:B------:R-:W-:Y:S01]  /*1120*/  IMAD R70, R0, R5, R9 ;  /* 0x0000000500467224 */ /* 0x000fe200078e0209 */
[----:B------:R-:W-:Y:S01]  /*1130*/  IABS R9, R13 ;  /* 0x0000000d00097213 */ /* 0x000fe20000000000 */
[--C-:B------:R-:W-:Y:S01]  /*1140*/  @!P0 IMAD.IADD R18, R18, 0x1, -R0.reuse ;  /* 0x0000000112128824 */ /* 0x100fe200078e0a00 */
[----:B------:R-:W-:Y:S01]  /*1150*/  LOP3.LUT R8, R3, 0x74, RZ, 0xfc, !PT ;  /* 0x0000007403087812 */ /* 0x000fe200078efcff */
[----:B------:R-:W-:Y:S01]  /*1160*/  @!P1 IMAD.IADD R68, R68, 0x1, -R0 ;  /* 0x0000000144449824 */ /* 0x000fe200078e0a00 */
[----:B------:R-:W-:Y:S01]  /*1170*/  ISETP.GE.AND P1, PT, R13, RZ, PT ;  /* 0x000000ff0d00720c */ /* 0x000fe20003f26270 */
[----:B------:R-:W-:Y:S01]  /*1180*/  IMAD.HI.U32 R5, R4, R9, RZ ;  /* 0x0000000904057227 */ /* 0x000fe200078e00ff */
[----:B------:R-:W-:-:S02]  /*1190*/  IABS R13, R8 ;  /* 0x00000008000d7213 */ /* 0x000fc40000000000 */
[----:B------:R-:W-:Y:S01]  /*11a0*/  ISETP.GE.AND P0, PT, R21, RZ, PT ;  /* 0x000000ff1500720c */ /* 0x000fe20003f06270 */
[----:B------:R-:W-:Y:S01]  /*11b0*/  @!P6 IMAD.IADD R22, R22, 0x1, -R0 ;  /* 0x000000011616e824 */ /* 0x000fe200078e0a00 */
[C---:B------:R-:W-:Y:S01]  /*11c0*/  ISETP.GT.U32.AND P6, PT, R0.reuse, R70, PT ;  /* 0x000000460000720c */ /* 0x040fe20003fc4070 */
[----:B------:R-:W-:Y:S01]  /*11d0*/  @!P5 IMAD.MOV R18, RZ, RZ, -R18 ;  /* 0x000000ffff12d224 */ /* 0x000fe200078e0a12 */
[C---:B------:R-:W-:Y:S01]  /*11e0*/  ISETP.GT.U32.AND P5, PT, R0.reuse, R68, PT ;  /* 0x000000440000720c */ /* 0x040fe20003fa4070 */
[----:B------:R-:W-:Y:S01]  /*11f0*/  IMAD.MOV R5, RZ, RZ, -R5 ;  /* 0x000000ffff057224 */ /* 0x000fe200078e0a05 */
[----:B------:R-:W-:Y:S01]  /*1200*/  IABS R11, R15 ;  /* 0x0000000f000b7213 */ /* 0x000fe20000000000 */
[----:B------:R-:W-:Y:S01]  /*1210*/  @!P4 IMAD.MOV R66, RZ, RZ, -R66 ;  /* 0x000000ffff42c224 */ /* 0x000fe200078e0a42 */
[----:B------:R-:W-:Y:S01]  /*1220*/  ISETP.GE.AND P4, PT, R15, RZ, PT ;  /* 0x000000ff0f00720c */ /* 0x000fe20003f86270 */
[----:B------:R-:W-:Y:S01]  /*1230*/  IMAD R78, R0, R5, R9 ;  /* 0x00000005004e7224 */ /* 0x000fe200078e0209 */
[C---:B------:R-:W-:Y:S01]  /*1240*/  LOP3.LUT R15, R3.reuse, 0x72, RZ, 0xfc, !PT ;  /* 0x00000072030f7812 */ /* 0x040fe200078efcff */
[----:B------:R-:W-:Y:S01]  /*1250*/  IMAD.HI.U32 R5, R4, R13, RZ ;  /* 0x0000000d04057227 */ /* 0x000fe200078e00ff */
[----:B------:R-:W-:-:S02]  /*1260*/  LOP3.LUT R19, R3, 0x6f, RZ, 0xfc, !PT ;  /* 0x0000006f03137812 */ /* 0x000fc400078efcff */
[----:B------:R-:W-:Y:S01]  /*1270*/  LOP3.LUT R21, R3, 0x6e, RZ, 0xfc, !PT ;  /* 0x0000006e03157812 */ /* 0x000fe200078efcff */
[----:B------:R-:W-:Y:S02]  /*1280*/  IMAD.MOV R5, RZ, RZ, -R5 ;  /* 0x000000ffff057224 */ /* 0x000fe400078e0a05 */
[--C-:B------:R-:W-:Y:S02]  /*1290*/  @!P6 IMAD.IADD R70, R70, 0x1, -R0.reuse ;  /* 0x000000014646e824 */ /* 0x100fe400078e0a00 */
[----:B------:R-:W-:Y:S02]  /*12a0*/  @!P5 IMAD.IADD R68, R68, 0x1, -R0 ;  /* 0x000000014444d824 */ /* 0x000fe400078e0a00 */
[C---:B------:R-:W-:Y:S01]  /*12b0*/  IMAD R80, R0.reuse, R5, R13 ;  /* 0x0000000500507224 */ /* 0x040fe200078e020d */
[----:B------:R-:W-:Y:S01]  /*12c0*/  ISETP.GT.U32.AND P6, PT, R0, R70, PT ;  /* 0x000000460000720c */ /* 0x000fe20003fc4070 */
[----:B------:R-:W-:Y:S01]  /*12d0*/  @!P0 IMAD.MOV R68, RZ, RZ, -R68 ;  /* 0x000000ffff448224 */ /* 0x000fe200078e0a44 */
[----:B------:R-:W-:Y:S01]  /*12e0*/  IABS R13, R17 ;  /* 0x00000011000d7213 */ /* 0x000fe20000000000 */
[----:B------:R-:W-:Y:S01]  /*12f0*/  IMAD.HI.U32 R7, R4, R11, RZ ;  /* 0x0000000b04077227 */ /* 0x000fe200078e00ff */
[----:B------:R-:W-:-:S03]  /*1300*/  ISETP.GT.U32.AND P0, PT, R0, R80, PT ;  /* 0x000000500000720c */ /* 0x000fc60003f04070 */
[----:B------:R-:W-:Y:S02]  /*1310*/  IMAD.MOV R7, RZ, RZ, -R7 ;  /* 0x000000ffff077224 */ /* 0x000fe400078e0a07 */
[----:B------:R-:W-:Y:S01]  /*1320*/  @!P3 IMAD.MOV R22, RZ, RZ, -R22 ;  /* 0x000000ffff16b224 */ /* 0x000fe200078e0a16 */
[C---:B------:R-:W-:Y:S01]  /*1330*/  ISETP.GT.U32.AND P3, PT, R0.reuse, R78, PT ;  /* 0x0000004e0000720c */ /* 0x040fe20003f64070 */
[----:B------:R-:W-:Y:S01]  /*1340*/  IMAD R76, R0, R7, R11 ;  /* 0x00000007004c7224 */ /* 0x000fe200078e020b */
[----:B------:R-:W-:Y:S01]  /*1350*/  LOP3.LUT R7, R3, 0x73, RZ, 0xfc, !PT ;  /* 0x0000007303077812 */ /* 0x000fe200078efcff */
[--C-:B------:R-:W-:Y:S01]  /*1360*/  @!P6 IMAD.IADD R70, R70, 0x1, -R0.reuse ;  /* 0x000000014646e824 */ /* 0x100fe200078e0a00 */
[----:B------:R-:W-:Y:S01]  /*1370*/  IABS R11, R15 ;  /* 0x0000000f000b7213 */ /* 0x000fe20000000000 */
[----:B------:R-:W-:Y:S01]  /*1380*/  IMAD R73, R2, UR4, RZ ;  /* 0x0000000402497c24 */ /* 0x000fe2000f8e02ff */
[----:B------:R-:W-:Y:S01]  /*1390*/  ISETP.GT.U32.AND P5, PT, R0, R76, PT ;  /* 0x0000004c0000720c */ /* 0x000fe20003fa4070 */
[----:B------:R-:W-:Y:S01]  /*13a0*/  @!P0 IMAD.IADD R80, R80, 0x1, -R0 ;  /* 0x0000000150508824 */ /* 0x000fe200078e0a00 */
[----:B------:R-:W-:Y:S01]  /*13b0*/  IABS R9, R7 ;  /* 0x0000000700097213 */ /* 0x000fe20000000000 */
[----:B------:R-:W-:Y:S01]  /*13c0*/  @!P2 IMAD.MOV R70, RZ, RZ, -R70 ;  /* 0x000000ffff46a224 */ /* 0x000fe200078e0a46 */
[----:B------:R-:W-:Y:S01]  /*13d0*/  ISETP.GE.AND P2, PT, R7, RZ, PT ;  /* 0x000000ff0700720c */ /* 0x000fe20003f46270 */
[----:B------:R-:W-:Y:S01]  /*13e0*/  IMAD.HI.U32 R7, R4, R11, RZ ;  /* 0x0000000b04077227 */ /* 0x000fe200078e00ff */
[----:B------:R-:W-:Y:S01]  /*13f0*/  ISETP.GT.U32.AND P0, PT, R0, R80, PT ;  /* 0x000000500000720c */ /* 0x000fe20003f04070 */
[----:B------:R-:W-:Y:S01]  /*1400*/  ULDC UR4, c[0x0][0x240] ;  /* 0x0000900000047ab9 */ /* 0x000fe20000000800 */
[----:B------:R-:W-:Y:S01]  /*1410*/  ISETP.GE.AND P6, PT, R8, RZ, PT ;  /* 0x000000ff0800720c */ /* 0x000fe20003fc6270 */
[----:B------:R-:W-:-:S02]  /*1420*/  @!P3 IMAD.IADD R78, R78, 0x1, -R0 ;  /* 0x000000014e4eb824 */ /* 0x000fc400078e0a00 */
[----:B------:R-:W-:Y:S02]  /*1430*/  IMAD.MOV R7, RZ, RZ, -R7 ;  /* 0x000000ffff077224 */ /* 0x000fe400078e0a07 */
[----:B------:R-:W-:Y:S01]  /*1440*/  @!P5 IMAD.IADD R76, R76, 0x1, -R0 ;  /* 0x000000014c4cd824 */ /* 0x000fe200078e0a00 */
[C---:B------:R-:W-:Y:S01]  /*1450*/  ISETP.GT.U32.AND P3, PT, R0.reuse, R78, PT ;  /* 0x0000004e0000720c */ /* 0x040fe20003f64070 */
[----:B------:R-:W-:Y:S02]  /*1460*/  IMAD R84, R0, R7, R11 ;  /* 0x0000000700547224 */ /* 0x000fe400078e020b */
[----:B------:R-:W-:Y:S01]  /*1470*/  IMAD.HI.U32 R5, R4, R9, RZ ;  /* 0x0000000904057227 */ /* 0x000fe200078e00ff */
[----:B------:R-:W-:-:S03]  /*1480*/  ISETP.GT.U32.AND P5, PT, R0, R76, PT ;  /* 0x0000004c0000720c */ /* 0x000fc60003fa4070 */
[----:B------:R-:W-:Y:S01]  /*1490*/  @!P0 IMAD.IADD R80, R80, 0x1, -R0 ;  /* 0x0000000150508824 */ /* 0x000fe200078e0a00 */
[----:B------:R-:W-:Y:S01]  /*14a0*/  ISETP.GT.U32.AND P0, PT, R0, R84, PT ;  /* 0x000000540000720c */ /* 0x000fe20003f04070 */
[----:B------:R-:W-:Y:S02]  /*14b0*/  IMAD.MOV R5, RZ, RZ, -R5 ;  /* 0x000000ffff057224 */ /* 0x000fe400078e0a05 */
[----:B------:R-:W-:-:S04]  /*14c0*/  IMAD.HI.U32 R8, R4, R13, RZ ;  /* 0x0000000d04087227 */ /* 0x000fc800078e00ff */
[----:B------:R-:W-:Y:S01]  /*14d0*/  @!P3 IMAD.IADD R78, R78, 0x1, -R0 ;  /* 0x000000014e4eb824 */ /* 0x000fe200078e0a00 */
[----:B------:R-:W-:Y:S01]  /*14e0*/  ISETP.GE.AND P3, PT, R15, RZ, PT ;  /* 0x000000ff0f00720c */ /* 0x000fe20003f66270 */
[----:B------:R-:W-:Y:S01]  /*14f0*/  IMAD R82, R0, R5, R9 ;  /* 0x0000000500527224 */ /* 0x000fe200078e0209 */
[----:B------:R-:W-:Y:S01]  /*1500*/  LOP3.LUT R5, R3, 0x70, RZ, 0xfc, !PT ;  /* 0x0000007003057812 */ /* 0x000fe200078efcff */
[----:B------:R-:W-:Y:S01]  /*1510*/  IMAD.MOV R8, RZ, RZ, -R8 ;  /* 0x000000ffff087224 */ /* 0x000fe200078e0a08 */
[----:B------:R-:W-:Y:S01]  /*1520*/  IABS R15, R21 ;  /* 0x00000015000f7213 */ /* 0x000fe20000000000 */
[----:B------:R-:W-:Y:S01]  /*1530*/  @!P5 IMAD.IADD R76, R76, 0x1, -R0 ;  /* 0x000000014c4cd824 */ /* 0x000fe200078e0a00 */
[----:B------:R-:W-:Y:S01]  /*1540*/  IABS R11, R5 ;  /* 0x00000005000b7213 */ /* 0x000fe20000000000 */
[----:B------:R-:W-:Y:S01]  /*1550*/  @!P1 IMAD.MOV R78, RZ, RZ, -R78 ;  /* 0x000000ffff4e9224 */ /* 0x000fe200078e0a4e */
[----:B------:R-:W-:Y:S01]  /*1560*/  ISETP.GT.U32.AND P1, PT, R0, R82, PT ;  /* 0x000000520000720c */ /* 0x000fe20003f24070 */
[----:B------:R-:W-:Y:S01]  /*1570*/  @!P0 IMAD.IADD R84, R84, 0x1, -R0 ;  /* 0x0000000154548824 */ /* 0x000fe200078e0a00 */
[----:B------:R-:W-:Y:S01]  /*1580*/  ISETP.GE.AND P5, PT, R17, RZ, PT ;  /* 0x000000ff1100720c */ /* 0x000fe20003fa6270 */
[----:B------:R-:W-:Y:S01]  /*1590*/  IMAD R88, R0, R8, R13 ;  /* 0x0000000800587224 */ /* 0x000fe200078e020d */
[----:B------:R-:W-:Y:S01]  /*15a0*/  IABS R13, R19 ;  /* 0x00000013000d7213 */ /* 0x000fe20000000000 */
[----:B------:R-:W-:Y:S01]  /*15b0*/  @!P4 IMAD.MOV R76, RZ, RZ, -R76 ;  /* 0x000000ffff4cc224 */ /* 0x000fe200078e0a4c */
[----:B------:R-:W-:Y:S01]  /*15c0*/  ISETP.GE.AND P4, PT, R5, RZ, PT ;  /* 0x000000ff0500720c */ /* 0x000fe20003f86270 */
[----:B------:R-:W-:Y:S01]  /*15d0*/  IMAD.HI.U32 R5, R4, R11, RZ ;  /* 0x0000000b04057227 */ /* 0x000fe200078e00ff */
[----:B------:R-:W-:-:S02]  /*15e0*/  ISETP.GT.U32.AND P0, PT, R0, R84, PT ;  /* 0x000000540000720c */ /* 0x000fc40003f04070 */
[----:B------:R-:W-:Y:S01]  /*15f0*/  IABS R17, R23 ;  /* 0x0000001700117213 */ /* 0x000fe20000000000 */
[----:B------:R-:W-:Y:S01]  /*1600*/  @!P6 IMAD.MOV R80, RZ, RZ, -R80 ;  /* 0x000000ffff50e224 */ /* 0x000fe200078e0a50 */
[----:B------:R-:W-:Y:S01]  /*1610*/  ISETP.GT.U32.AND P6, PT, R0, R88, PT ;  /* 0x000000580000720c */ /* 0x000fe20003fc4070 */
[----:B------:R-:W-:-:S04]  /*1620*/  IMAD.HI.U32 R7, R4, R13, RZ ;  /* 0x0000000d04077227 */ /* 0x000fc800078e00ff */
[----:B------:R-:W-:Y:S02]  /*1630*/  IMAD.MOV R5, RZ, RZ, -R5 ;  /* 0x000000ffff057224 */ /* 0x000fe400078e0a05 */
[--C-:B------:R-:W-:Y:S02]  /*1640*/  @!P1 IMAD.IADD R82, R82, 0x1, -R0.reuse ;  /* 0x0000000152529824 */ /* 0x100fe400078e0a00 */
[----:B------:R-:W-:Y:S02]  /*1650*/  IMAD.MOV R7, RZ, RZ, -R7 ;  /* 0x000000ffff077224 */ /* 0x000fe400078e0a07 */
[C---:B------:R-:W-:Y:S01]  /*1660*/  IMAD R86, R0.reuse, R5, R11 ;  /* 0x0000000500567224 */ /* 0x040fe200078e020b */
[C---:B------:R-:W-:Y:S01]  /*1670*/  ISETP.GT.U32.AND P1, PT, R0.reuse, R82, PT ;  /* 0x000000520000720c */ /* 0x040fe20003f24070 */
[----:B------:R-:W-:Y:S02]  /*1680*/  IMAD R118, R0, R7, R13 ;  /* 0x0000000700767224 */ /* 0x000fe400078e020d */
[----:B------:R-:W-:Y:S01]  /*1690*/  @!P0 IMAD.IADD R84, R84, 0x1, -R0 ;  /* 0x0000000154548824 */ /* 0x000fe200078e0a00 */
[----:B------:R-:W-:Y:S01]  /*16a0*/  ISETP.GT.U32.AND P0, PT, R0, R86, PT ;  /* 0x000000560000720c */ /* 0x000fe20003f04070 */
[----:B------:R-:W-:-:S04]  /*16b0*/  IMAD.HI.U32 R8, R4, R15, RZ ;  /* 0x0000000f04087227 */ /* 0x000fc800078e00ff */
[----:B------:R-:W-:Y:S01]  /*16c0*/  @!P6 IMAD.IADD R88, R88, 0x1, -R0 ;  /* 0x000000015858e824 */ /* 0x000fe200078e0a00 */
[----:B------:R-:W-:Y:S01]  /*16d0*/  ISETP.GT.U32.AND P6, PT, R0, R118, PT ;  /* 0x000000760000720c */ /* 0x000fe20003fc4070 */
[----:B------:R-:W-:-:S04]  /*16e0*/  IMAD.HI.U32 R9, R4, R17, RZ ;  /* 0x0000001104097227 */ /* 0x000fc800078e00ff */
[----:B------:R-:W-:Y:S02]  /*16f0*/  IMAD.MOV R8, RZ, RZ, -R8 ;  /* 0x000000ffff087224 */ /* 0x000fe400078e0a08 */
[----:B------:R-:W-:Y:S02]  /*1700*/  IMAD.MOV R9, RZ, RZ, -R9 ;  /* 0x000000ffff097224 */ /* 0x000fe400078e0a09 */
[----:B------:R-:W-:Y:S01]  /*1710*/  IMAD R120, R0, R8, R15 ;  /* 0x0000000800787224 */ /* 0x000fe200078e020f */
[----:B------:R-:W-:Y:S01]  /*1720*/  LOP3.LUT R8, R3, 0x6c, RZ, 0xfc, !PT ;  /* 0x0000006c03087812 */ /* 0x000fe200078efcff */
[--C-:B------:R-:W-:Y:S01]  /*1730*/  @!P1 IMAD.IADD R82, R82, 0x1, -R0.reuse ;  /* 0x0000000152529824 */ /* 0x100fe200078e0a00 */
[----:B------:R-:W-:Y:S01]  /*1740*/  ISETP.GE.AND P1, PT, R19, RZ, PT ;  /* 0x000000ff1300720c */ /* 0x000fe20003f26270 */
[----:B------:R-:W-:Y:S01]  /*1750*/  IMAD R122, R0, R9, R17 ;  /* 0x00000009007a7224 */ /* 0x000fe200078e0211 */
[----:B------:R-:W-:Y:S01]  /*1760*/  LOP3.LUT R17, R3, 0x6b, RZ, 0xfc, !PT ;  /* 0x0000006b03117812 */ /* 0x000fe200078efcff */
[--C-:B------:R-:W-:Y:S01]  /*1770*/  @!P0 IMAD.IADD R86, R86, 0x1, -R0.reuse ;  /* 0x0000000156568824 */ /* 0x100fe200078e0a00 */
[----:B------:R-:W-:Y:S01]  /*1780*/  IABS R9, R8 ;  /* 0x0000000800097213 */ /* 0x000fe20000000000 */
[----:B------:R-:W-:Y:S01]  /*1790*/  @!P6 IMAD.IADD R118, R118, 0x1, -R0 ;  /* 0x000000017676e824 */ /* 0x000fe200078e0a00 */
[----:B------:R-:W-:Y:S01]  /*17a0*/  ISETP.GT.U32.AND P0, PT, R0, R88, PT ;  /* 0x000000580000720c */ /* 0x000fe20003f04070 */
[----:B------:R-:W-:Y:S01]  /*17b0*/  @!P2 IMAD.MOV R82, RZ, RZ, -R82 ;  /* 0x000000ffff52a224 */ /* 0x000fe200078e0a52 */
[----:B------:R-:W-:Y:S01]  /*17c0*/  IABS R11, R17 ;  /* 0x00000011000b7213 */ /* 0x000fe20000000000 */
[----:B------:R-:W-:Y:S01]  /*17d0*/  IMAD.HI.U32 R5, R4, R9, RZ ;  /* 0x0000000904057227 */ /* 0x000fe200078e00ff */
[----:B------:R-:W-:-:S02]  /*17e0*/  ISETP.GT.U32.AND P2, PT, R0, R86, PT ;  /* 0x000000560000720c */ /* 0x000fc40003f44070 */
[----:B------:R-:W-:Y:S01]  /*17f0*/  ISETP.GT.U32.AND P6, PT, R0, R118, PT ;  /* 0x000000760000720c */ /* 0x000fe20003fc4070 */
[----:B------:R-:W-:Y:S01]  /*1800*/  IMAD.HI.U32 R7, R4, R11, RZ ;  /* 0x0000000b04077227 */ /* 0x000fe200078e00ff */
[----:B------:R-:W-:Y:S02]  /*1810*/  LOP3.LUT R19, R3, 0x6a, RZ, 0xfc, !PT ;  /* 0x0000006a03137812 */ /* 0x000fe400078efcff */
[----:B------:R-:W-:Y:S01]  /*1820*/  IABS R15, R24 ;  /* 0x00000018000f7213 */ /* 0x000fe20000000000 */
[----:B------:R-:W-:Y:S01]  /*1830*/  IMAD.MOV R5, RZ, RZ, -R5 ;  /* 0x000000ffff057224 */ /* 0x000fe200078e0a05 */
[----:B------:R-:W-:Y:S01]  /*1840*/  IABS R13, R19 ;  /* 0x00000013000d7213 */ /* 0x000fe20000000000 */
[----:B------:R-:W-:Y:S02]  /*1850*/  IMAD.MOV R126, RZ, RZ, -R7 ;  /* 0x000000ffff7e7224 */ /* 0x000fe400078e0a07 */
[----:B------:R-:W-:Y:S01]  /*1860*/  @!P3 IMAD.MOV R84, RZ, RZ, -R84 ;  /* 0x000000ffff54b224 */ /* 0x000fe200078e0a54 */
[----:B------:R-:W-:Y:S01]  /*1870*/  ISETP.GT.U32.AND P3, PT, R0, R120, PT ;  /* 0x000000780000720c */ /* 0x000fe20003f64070 */
[----:B------:R-:W-:Y:S01]  /*1880*/  @!P0 IMAD.IADD R88, R88, 0x1, -R0 ;  /* 0x0000000158588824 */ /* 0x000fe200078e0a00 */
[C---:B------:R-:W-:Y:S01]  /*1890*/  ISETP.GT.U32.AND P0, PT, R0.reuse, R122, PT ;  /* 0x0000007a0000720c */ /* 0x040fe20003f04070 */
[----:B------:R-:W-:-:S02]  /*18a0*/  IMAD R124, R0, R5, R9 ;  /* 0x00000005007c7224 */ /* 0x000fc400078e0209 */
[----:B------:R-:W-:Y:S02]  /*18b0*/  IMAD R126, R0, R126, R11 ;  /* 0x0000007e007e7224 */ /* 0x000fe400078e020b */
[--C-:B------:R-:W-:Y:S01]  /*18c0*/  @!P2 IMAD.IADD R86, R86, 0x1, -R0.reuse ;  /* 0x000000015656a824 */ /* 0x100fe200078e0a00 */
[----:B------:R-:W-:Y:S01]  /*18d0*/  ISETP.GT.U32.AND P2, PT, R0, R124, PT ;  /* 0x0000007c0000720c */ /* 0x000fe20003f44070 */
[----:B------:R-:W-:Y:S01]  /*18e0*/  @!P6 IMAD.IADD R118, R118, 0x1, -R0 ;  /* 0x000000017676e824 */ /* 0x000fe200078e0a00 */
[----:B------:R-:W-:Y:S01]  /*18f0*/  ISETP.GT.U32.AND P6, PT, R0, R126, PT ;  /* 0x0000007e0000720c */ /* 0x000fe20003fc4070 */
[----:B------:R-:W-:-:S04]  /*1900*/  IMAD.HI.U32 R5, R4, R13, RZ ;  /* 0x0000000d04057227 */ /* 0x000fc800078e00ff */
[--C-:B------:R-:W-:Y:S01]  /*1910*/  @!P3 IMAD.IADD R120, R120, 0x1, -R0.reuse ;  /* 0x000000017878b824 */ /* 0x100fe200078e0a00 */
[----:B------:R-:W-:Y:S01]  /*1920*/  ISETP.GE.AND P3, PT, R21, RZ, PT ;  /* 0x000000ff1500720c */ /* 0x000fe20003f66270 */
[----:B------:R-:W-:Y:S01]  /*1930*/  @!P0 IMAD.IADD R122, R122, 0x1, -R0 ;  /* 0x000000017a7a8824 */ /* 0x000fe200078e0a00 */
[----:B------:R-:W-:Y:S01]  /*1940*/  ISETP.GE.AND P0, PT, R23, RZ, PT ;  /* 0x000000ff1700720c */ /* 0x000fe20003f06270 */
[----:B------:R-:W-:Y:S01]  /*1950*/  @!P5 IMAD.MOV R88, RZ, RZ, -R88 ;  /* 0x000000ffff58d224 */ /* 0x000fe200078e0a58 */
[C---:B------:R-:W-:Y:S01]  /*1960*/  LOP3.LUT R21, R3.reuse, 0x5d, RZ, 0xfc, !PT ;  /* 0x0000005d03157812 */ /* 0x040fe200078efcff */
[----:B------:R-:W-:Y:S01]  /*1970*/  @!P2 IMAD.IADD R124, R124, 0x1, -R0 ;  /* 0x000000017c7ca824 */ /* 0x000fe200078e0a00 */
[----:B------:R-:W-:Y:S01]  /*1980*/  ISETP.GT.U32.AND P2, PT, R0, R120, PT ;  /* 0x000000780000720c */ /* 0x000fe20003f44070 */
[----:B------:R-:W-:Y:S01]  /*1990*/  IMAD.HI.U32 R7, R4, R15, RZ ;  /* 0x0000000f04077227 */ /* 0x000fe200078e00ff */
[----:B------:R-:W-:Y:S02]  /*19a0*/  ISETP.GT.U32.AND P5, PT, R0, R122, PT ;  /* 0x0000007a0000720c */ /* 0x000fe40003fa4070 */
[----:B------:R-:W-:Y:S01]  /*19b0*/  LOP3.LUT R23, R3, 0x41, RZ, 0xfc, !PT ;  /* 0x0000004103177812 */ /* 0x000fe200078efcff */
[----:B------:R-:W-:-:S02]  /*19c0*/  IMAD.MOV R5, RZ, RZ, -R5 ;  /* 0x000000ffff057224 */ /* 0x000fc400078e0a05 */
[----:B------:R-:W-:Y:S01]  /*19d0*/  @!P6 IMAD.IADD R126, R126, 0x1, -R0 ;  /* 0x000000017e7ee824 */ /* 0x000fe200078e0a00 */
[C---:B------:R-:W-:Y:S01]  /*19e0*/  ISETP.GT.U32.AND P6, PT, R0.reuse, R124, PT ;  /* 0x0000007c0000720c */ /* 0x040fe20003fc4070 */
[----:B------:R-:W-:Y:S02]  /*19f0*/  IMAD.MOV R7, RZ, RZ, -R7 ;  /* 0x000000ffff077224 */ /* 0x000fe400078e0a07 */
[C---:B------:R-:W-:Y:S01]  /*1a00*/  IMAD R128, R0.reuse, R5, R13 ;  /* 0x0000000500807224 */ /* 0x040fe200078e020d */
[C---:B------:R-:W-:Y:S01]  /*1a10*/  LOP3.LUT R13, R3.reuse, 0x68, RZ, 0xfc, !PT ;  /* 0x00000068030d7812 */ /* 0x040fe200078efcff */
[----:B------:R-:W-:Y:S01]  /*1a20*/  IMAD R130, R0, R7, R15 ;  /* 0x0000000700827224 */ /* 0x000fe200078e020f */
[----:B------:R-:W-:Y:S01]  /*1a30*/  LOP3.LUT R15, R3, 0x67, RZ, 0xfc, !PT ;  /* 0x00000067030f7812 */ /* 0x000fe200078efcff */
[----:B------:R-:W-:Y:S01]  /*1a40*/  @!P4 IMAD.MOV R86, RZ, RZ, -R86 ;  /* 0x000000ffff56c224 */ /* 0x000fe200078e0a56 */
[----:B------:R-:W-:Y:S01]  /*1a50*/  IABS R9, R13 ;  /* 0x0000000d00097213 */ /* 0x000fe20000000000 */
[--C-:B------:R-:W-:Y:S01]  /*1a60*/  @!P2 IMAD.IADD R120, R120, 0x1, -R0.reuse ;  /* 0x000000017878a824 */ /* 0x100fe200078e0a00 */
[----:B------:R-:W-:Y:S01]  /*1a70*/  ISETP.GT.U32.AND P4, PT, R0, R126, PT ;  /* 0x0000007e0000720c */ /* 0x000fe20003f84070 */
[----:B------:R-:W-:Y:S01]  /*1a80*/  @!P5 IMAD.IADD R122, R122, 0x1, -R0 ;  /* 0x000000017a7ad824 */ /* 0x000fe200078e0a00 */
[----:B------:R-:W-:Y:S01]  /*1a90*/  IABS R11, R15 ;  /* 0x0000000f000b7213 */ /* 0x000fe20000000000 */
[----:B------:R-:W-:Y:S01]  /*1aa0*/  IMAD.HI.U32 R5, R4, R9, RZ ;  /* 0x0000000904057227 */ /* 0x000fe200078e00ff */
[----:B------:R-:W-:-:S02]  /*1ab0*/  ISETP.GE.AND P2, PT, R8, RZ, PT ;  /* 0x000000ff0800720c */ /* 0x000fc40003f46270 */
[----:B------:R-:W-:Y:S01]  /*1ac0*/  ISETP.GT.U32.AND P5, PT, R0, R130, PT ;  /* 0x000000820000720c */ /* 0x000fe20003fa4070 */
[----:B------:R-:W-:Y:S01]  /*1ad0*/  @!P6 IMAD.IADD R124, R124, 0x1, -R0 ;  /* 0x000000017c7ce824 */ /* 0x000fe200078e0a00 */
[----:B------:R-:W-:Y:S01]  /*1ae0*/  ISETP.GE.AND P6, PT, R17, RZ, PT ;  /* 0x000000ff1100720c */ /* 0x000fe20003fc6270 */
[----:B------:R-:W-:Y:S01]  /*1af0*/  IMAD.HI.U32 R7, R4, R11, RZ ;  /* 0x0000000b04077227 */ /* 0x000fe200078e00ff */
[C---:B------:R-:W-:Y:S02]  /*1b00*/  LOP3.LUT R8, R3.reuse, 0x64, RZ, 0xfc, !PT ;  /* 0x0000006403087812 */ /* 0x040fe400078efcff */
[----:B------:R-:W-:Y:S01]  /*1b10*/  LOP3.LUT R17, R3, 0x5f, RZ, 0xfc, !PT ;  /* 0x0000005f03117812 */ /* 0x000fe200078efcff */
[----:B------:R-:W-:Y:S02]  /*1b20*/  IMAD.MOV R5, RZ, RZ, -R5 ;  /* 0x000000ffff057224 */ /* 0x000fe400078e0a05 */
[----:B------:R-:W-:Y:S01]  /*1b30*/  @!P1 IMAD.MOV R118, RZ, RZ, -R118 ;  /* 0x000000ffff769224 */ /* 0x000fe200078e0a76 */
[----:B------:R-:W-:Y:S01]  /*1b40*/  ISETP.GT.U32.AND P1, PT, R0, R128, PT ;  /* 0x000000800000720c */ /* 0x000fe20003f24070 */
[----:B------:R-:W-:-:S02]  /*1b50*/  IMAD.MOV R7, RZ, RZ, -R7 ;  /* 0x000000ffff077224 */ /* 0x000fc400078e0a07 */
[----:B------:R-:W-:Y:S01]  /*1b60*/  IMAD R194, R0, R5, R9 ;  /* 0x0000000500c27224 */ /* 0x000fe200078e0209 */
[----:B------:R-:W-:Y:S01]  /*1b70*/  LOP3.LUT R5, R3, 0x66, RZ, 0xfc, !PT ;  /* 0x0000006603057812 */ /* 0x000fe200078efcff */
[--C-:B------:R-:W-:Y:S01]  /*1b80*/  @!P4 IMAD.IADD R126, R126, 0x1, -R0.reuse ;  /* 0x000000017e7ec824 */ /* 0x100fe200078e0a00 */
[----:B------:R-:W-:Y:S01]  /*1b90*/  ISETP.GE.AND P4, PT, R19, RZ, PT ;  /* 0x000000ff1300720c */ /* 0x000fe20003f86270 */
[----:B------:R-:W-:Y:S01]  /*1ba0*/  @!P5 IMAD.IADD R130, R130, 0x1, -R0 ;  /* 0x000000018282d824 */ /* 0x000fe200078e0a00 */
[----:B------:R-:W-:Y:S01]  /*1bb0*/  IABS R9, R5 ;  /* 0x0000000500097213 */ /* 0x000fe20000000000 */
[C---:B------:R-:W-:Y:S01]  /*1bc0*/  IMAD R196, R0.reuse, R7, R11 ;  /* 0x0000000700c47224 */ /* 0x040fe200078e020b */
[----:B------:R-:W-:Y:S01]  /*1bd0*/  LOP3.LUT R7, R3, 0x65, RZ, 0xfc, !PT ;  /* 0x0000006503077812 */ /* 0x000fe200078efcff */
[----:B------:R-:W-:Y:S01]  /*1be0*/  @!P2 IMAD.MOV R124, RZ, RZ, -R124 ;  /* 0x000000ffff7ca224 */ /* 0x000fe200078e0a7c */
[C---:B------:R-:W-:Y:S01]  /*1bf0*/  ISETP.GT.U32.AND P2, PT, R0.reuse, R194, PT ;  /* 0x000000c20000720c */ /* 0x040fe20003f44070 */
[----:B------:R-:W-:Y:S01]  /*1c00*/  @!P0 IMAD.MOV R122, RZ, RZ, -R122 ;  /* 0x000000ffff7a8224 */ /* 0x000fe200078e0a7a */
[C---:B------:R-:W-:Y:S01]  /*1c10*/  ISETP.GT.U32.AND P0, PT, R0.reuse, R130, PT ;  /* 0x000000820000720c */ /* 0x040fe20003f04070 */
[----:B------:R-:W-:Y:S01]  /*1c20*/  @!P6 IMAD.MOV R126, RZ, RZ, -R126 ;  /* 0x000000ffff7ee224 */ /* 0x000fe200078e0a7e */
[----:B------:R-:W-:Y:S01]  /*1c30*/  ISETP.GT.U32.AND P6, PT, R0, R196, PT ;  /* 0x000000c40000720c */ /* 0x000fe20003fc4070 */
[----:B------:R-:W-:Y:S01]  /*1c40*/  @!P1 IMAD.IADD R128, R128, 0x1, -R0 ;  /* 0x0000000180809824 */ /* 0x000fe200078e0a00 */
[----:B------:R-:W-:Y:S01]  /*1c50*/  ISETP.GE.AND P1, PT, R24, RZ, PT ;  /* 0x000000ff1800720c */ /* 0x000fe20003f26270 */
[----:B------:R-:W-:Y:S01]  /*1c60*/  @!P3 IMAD.MOV R120, RZ, RZ, -R120 ;  /* 0x000000ffff78b224 */ /* 0x000fe200078e0a78 */
[----:B------:R-:W-:-:S02]  /*1c70*/  IABS R11, R7 ;  /* 0x00000007000b7213 */ /* 0x000fc40000000000 */
[----:B------:R-:W-:Y:S02]  /*1c80*/  ISETP.GT.U32.AND P3, PT, R0, R128, PT ;  /* 0x000000800000720c */ /* 0x000fe40003f64070 */
[----:B------:R-:W-:Y:S01]  /*1c90*/  ISETP.GE.AND P5, PT, R13, RZ, PT ;  /* 0x000000ff0d00720c */ /* 0x000fe20003fa6270 */
[--C-:B------:R-:W-:Y:S01]  /*1ca0*/  @!P2 IMAD.IADD R194, R194, 0x1, -R0.reuse ;  /* 0x00000001c2c2a824 */ /* 0x100fe200078e0a00 */
[----:B------:R-:W-:Y:S01]  /*1cb0*/  ISETP.GE.AND P2, PT, R7, RZ, PT ;  /* 0x000000ff0700720c */ /* 0x000fe20003f46270 */
[--C-:B------:R-:W-:Y:S01]  /*1cc0*/  @!P0 IMAD.IADD R130, R130, 0x1, -R0.reuse ;  /* 0x0000000182828824 */ /* 0x100fe200078e0a00 */
[----:B------:R-:W-:Y:S01]  /*1cd0*/  ISETP.GE.AND P0, PT, R5, RZ, PT ;  /* 0x000000ff0500720c */ /* 0x000fe20003f06270 */
[----:B------:R-:W-:Y:S01]  /*1ce0*/  @!P6 IMAD.IADD R196, R196, 0x1, -R0 ;  /* 0x00000001c4c4e824 */ /* 0x000fe200078e0a00 */
[----:B------:R-:W-:Y:S01]  /*1cf0*/  ISETP.GT.U32.AND P6, PT, R0, R194, PT ;  /* 0x000000c20000720c */ /* 0x000fe20003fc4070 */
[----:B------:R-:W-:Y:S01]  /*1d00*/  IMAD.HI.U32 R5, R4, R9, RZ ;  /* 0x0000000904057227 */ /* 0x000fe200078e00ff */
[----:B------:R-:W-:-:S02]  /*1d10*/  LOP3.LUT R19, R3, 0x5e, RZ, 0xfc, !PT ;  /* 0x0000005e03137812 */ /* 0x000fc400078efcff */
[----:B------:R-:W-:Y:S01]  /*1d20*/  LOP3.LUT R24, R3, 0x40, RZ, 0xfc, !PT ;  /* 0x0000004003187812 */ /* 0x000fe200078efcff */
[----:B------:R-:W-:Y:S02]  /*1d30*/  IMAD.MOV R5, RZ, RZ, -R5 ;  /* 0x000000ffff057224 */ /* 0x000fe400078e0a05 */
[----:B------:R-:W-:Y:S01]  /*1d40*/  @!P3 IMAD.IADD R128, R128, 0x1, -R0 ;  /* 0x000000018080b824 */ /* 0x000fe200078e0a00 */
[----:B------:R-:W-:Y:S01]  /*1d50*/  ISETP.GE.AND P3, PT, R15, RZ, PT ;  /* 0x000000ff0f00720c */ /* 0x000fe20003f66270 */
[----:B------:R-:W-:Y:S01]  /*1d60*/  IMAD R198, R0, R5, R9 ;  /* 0x0000000500c67224 */ /* 0x000fe200078e0209 */
[C---:B------:R-:W-:Y:S01]  /*1d70*/  LOP3.LUT R5, R3.reuse, 0x63, RZ, 0xfc, !PT ;  /* 0x0000006303057812 */ /* 0x040fe200078efcff */
[----:B------:R-:W-:Y:S01]  /*1d80*/  IMAD.HI.U32 R7, R4, R11, RZ ;  /* 0x0000000b04077227 */ /* 0x000fe200078e00ff */
[----:B------:R-:W-:-:S03]  /*1d90*/  LOP3.LUT R15, R3, 0x60, RZ, 0xfc, !PT ;  /* 0x00000060030f7812 */ /* 0x000fc600078efcff */
[----:B------:R-:W-:Y:S01]  /*1da0*/  @!P4 IMAD.MOV R128, RZ, RZ, -R128 ;  /* 0x000000ffff80c224 */ /* 0x000fe200078e0a80 */
[----:B------:R-:W-:Y:S01]  /*1db0*/  ISETP.GT.U32.AND P4, PT, R0, R196, PT ;  /* 0x000000c40000720c */ /* 0x000fe20003f84070 */
[----:B------:R-:W-:Y:S01]  /*1dc0*/  @!P6 IMAD.IADD R194, R194, 0x1, -R0 ;  /* 0x00000001c2c2e824 */ /* 0x000fe200078e0a00 */
[----:B------:R-:W-:Y:S01]  /*1dd0*/  ISETP.GT.U32.AND P6, PT, R0, R198, PT ;  /* 0x000000c60000720c */ /* 0x000fe20003fc4070 */
[----:B------:R-:W-:Y:S02]  /*1de0*/  IMAD.MOV R7, RZ, RZ, -R7 ;  /* 0x000000ffff077224 */ /* 0x000fe400078e0a07 */
[----:B------:R-:W-:Y:S01]  /*1df0*/  @!P1 IMAD.MOV R130, RZ, RZ, -R130 ;  /* 0x000000ffff829224 */ /* 0x000fe200078e0a82 */
[----:B------:R-:W-:Y:S01]  /*1e00*/  ISETP.GE.AND P1, PT, R8, RZ, PT ;  /* 0x000000ff0800720c */ /* 0x000fe20003f26270 */
[----:B------:R-:W-:Y:S01]  /*1e10*/  IMAD R200, R0, R7, R11 ;  /* 0x0000000700c87224 */ /* 0x000fe200078e020b */
[----:B------:R-:W-:Y:S01]  /*1e20*/  IABS R8, R8 ;  /* 0x0000000800087213 */ /* 0x000fe20000000000 */
[----:B------:R-:W-:Y:S01]  /*1e30*/  @!P5 IMAD.MOV R194, RZ, RZ, -R194 ;  /* 0x000000ffffc2d224 */ /* 0x000fe200078e0ac2 */
[----:B------:R-:W-:-:S02]  /*1e40*/  IABS R11, R5 ;  /* 0x00000005000b7213 */ /* 0x000fc40000000000 */
[----:B------:R-:W-:Y:S01]  /*1e50*/  ISETP.GT.U32.AND P5, PT, R0, R200, PT ;  /* 0x000000c80000720c */ /* 0x000fe20003fa4070 */
[----:B------:R-:W-:Y:S01]  /*1e60*/  IMAD.MOV.U32 R9, RZ, RZ, R8 ;  /* 0x000000ffff097224 */ /* 0x000fe200078e0008 */
[----:B------:R-:W-:Y:S01]  /*1e70*/  LOP3.LUT R7, R3, 0x62, RZ, 0xfc, !PT ;  /* 0x0000006203077812 */ /* 0x000fe200078efcff */
[--C-:B------:R-:W-:Y:S01]  /*1e80*/  @!P4 IMAD.IADD R196, R196, 0x1, -R0.reuse ;  /* 0x00000001c4c4c824 */ /* 0x100fe200078e0a00 */
[----:B------:R-:W-:Y:S01]  /*1e90*/  ISETP.GE.AND P4, PT, R5, RZ, PT ;  /* 0x000000ff0500720c */ /* 0x000fe20003f86270 */
[----:B------:R-:W-:Y:S01]  /*1ea0*/  @!P6 IMAD.IADD R198, R198, 0x1, -R0 ;  /* 0x00000001c6c6e824 */ /* 0x000fe200078e0a00 */
[----:B------:R-:W-:Y:S01]  /*1eb0*/  LOP3.LUT R8, R3, 0x61, RZ, 0xfc, !PT ;  /* 0x0000006103087812 */ /* 0x000fe200078efcff */
[----:B------:R-:W-:-:S03]  /*1ec0*/  IMAD.HI.U32 R5, R4, R9, RZ ;  /* 0x0000000904057227 */ /* 0x000fc600078e00ff */
[----:B------:R-:W-:Y:S01]  /*1ed0*/  ISETP.GT.U32.AND P6, PT, R0, R198, PT ;  /* 0x000000c60000720c */ /* 0x000fe20003fc4070 */
[----:B------:R-:W-:Y:S01]  /*1ee0*/  @!P3 IMAD.MOV R196, RZ, RZ, -R196 ;  /* 0x000000ffffc4b224 */ /* 0x000fe200078e0ac4 */
[----:B------:R-:W-:Y:S01]  /*1ef0*/  ISETP.GE.AND P3, PT, R7, RZ, PT ;  /* 0x000000ff0700720c */ /* 0x000fe20003f66270 */
[----:B------:R-:W-:Y:S01]  /*1f00*/  IMAD.MOV R202, RZ, RZ, -R5 ;  /* 0x000000ffffca7224 */ /* 0x000fe200078e0a05 */
[----:B------:R-:W-:Y:S01]  /*1f10*/  IABS R7, R7 ;  /* 0x0000000700077213 */ /* 0x000fe20000000000 */
[----:B------:R-:W-:Y:S01]  /*1f20*/  IMAD.HI.U32 R5, R4, R11, RZ ;  /* 0x0000000b04057227 */ /* 0x000fe200078e00ff */
[----:B------:R-:W-:-:S03]  /*1f30*/  IABS R13, R8 ;  /* 0x00000008000d7213 */ /* 0x000fc60000000000 */
[----:B------:R-:W-:Y:S02]  /*1f40*/  @!P5 IMAD.IADD R200, R200, 0x1, -R0 ;  /* 0x00000001c8c8d824 */ /* 0x000fe400078e0a00 */
[C---:B------:R-:W-:Y:S02]  /*1f50*/  IMAD R202, R0.reuse, R202, R9 ;  /* 0x000000ca00ca7224 */ /* 0x040fe400078e0209 */
[----:B------:R-:W-:Y:S01]  /*1f60*/  IMAD.MOV R5, RZ, RZ, -R5 ;  /* 0x000000ffff057224 */ /* 0x000fe200078e0a05 */
[C---:B------:R-:W-:Y:S01]  /*1f70*/  ISETP.GT.U32.AND P5, PT, R0.reuse, R200, PT ;  /* 0x000000c80000720c */ /* 0x040fe20003fa4070 */
[----:B------:R-:W-:Y:S02]  /*1f80*/  IMAD.MOV.U32 R9, RZ, RZ, R7 ;  /* 0x000000ffff097224 */ /* 0x000fe400078e0007 */
[----:B------:R-:W-:Y:S01]  /*1f90*/  IMAD R204, R0, R5, R11 ;  /* 0x0000000500cc7224 */ /* 0x000fe200078e020b */
[----:B------:R-:W-:Y:S01]  /*1fa0*/  IABS R11, R15 ;  /* 0x0000000f000b7213 */ /* 0x000fe20000000000 */
[----:B------:R-:W-:-:S04]  /*1fb0*/  IMAD.HI.U32 R5, R4, R9, RZ ;  /* 0x0000000904057227 */ /* 0x000fc800078e00ff */
[----:B------:R-:W-:Y:S01]  /*1fc0*/  @!P6 IMAD.IADD R198, R198, 0x1, -R0 ;  /* 0x00000001c6c6e824 */ /* 0x000fe200078e0a00 */
[----:B------:R-:W-:Y:S01]  /*1fd0*/  ISETP.GT.U32.AND P6, PT, R0, R202, PT ;  /* 0x000000ca0000720c */ /* 0x000fe20003fc4070 */
[----:B------:R-:W-:-:S04]  /*1fe0*/  IMAD.HI.U32 R7, R4, R13, RZ ;  /* 0x0000000d04077227 */ /* 0x000fc800078e00ff */
[----:B------:R-:W-:Y:S02]  /*1ff0*/  IMAD.MOV R5, RZ, RZ, -R5 ;  /* 0x000000ffff057224 */ /* 0x000fe400078e0a05 */
[----:B------:R-:W-:Y:S02]  /*2000*/  IMAD.MOV R7, RZ, RZ, -R7 ;  /* 0x000000ffff077224 */ /* 0x000fe400078e0a07 */
[C---:B------:R-:W-:Y:S01]  /*2010*/  IMAD R206, R0.reuse, R5, R9 ;  /* 0x0000000500ce7224 */ /* 0x040fe200078e0209 */
[----:B------:R-:W-:Y:S01]  /*2020*/  IABS R9, R19 ;  /* 0x0000001300097213 */ /* 0x000fe20000000000 */
[----:B------:R-:W-:Y:S01]  /*2030*/  IMAD R208, R0, R7, R13 ;  /* 0x0000000700d07224 */ /* 0x000fe200078e020d */
[----:B------:R-:W-:Y:S01]  /*2040*/  IABS R7, R17 ;  /* 0x0000001100077213 */ /* 0x000fe20000000000 */
[--C-:B------:R-:W-:Y:S01]  /*2050*/  @!P5 IMAD.IADD R200, R200, 0x1, -R0.reuse ;  /* 0x00000001c8c8d824 */ /* 0x100fe200078e0a00 */
[----:B------:R-:W-:Y:S01]  /*2060*/  ISETP.GT.U32.AND P5, PT, R0, R206, PT ;  /* 0x000000ce0000720c */ /* 0x000fe20003fa4070 */
[----:B------:R-:W-:Y:S01]  /*2070*/  @!P6 IMAD.IADD R202, R202, 0x1, -R0 ;  /* 0x00000001cacae824 */ /* 0x000fe200078e0a00 */
[C---:B------:R-:W-:Y:S01]  /*2080*/  ISETP.GT.U32.AND P6, PT, R0.reuse, R208, PT ;  /* 0x000000d00000720c */ /* 0x040fe20003fc4070 */
[----:B------:R-:W-:Y:S01]  /*2090*/  @!P0 IMAD.MOV R198, RZ, RZ, -R198 ;  /* 0x000000ffffc68224 */ /* 0x000fe200078e0ac6 */
[----:B------:R-:W-:Y:S01]  /*20a0*/  ISETP.GT.U32.AND P0, PT, R0, R204, PT ;  /* 0x000000cc0000720c */ /* 0x000fe20003f04070 */
[----:B------:R-:W-:-:S04]  /*20b0*/  IMAD.HI.U32 R5, R4, R11, RZ ;  /* 0x0000000b04057227 */ /* 0x000fc800078e00ff */
[----:B------:R-:W-:Y:S02]  /*20c0*/  IMAD.MOV R5, RZ, RZ, -R5 ;  /* 0x000000ffff057224 */ /* 0x000fe400078e0a05 */
[----:B------:R-:W-:Y:S02]  /*20d0*/  @!P2 IMAD.MOV R200, RZ, RZ, -R200 ;  /* 0x000000ffffc8a224 */ /* 0x000fe400078e0ac8 */
[--C-:B------:R-:W-:Y:S02]  /*20e0*/  @!P5 IMAD.IADD R206, R206, 0x1, -R0.reuse ;  /* 0x00000001ceced824 */ /* 0x100fe400078e0a00 */
[----:B------:R-:W-:Y:S02]  /*20f0*/  @!P6 IMAD.IADD R208, R208, 0x1, -R0 ;  /* 0x00000001d0d0e824 */ /* 0x000fe400078e0a00 */
[C---:B------:R-:W-:Y:S01]  /*2100*/  IMAD R210, R0.reuse, R5, R11 ;  /* 0x0000000500d27224 */ /* 0x040fe200078e020b */
[----:B------:R-:W-:Y:S01]  /*2110*/  ISETP.GT.U32.AND P6, PT, R0, R206, PT ;  /* 0x000000ce0000720c */ /* 0x000fe20003fc4070 */
[----:B------:R-:W-:Y:S01]  /*2120*/  IMAD.HI.U32 R5, R4, R7, RZ ;  /* 0x0000000704057227 */ /* 0x000fe200078e00ff */
[----:B------:R-:W-:-:S02]  /*2130*/  ISETP.GT.U32.AND P2, PT, R0, R208, PT ;  /* 0x000000d00000720c */ /* 0x000fc40003f44070 */
[----:B------:R-:W-:Y:S01]  /*2140*/  IABS R11, R21 ;  /* 0x00000015000b7213 */ /* 0x000fe20000000000 */
[----:B------:R-:W-:Y:S01]  /*2150*/  @!P0 IMAD.IADD R204, R204, 0x1, -R0 ;  /* 0x00000001cccc8824 */ /* 0x000fe200078e0a00 */
[----:B------:R-:W-:Y:S01]  /*2160*/  ISETP.GT.U32.AND P0, PT, R0, R202, PT ;  /* 0x000000ca0000720c */ /* 0x000fe20003f04070 */
[----:B------:R-:W-:-:S03]  /*2170*/  IMAD.MOV R5, RZ, RZ, -R5 ;  /* 0x000000ffff057224 */ /* 0x000fc600078e0a05 */
[C---:B------:R-:W-:Y:S01]  /*2180*/  ISETP.GT.U32.AND P5, PT, R0.reuse, R204, PT ;  /* 0x000000cc0000720c */ /* 0x040fe20003fa4070 */
[----:B------:R-:W-:Y:S02]  /*2190*/  IMAD R212, R0, R5, R7 ;  /* 0x0000000500d47224 */ /* 0x000fe400078e0207 */
[----:B------:R-:W-:Y:S02]  /*21a0*/  @!P6 IMAD.IADD R206, R206, 0x1, -R0 ;  /* 0x00000001cecee824 */ /* 0x000fe400078e0a00 */
[----:B------:R-:W-:Y:S01]  /*21b0*/  IMAD.HI.U32 R5, R4, R9, RZ ;  /* 0x0000000904057227 */ /* 0x000fe200078e00ff */
[----:B------:R-:W-:-:S03]  /*21c0*/  ISETP.GT.U32.AND P6, PT, R0, R212, PT ;  /* 0x000000d40000720c */ /* 0x000fc60003fc4070 */
[----:B------:R-:W-:Y:S02]  /*21d0*/  IMAD.MOV R5, RZ, RZ, -R5 ;  /* 0x000000ffff057224 */ /* 0x000fe400078e0a05 */
[--C-:B------:R-:W-:Y:S01]  /*21e0*/  @!P0 IMAD.IADD R202, R202, 0x1, -R0.reuse ;  /* 0x00000001caca8824 */ /* 0x100fe200078e0a00 */
[----:B------:R-:W-:Y:S01]  /*21f0*/  ISETP.GT.U32.AND P0, PT, R0, R210, PT ;  /* 0x000000d20000720c */ /* 0x000fe20003f04070 */
[----:B------:R-:W-:Y:S01]  /*2200*/  @!P5 IMAD.IADD R204, R204, 0x1, -R0 ;  /* 0x00000001ccccd824 */ /* 0x000fe200078e0a00 */
[----:B------:R-:W-:Y:S01]  /*2210*/  ISETP.GE.AND P5, PT, R8, RZ, PT ;  /* 0x000000ff0800720c */ /* 0x000fe20003fa6270 */
[----:B------:R-:W-:Y:S01]  /*2220*/  IMAD R214, R0, R5, R9 ;  /* 0x0000000500d67224 */ /* 0x000fe200078e0209 */
[----:B------:R-:W-:Y:S01]  /*2230*/  LOP3.LUT R8, R3, 0x5c, RZ, 0xfc, !PT ;  /* 0x0000005c03087812 */ /* 0x000fe200078efcff */
[----:B------:R-:W-:Y:S02]  /*2240*/  @!P4 IMAD.MOV R204, RZ, RZ, -R204 ;  /* 0x000000ffffccc224 */ /* 0x000fe400078e0acc */
[----:B------:R-:W-:Y:S01]  /*2250*/  @!P6 IMAD.IADD R212, R212, 0x1, -R0 ;  /* 0x00000001d4d4e824 */ /* 0x000fe200078e0a00 */
[----:B------:R-:W-:Y:S01]  /*2260*/  IABS R13, R8 ;  /* 0x00000008000d7213 */ /* 0x000fe20000000000 */
[----:B------:R-:W-:Y:S01]  /*2270*/  IMAD.HI.U32 R7, R4, R11, RZ ;  /* 0x0000000b04077227 */ /* 0x000fe200078e00ff */
[----:B------:R-:W-:-:S02]  /*2280*/  ISETP.GT.U32.AND P6, PT, R0, R214, PT ;  /* 0x000000d60000720c */ /* 0x000fc40003fc4070 */
[----:B------:R-:W-:Y:S01]  /*2290*/  ISETP.GT.U32.AND P4, PT, R0, R212, PT ;  /* 0x000000d40000720c */ /* 0x000fe20003f84070 */
[----:B------:R-:W-:-:S04]  /*22a0*/  IMAD.HI.U32 R5, R4, R13, RZ ;  /* 0x0000000d04057227 */ /* 0x000fc800078e00ff */
[----:B------:R-:W-:Y:S02]  /*22b0*/  IMAD.MOV R5, RZ, RZ, -R5 ;  /* 0x000000ffff057224 */ /* 0x000fe400078e0a05 */
[----:B------:R-:W-:Y:S02]  /*22c0*/  IMAD.MOV R7, RZ, RZ, -R7 ;  /* 0x000000ffff077224 */ /* 0x000fe400078e0a07 */
[----:B------:R-:W-:Y:S02]  /*22d0*/  IMAD R218, R0, R5, R13 ;  /* 0x0000000500da7224 */ /* 0x000fe400078e020d */
[--C-:B------:R-:W-:Y:S01]  /*22e0*/  @!P2 IMAD.IADD R208, R208, 0x1, -R0.reuse ;  /* 0x00000001d0d0a824 */ /* 0x100fe200078e0a00 */
[----:B------:R-:W-:Y:S01]  /*22f0*/  ISETP.GE.AND P2, PT, R15, RZ, PT ;  /* 0x000000ff0f00720c */ /* 0x000fe20003f46270 */
[--C-:B------:R-:W-:Y:S01]  /*2300*/  @!P4 IMAD.IADD R212, R212, 0x1, -R0.reuse ;  /* 0x00000001d4d4c824 */ /* 0x100fe200078e0a00 */
[----:B------:R-:W-:Y:S01]  /*2310*/  ISETP.GT.U32.AND P4, PT, R0, R218, PT ;  /* 0x000000da0000720c */ /* 0x000fe20003f84070 */
[----:B------:R-:W-:Y:S01]  /*2320*/  @!P0 IMAD.IADD R210, R210, 0x1, -R0 ;  /* 0x00000001d2d28824 */ /* 0x000fe200078e0a00 */
[----:B------:R-:W-:Y:S01]  /*2330*/  LOP3.LUT R15, R3, 0x5b, RZ, 0xfc, !PT ;  /* 0x0000005b030f7812 */ /* 0x000fe200078efcff */
[C---:B------:R-:W-:Y:S01]  /*2340*/  IMAD R216, R0.reuse, R7, R11 ;  /* 0x0000000700d87224 */ /* 0x040fe200078e020b */
[----:B------:R-:W-:Y:S01]  /*2350*/  ISETP.GE.AND P0, PT, R17, RZ, PT ;  /* 0x000000ff1100720c */ /* 0x000fe20003f06270 */
[----:B------:R-:W-:Y:S01]  /*2360*/  @!P1 IMAD.MOV R202, RZ, RZ, -R202 ;  /* 0x000000ffffca9224 */ /* 0x000fe200078e0aca */
[----:B------:R-:W-:Y:S01]  /*2370*/  ISETP.GT.U32.AND P1, PT, R0, R210, PT ;  /* 0x000000d20000720c */ /* 0x000fe20003f24070 */
[----:B------:R-:W-:Y:S01]  /*2380*/  @!P5 IMAD.MOV R208, RZ, RZ, -R208 ;  /* 0x000000ffffd0d224 */ /* 0x000fe200078e0ad0 */
[----:B------:R-:W-:Y:S01]  /*2390*/  IABS R7, R15 ;  /* 0x0000000f00077213 */ /* 0x000fe20000000000 */
[----:B------:R-:W-:Y:S01]  /*23a0*/  @!P6 IMAD.IADD R214, R214, 0x1, -R0 ;  /* 0x00000001d6d6e824 */ /* 0x000fe200078e0a00 */
[----:B------:R-:W-:Y:S01]  /*23b0*/  ISETP.GT.U32.AND P5, PT, R0, R216, PT ;  /* 0x000000d80000720c */ /* 0x000fe20003fa4070 */
[----:B------:R-:W-:Y:S01]  /*23c0*/  @!P3 IMAD.MOV R206, RZ, RZ, -R206 ;  /* 0x000000ffffceb224 */ /* 0x000fe200078e0ace */
[----:B------:R-:W-:Y:S01]  /*23d0*/  LOP3.LUT R17, R3, 0x5a, RZ, 0xfc, !PT ;  /* 0x0000005a03117812 */ /* 0x000fe200078efcff */
[----:B------:R-:W-:Y:S01]  /*23e0*/  @!P4 IMAD.IADD R218, R218, 0x1, -R0 ;  /* 0x00000001dadac824 */ /* 0x000fe200078e0a00 */
[----:B------:R-:W-:Y:S01]  /*23f0*/  ISETP.GE.AND P6, PT, R8, RZ, PT ;  /* 0x000000ff0800720c */ /* 0x000fe20003fc6270 */
[----:B------:R-:W-:Y:S01]  /*2400*/  IMAD.HI.U32 R5, R4, R7, RZ ;  /* 0x0000000704057227 */ /* 0x000fe200078e00ff */
[----:B------:R-:W-:-:S02]  /*2410*/  IABS R9, R17 ;  /* 0x0000001100097213 */ /* 0x000fc40000000000 */
[----:B------:R-:W-:Y:S01]  /*2420*/  ISETP.GT.U32.AND P4, PT, R0, R218, PT ;  /* 0x000000da0000720c */ /* 0x000fe20003f84070 */
[----:B------:R-:W-:Y:S01]  /*2430*/  IMAD.MOV R220, RZ, RZ, -R5 ;  /* 0x000000ffffdc7224 */ /* 0x000fe200078e0a05 */
[----:B------:R-:W-:Y:S01]  /*2440*/  LOP3.LUT R8, R3, 0x59, RZ, 0xfc, !PT ;  /* 0x0000005903087812 */ /* 0x000fe200078efcff */
[----:B------:R-:W-:Y:S01]  /*2450*/  IMAD.HI.U32 R5, R4, R9, RZ ;  /* 0x0000000904057227 */ /* 0x000fe200078e00ff */
[----:B------:R-:W-:Y:S02]  /*2460*/  ISETP.GE.AND P3, PT, R19, RZ, PT ;  /* 0x000000ff1300720c */ /* 0x000fe40003f66270 */
[----:B------:R-:W-:Y:S01]  /*2470*/  IABS R11, R8 ;  /* 0x00000008000b7213 */ /* 0x000fe20000000000 */
[--C-:B------:R-:W-:Y:S01]  /*2480*/  @!P1 IMAD.IADD R210, R210, 0x1, -R0.reuse ;  /* 0x00000001d2d29824 */ /* 0x100fe200078e0a00 */
[----:B------:R-:W-:Y:S01]  /*2490*/  LOP3.LUT R19, R3, 0x58, RZ, 0xfc, !PT ;  /* 0x0000005803137812 */ /* 0x000fe200078efcff */
[----:B------:R-:W-:Y:S01]  /*24a0*/  @!P5 IMAD.IADD R216, R216, 0x1, -R0 ;  /* 0x00000001d8d8d824 */ /* 0x000fe200078e0a00 */
[C---:B------:R-:W-:Y:S01]  /*24b0*/  ISETP.GT.U32.AND P5, PT, R0.reuse, R214, PT ;  /* 0x000000d60000720c */ /* 0x040fe20003fa4070 */
[----:B------:R-:W-:Y:S01]  /*24c0*/  IMAD.MOV R5, RZ, RZ, -R5 ;  /* 0x000000ffff057224 */ /* 0x000fe200078e0a05 */
[----:B------:R-:W-:Y:S01]  /*24d0*/  IABS R13, R19 ;  /* 0x00000013000d7213 */ /* 0x000fe20000000000 */
[----:B------:R-:W-:Y:S01]  /*24e0*/  @!P2 IMAD.MOV R210, RZ, RZ, -R210 ;  /* 0x000000ffffd2a224 */ /* 0x000fe200078e0ad2 */
[C---:B------:R-:W-:Y:S01]  /*24f0*/  ISETP.GT.U32.AND P2, PT, R0.reuse, R216, PT ;  /* 0x000000d80000720c */ /* 0x040fe20003f44070 */
[----:B------:R-:W-:Y:S01]  /*2500*/  IMAD R222, R0, R5, R9 ;  /* 0x0000000500de7224 */ /* 0x000fe200078e0209 */
[----:B------:R-:W-:Y:S01]  /*2510*/  ISETP.GE.AND P1, PT, R21, RZ, PT ;  /* 0x000000ff1500720c */ /* 0x000fe20003f26270 */
[----:B------:R-:W-:Y:S01]  /*2520*/  @!P4 IMAD.IADD R218, R218, 0x1, -R0 ;  /* 0x00000001dadac824 */ /* 0x000fe200078e0a00 */
[----:B------:R-:W-:Y:S01]  /*2530*/  LOP3.LUT R21, R3, 0x42, RZ, 0xfc, !PT ;  /* 0x0000004203157812 */ /* 0x000fe200078efcff */
[----:B------:R-:W-:Y:S01]  /*2540*/  IMAD.HI.U32 R5, R4, R11, RZ ;  /* 0x0000000b04057227 */ /* 0x000fe200078e00ff */
[----:B------:R-:W-:-:S03]  /*2550*/  ISETP.GT.U32.AND P4, PT, R0, R222, PT ;  /* 0x000000de0000720c */ /* 0x000fc60003f84070 */
[----:B------:R-:W-:Y:S02]  /*2560*/  IMAD R220, R0, R220, R7 ;  /* 0x000000dc00dc7224 */ /* 0x000fe400078e0207 */
[----:B------:R-:W-:Y:S02]  /*2570*/  IMAD.MOV R5, RZ, RZ, -R5 ;  /* 0x000000ffff057224 */ /* 0x000fe400078e0a05 */
[----:B------:R-:W-:Y:S01]  /*2580*/  @!P2 IMAD.IADD R216, R216, 0x1, -R0 ;  /* 0x00000001d8d8a824 */ /* 0x000fe200078e0a00 */
[----:B------:R-:W-:Y:S01]  /*2590*/  ISETP.GE.AND P2, PT, R15, RZ, PT ;  /* 0x000000ff0f00720c */ /* 0x000fe20003f46270 */
[----:B------:R-:W-:Y:S01]  /*25a0*/  IMAD.HI.U32 R7, R4, R13, RZ ;  /* 0x0000000d04077227 */ /* 0x000fe200078e00ff */
[----:B------:R-:W-:-:S03]  /*25b0*/  LOP3.LUT R15, R3, 0x57, RZ, 0xfc, !PT ;  /* 0x00000057030f7812 */ /* 0x000fc600078efcff */
[--C-:B------:R-:W-:Y:S01]  /*25c0*/  @!P4 IMAD.IADD R222, R222, 0x1, -R0.reuse ;  /* 0x00000001dedec824 */ /* 0x100fe200078e0a00 */
[----:B------:R-:W-:Y:S01]  /*25d0*/  IABS R9, R15 ;  /* 0x0000000f00097213 */ /* 0x000fe20000000000 */
[----:B------:R-:W-:Y:S01]  /*25e0*/  @!P5 IMAD.IADD R214, R214, 0x1, -R0 ;  /* 0x00000001d6d6d824 */ /* 0x000fe200078e0a00 */
[C---:B------:R-:W-:Y:S01]  /*25f0*/  ISETP.GT.U32.AND P5, PT, R0.reuse, R220, PT ;  /* 0x000000dc0000720c */ /* 0x040fe20003fa4070 */
[C---:B------:R-:W-:Y:S01]  /*2600*/  IMAD R224, R0.reuse, R5, R11 ;  /* 0x0000000500e07224 */ /* 0x040fe200078e020b */
[----:B------:R-:W-:Y:S01]  /*2610*/  ISETP.GT.U32.AND P4, PT, R0, R222, PT ;  /* 0x000000de0000720c */ /* 0x000fe20003f84070 */
[----:B------:R-:W-:Y:S02]  /*2620*/  IMAD.MOV R7, RZ, RZ, -R7 ;  /* 0x000000ffff077224 */ /* 0x000fe400078e0a07 */
[----:B------:R-:W-:-:S04]  /*2630*/  IMAD.HI.U32 R5, R4, R9, RZ ;  /* 0x0000000904057227 */ /* 0x000fc800078e00ff */
[C---:B------:R-:W-:Y:S01]  /*2640*/  IMAD R226, R0.reuse, R7, R13 ;  /* 0x0000000700e27224 */ /* 0x040fe200078e020d */
[----:B------:R-:W-:Y:S01]  /*2650*/  LOP3.LUT R13, R3, 0x54, RZ, 0xfc, !PT ;  /* 0x00000054030d7812 */ /* 0x000fe200078efcff */
[----:B------:R-:W-:Y:S02]  /*2660*/  IMAD.MOV R5, RZ, RZ, -R5 ;  /* 0x000000ffff057224 */ /* 0x000fe400078e0a05 */
[----:B------:R-:W-:Y:S01]  /*2670*/  @!P3 IMAD.MOV R214, RZ, RZ, -R214 ;  /* 0x000000ffffd6b224 */ /* 0x000fe200078e0ad6 */
[C---:B------:R-:W-:Y:S01]  /*2680*/  ISETP.GT.U32.AND P3, PT, R0.reuse, R224, PT ;  /* 0x000000e00000720c */ /* 0x040fe20003f64070 */
[C---:B------:R-:W-:Y:S02]  /*2690*/  IMAD R228, R0.reuse, R5, R9 ;  /* 0x0000000500e47224 */ /* 0x040fe400078e0209 */
[----:B------:R-:W-:Y:S01]  /*26a0*/  @!P6 IMAD.MOV R218, RZ, RZ, -R218 ;  /* 0x000000ffffdae224 */ /* 0x000fe200078e0ada */
[----:B------:R-:W-:Y:S01]  /*26b0*/  ISETP.GT.U32.AND P6, PT, R0, R226, PT ;  /* 0x000000e20000720c */ /* 0x000fe20003fc4070 */
[--C-:B------:R-:W-:Y:S01]  /*26c0*/  @!P5 IMAD.IADD R220, R220, 0x1, -R0.reuse ;  /* 0x00000001dcdcd824 */ /* 0x100fe200078e0a00 */
[----:B------:R-:W-:Y:S01]  /*26d0*/  ISETP.GE.AND P5, PT, R17, RZ, PT ;  /* 0x000000ff1100720c */ /* 0x000fe20003fa6270 */
[----:B------:R-:W-:Y:S01]  /*26e0*/  @!P4 IMAD.IADD R222, R222, 0x1, -R0 ;  /* 0x00000001dedec824 */ /* 0x000fe200078e0a00 */
[C---:B------:R-:W-:Y:S01]  /*26f0*/  ISETP.GT.U32.AND P4, PT, R0.reuse, R228, PT ;  /* 0x000000e40000720c */ /* 0x040fe20003f84070 */
[----:B------:R-:W-:Y:S01]  /*2700*/  @!P0 IMAD.MOV R212, RZ, RZ, -R212 ;  /* 0x000000ffffd48224 */ /* 0x000fe200078e0ad4 */
[----:B------:R-:W-:Y:S01]  /*2710*/  LOP3.LUT R17, R3, 0x56, RZ, 0xfc, !PT ;  /* 0x0000005603117812 */ /* 0x000fe200078efcff */
[----:B------:R-:W-:Y:S01]  /*2720*/  @!P1 IMAD.MOV R216, RZ, RZ, -R216 ;  /* 0x000000ffffd89224 */ /* 0x000fe200078e0ad8 */
[----:B------:R-:W-:Y:S01]  /*2730*/  ISETP.GT.U32.AND P0, PT, R0, R220, PT ;  /* 0x000000dc0000720c */ /* 0x000fe20003f04070 */
[----:B------:R-:W-:Y:S01]  /*2740*/  @!P3 IMAD.IADD R224, R224, 0x1, -R0 ;  /* 0x00000001e0e0b824 */ /* 0x000fe200078e0a00 */
[----:B------:R-:W-:-:S02]  /*2750*/  IABS R7, R17 ;  /* 0x0000001100077213 */ /* 0x000fc40000000000 */
[----:B------:R-:W-:Y:S01]  /*2760*/  ISETP.GE.AND P1, PT, R8, RZ, PT ;  /* 0x000000ff0800720c */ /* 0x000fe20003f26270 */
[--C-:B------:R-:W-:Y:S01]  /*2770*/  @!P6 IMAD.IADD R226, R226, 0x1, -R0.reuse ;  /* 0x00000001e2e2e824 */ /* 0x100fe200078e0a00 */
[----:B------:R-:W-:Y:S01]  /*2780*/  LOP3.LUT R8, R3, 0x55, RZ, 0xfc, !PT ;  /* 0x0000005503087812 */ /* 0x000fe200078efcff */
[----:B------:R-:W-:Y:S01]  /*2790*/  IMAD.HI.U32 R5, R4, R7, RZ ;  /* 0x0000000704057227 */ /* 0x000fe200078e00ff */
[----:B------:R-:W-:Y:S02]  /*27a0*/  ISETP.GT.U32.AND P6, PT, R0, R224, PT ;  /* 0x000000e00000720c */ /* 0x000fe40003fc4070 */
[----:B------:R-:W-:Y:S01]  /*27b0*/  IABS R9, R8 ;  /* 0x0000000800097213 */ /* 0x000fe20000000000 */
[--C-:B------:R-:W-:Y:S01]  /*27c0*/  @!P4 IMAD.IADD R228, R228, 0x1, -R0.reuse ;  /* 0x00000001e4e4c824 */ /* 0x100fe200078e0a00 */
[----:B------:R-:W-:Y:S01]  /*27d0*/  ISETP.GE.AND P3, PT, R15, RZ, PT ;  /* 0x000000ff0f00720c */ /* 0x000fe20003f66270 */
[----:B------:R-:W-:Y:S01]  /*27e0*/  IMAD.MOV R5, RZ, RZ, -R5 ;  /* 0x000000ffff057224 */ /* 0x000fe200078e0a05 */
[----:B------:R-:W-:Y:S01]  /*27f0*/  LOP3.LUT R15, R3, 0x52, RZ, 0xfc, !PT ;  /* 0x00000052030f7812 */ /* 0x000fe200078efcff */
[----:B------:R-:W-:Y:S01]  /*2800*/  @!P0 IMAD.IADD R220, R220, 0x1, -R0 ;  /* 0x00000001dcdc8824 */ /* 0x000fe200078e0a00 */
[C---:B------:R-:W-:Y:S01]  /*2810*/  ISETP.GT.U32.AND P4, PT, R0.reuse, R228, PT ;  /* 0x000000e40000720c */ /* 0x040fe20003f84070 */
[----:B------:R-:W-:Y:S01]  /*2820*/  IMAD R230, R0, R5, R7 ;  /* 0x0000000500e67224 */ /* 0x000fe200078e0207 */
[----:B------:R-:W-:Y:S01]  /*2830*/  IABS R7, R13 ;  /* 0x0000000d00077213 */ /* 0x000fe20000000000 */
[----:B------:R-:W-:Y:S01]  /*2840*/  IMAD.HI.U32 R5, R4, R9, RZ ;  /* 0x0000000904057227 */ /* 0x000fe200078e00ff */
[----:B------:R-:W-:-:S02]  /*2850*/  ISETP.GE.AND P0, PT, R19, RZ, PT ;  /* 0x000000ff1300720c */ /* 0x000fc40003f06270 */
[----:B------:R-:W-:Y:S01]  /*2860*/  IABS R11, R15 ;  /* 0x0000000f000b7213 */ /* 0x000fe20000000000 */
[----:B------:R-:W-:Y:S01]  /*2870*/  IMAD.MOV R5, RZ, RZ, -R5 ;  /* 0x000000ffff057224 */ /* 0x000fe200078e0a05 */
[----:B------:R-:W-:Y:S01]  /*2880*/  LOP3.LUT R19, R3, 0x4b, RZ, 0xfc, !PT ;  /* 0x0000004b03137812 */ /* 0x000fe200078efcff */
[----:B------:R-:W-:Y:S01]  /*2890*/  @!P6 IMAD.IADD R224, R224, 0x1, -R0 ;  /* 0x00000001e0e0e824 */ /* 0x000fe200078e0a00 */
[C---:B------:R-:W-:Y:S01]  /*28a0*/  ISETP.GT.U32.AND P6, PT, R0.reuse, R230, PT ;  /* 0x000000e60000720c */ /* 0x040fe20003fc4070 */
[----:B------:R-:W-:Y:S01]  /*28b0*/  @!P2 IMAD.MOV R220, RZ, RZ, -R220 ;  /* 0x000000ffffdca224 */ /* 0x000fe200078e0adc */
[C---:B------:R-:W-:Y:S01]  /*28c0*/  ISETP.GT.U32.AND P2, PT, R0.reuse, R226, PT ;  /* 0x000000e20000720c */ /* 0x040fe20003f44070 */
[----:B------:R-:W-:Y:S02]  /*28d0*/  IMAD R232, R0, R5, R9 ;  /* 0x0000000500e87224 */ /* 0x000fe400078e0209 */
[----:B------:R-:W-:Y:S02]  /*28e0*/  @!P4 IMAD.IADD R228, R228, 0x1, -R0 ;  /* 0x00000001e4e4c824 */ /* 0x000fe400078e0a00 */
[----:B------:R-:W-:Y:S01]  /*28f0*/  IMAD.HI.U32 R5, R4, R7, RZ ;  /* 0x0000000704057227 */ /* 0x000fe200078e00ff */
[----:B------:R-:W-:-:S03]  /*2900*/  ISETP.GT.U32.AND P4, PT, R0, R232, PT ;  /* 0x000000e80000720c */ /* 0x000fc60003f84070 */
[----:B------:R-:W-:Y:S02]  /*2910*/  IMAD.MOV R5, RZ, RZ, -R5 ;  /* 0x000000ffff057224 */ /* 0x000fe400078e0a05 */
[--C-:B------:R-:W-:Y:S01]  /*2920*/  @!P6 IMAD.IADD R230, R230, 0x1, -R0.reuse ;  /* 0x00000001e6e6e824 */ /* 0x100fe200078e0a00 */
[----:B------:R-:W-:Y:S01]  /*2930*/  ISETP.GE.AND P6, PT, R13, RZ, PT ;  /* 0x000000ff0d00720c */ /* 0x000fe20003fc6270 */
[----:B------:R-:W-:Y:S01]  /*2940*/  @!P2 IMAD.IADD R226, R226, 0x1, -R0 ;  /* 0x00000001e2e2a824 */ /* 0x000fe200078e0a00 */
[----:B------:R-:W-:Y:S01]  /*2950*/  ISETP.GE.AND P2, PT, R8, RZ, PT ;  /* 0x000000ff0800720c */ /* 0x000fe20003f46270 */
[----:B------:R-:W-:Y:S01]  /*2960*/  @!P1 IMAD.MOV R224, RZ, RZ, -R224 ;  /* 0x000000ffffe09224 */ /* 0x000fe200078e0ae0 */
[----:B------:R-:W-:Y:S01]  /*2970*/  LOP3.LUT R8, R3, 0x53, RZ, 0xfc, !PT ;  /* 0x0000005303087812 */ /* 0x000fe200078efcff */
[----:B------:R-:W-:Y:S01]  /*2980*/  @!P5 IMAD.MOV R222, RZ, RZ, -R222 ;  /* 0x000000ffffded224 */ /* 0x000fe200078e0ade */
[C---:B------:R-:W-:Y:S01]  /*2990*/  ISETP.GT.U32.AND P1, PT, R0.reuse, R230, PT ;  /* 0x000000e60000720c */ /* 0x040fe20003f24070 */
[----:B------:R-:W-:Y:S01]  /*29a0*/  IMAD R234, R0, R5, R7 ;  /* 0x0000000500ea7224 */ /* 0x000fe200078e0207 */
[----:B------:R-:W-:Y:S01]  /*29b0*/  ISETP.GE.AND P5, PT, R17, RZ, PT ;  /* 0x000000ff1100720c */ /* 0x000fe20003fa6270 */
[----:B------:R-:W-:Y:S01]  /*29c0*/  @!P4 IMAD.IADD R232, R232, 0x1, -R0 ;  /* 0x00000001e8e8c824 */ /* 0x000fe200078e0a00 */
[----:B------:R-:W-:Y:S01]  /*29d0*/  IABS R9, R8 ;  /* 0x0000000800097213 */ /* 0x000fe20000000000 */
[----:B------:R-:W-:Y:S01]  /*29e0*/  IMAD.HI.U32 R7, R4, R11, RZ ;  /* 0x0000000b04077227 */ /* 0x000fe200078e00ff */
[----:B------:R-:W-:-:S02]  /*29f0*/  LOP3.LUT R17, R3, 0x4c, RZ, 0xfc, !PT ;  /* 0x0000004c03117812 */ /* 0x000fc400078efcff */
[C---:B------:R-:W-:Y:S01]  /*2a00*/  ISETP.GT.U32.AND P4, PT, R0.reuse, R232, PT ;  /* 0x000000e80000720c */ /* 0x040fe20003f84070 */
[----:B------:R-:W-:Y:S01]  /*2a10*/  @!P0 IMAD.MOV R226, RZ, RZ, -R226 ;  /* 0x000000ffffe28224 */ /* 0x000fe200078e0ae2 */
[----:B------:R-:W-:Y:S01]  /*2a20*/  ISETP.GT.U32.AND P0, PT, R0, R234, PT ;  /* 0x000000ea0000720c */ /* 0x000fe20003f04070 */
[----:B------:R-:W-:-:S04]  /*2a30*/  IMAD.HI.U32 R5, R4, R9, RZ ;  /* 0x0000000904057227 */ /* 0x000fc800078e00ff */
[----:B------:R-:W-:Y:S02]  /*2a40*/  IMAD.MOV R7, RZ, RZ, -R7 ;  /* 0x000000ffff077224 */ /* 0x000fe400078e0a07 */
[----:B------:R-:W-:Y:S02]  /*2a50*/  IMAD.MOV R5, RZ, RZ, -R5 ;  /* 0x000000ffff057224 */ /* 0x000fe400078e0a05 */
[----:B------:R-:W-:Y:S01]  /*2a60*/  @!P1 IMAD.IADD R230, R230, 0x1, -R0 ;  /* 0x00000001e6e69824 */ /* 0x000fe200078e0a00 */
[----:B------:R-:W-:Y:S01]  /*2a70*/  ISETP.GE.AND P1, PT, R15, RZ, PT ;  /* 0x000000ff0f00720c */ /* 0x000fe20003f26270 */
[C---:B------:R-:W-:Y:S01]  /*2a80*/  IMAD R238, R0.reuse, R7, R11 ;  /* 0x0000000700ee7224 */ /* 0x040fe200078e020b */
[C---:B------:R-:W-:Y:S01]  /*2a90*/  LOP3.LUT R15, R3.reuse, 0x4f, RZ, 0xfc, !PT ;  /* 0x0000004f030f7812 */ /* 0x040fe200078efcff */
[C---:B------:R-:W-:Y:S01]  /*2aa0*/  IMAD R236, R0.reuse, R5, R9 ;  /* 0x0000000500ec7224 */ /* 0x040fe200078e0209 */
[----:B------:R-:W-:Y:S01]  /*2ab0*/  LOP3.LUT R7, R3, 0x50, RZ, 0xfc, !PT ;  /* 0x0000005003077812 */ /* 0x000fe200078efcff */
[----:B------:R-:W-:Y:S01]  /*2ac0*/  @!P5 IMAD.MOV R230, RZ, RZ, -R230 ;  /* 0x000000ffffe6d224 */ /* 0x000fe200078e0ae6 */
[----:B------:R-:W-:Y:S01]  /*2ad0*/  ISETP.GT.U32.AND P5, PT, R0, R238, PT ;  /* 0x000000ee0000720c */ /* 0x000fe20003fa4070 */
[--C-:B------:R-:W-:Y:S01]  /*2ae0*/  @!P4 IMAD.IADD R232, R232, 0x1, -R0.reuse ;  /* 0x00000001e8e8c824 */ /* 0x100fe200078e0a00 */
[----:B------:R-:W-:Y:S01]  /*2af0*/  ISETP.GT.U32.AND P4, PT, R0, R236, PT ;  /* 0x000000ec0000720c */ /* 0x000fe20003f84070 */
[----:B------:R-:W-:Y:S01]  /*2b00*/  @!P0 IMAD.IADD R234, R234, 0x1, -R0 ;  /* 0x00000001eaea8824 */ /* 0x000fe200078e0a00 */
[----:B------:R-:W-:Y:S01]  /*2b10*/  IABS R13, R15 ;  /* 0x0000000f000d7213 */ /* 0x000fe20000000000 */
[----:B------:R-:W-:Y:S01]  /*2b20*/  @!P3 IMAD.MOV R228, RZ, RZ, -R228 ;  /* 0x000000ffffe4b224 */ /* 0x000fe200078e0ae4 */
[----:B------:R-:W-:Y:S01]  /*2b30*/  ISETP.GE.AND P3, PT, R8, RZ, PT ;  /* 0x000000ff0800720c */ /* 0x000fe20003f66270 */
[----:B------:R-:W-:Y:S01]  /*2b40*/  @!P2 IMAD.MOV R232, RZ, RZ, -R232 ;  /* 0x000000ffffe8a224 */ /* 0x000fe200078e0ae8 */
[----:B------:R-:W-:-:S02]  /*2b50*/  ISETP.GT.U32.AND P0, PT, R0, R234, PT ;  /* 0x000000ea0000720c */ /* 0x000fc40003f04070 */
[----:B------:R-:W-:Y:S02]  /*2b60*/  LOP3.LUT R8, R3, 0x51, RZ, 0xfc, !PT ;  /* 0x0000005103087812 */ /* 0x000fe400078efcff */
[----:B------:R-:W-:Y:S01]  /*2b70*/  IABS R11, R7 ;  /* 0x00000007000b7213 */ /* 0x000fe20000000000 */
[--C-:B------:R-:W-:Y:S01]  /*2b80*/  @!P5 IMAD.IADD R238, R238, 0x1, -R0.reuse ;  /* 0x00000001eeeed824 */ /* 0x100fe200078e0a00 */
[----:B------:R-:W-:Y:S01]  /*2b90*/  IABS R9, R8 ;  /* 0x0000000800097213 */ /* 0x000fe20000000000 */
[----:B------:R-:W-:Y:S01]  /*2ba0*/  @!P4 IMAD.IADD R236, R236, 0x1, -R0 ;  /* 0x00000001ececc824 */ /* 0x000fe200078e0a00 */
[----:B------:R-:W-:Y:S02]  /*2bb0*/  ISETP.GE.AND P2, PT, R8, RZ, PT ;  /* 0x000000ff0800720c */ /* 0x000fe40003f46270 */
[----:B------:R-:W-:Y:S01]  /*2bc0*/  ISETP.GT.U32.AND P5, PT, R0, R238, PT ;  /* 0x000000ee0000720c */ /* 0x000fe20003fa4070 */
[----:B------:R-:W-:Y:S01]  /*2bd0*/  IMAD.HI.U32 R5, R4, R9, RZ ;  /* 0x0000000904057227 */ /* 0x000fe200078e00ff */
[----:B------:R-:W-:-:S02]  /*2be0*/  ISETP.GT.U32.AND P4, PT, R0, R236, PT ;  /* 0x000000ec0000720c */ /* 0x000fc40003f84070 */
[----:B------:R-:W-:Y:S01]  /*2bf0*/  LOP3.LUT R8, R3, 0x4d, RZ, 0xfc, !PT ;  /* 0x0000004d03087812 */ /* 0x000fe200078efcff */
[----:B------:R-:W-:Y:S01]  /*2c00*/  @!P0 IMAD.IADD R234, R234, 0x1, -R0 ;  /* 0x00000001eaea8824 */ /* 0x000fe200078e0a00 */
[----:B------:R-:W-:Y:S01]  /*2c10*/  ISETP.GE.AND P0, PT, R7, RZ, PT ;  /* 0x000000ff0700720c */ /* 0x000fe20003f06270 */
[----:B------:R-:W-:-:S04]  /*2c20*/  IMAD.HI.U32 R7, R4, R13, RZ ;  /* 0x0000000d04077227 */ /* 0x000fc800078e00ff */
[----:B------:R-:W-:Y:S02]  /*2c30*/  IMAD.MOV R240, RZ, RZ, -R5 ;  /* 0x000000fffff07224 */ /* 0x000fe400078e0a05 */
[----:B------:R-:W-:Y:S02]  /*2c40*/  IMAD.MOV R7, RZ, RZ, -R7 ;  /* 0x000000ffff077224 */ /* 0x000fe400078e0a07 */
[C---:B------:R-:W-:Y:S02]  /*2c50*/  IMAD R240, R0.reuse, R240, R9 ;  /* 0x000000f000f07224 */ /* 0x040fe400078e0209 */
[----:B------:R-:W-:Y:S01]  /*2c60*/  IMAD R244, R0, R7, R13 ;  /* 0x0000000700f47224 */ /* 0x000fe200078e020d */
[----:B------:R-:W-:Y:S01]  /*2c70*/  IABS R13, R17 ;  /* 0x00000011000d7213 */ /* 0x000fe20000000000 */
[----:B------:R-:W-:Y:S02]  /*2c80*/  @!P5 IMAD.IADD R238, R238, 0x1, -R0 ;  /* 0x00000001eeeed824 */ /* 0x000fe400078e0a00 */
[----:B------:R-:W-:-:S04]  /*2c90*/  IMAD.HI.U32 R5, R4, R11, RZ ;  /* 0x0000000b04057227 */ /* 0x000fc800078e00ff */
[----:B------:R-:W-:Y:S01]  /*2ca0*/  @!P4 IMAD.IADD R236, R236, 0x1, -R0 ;  /* 0x00000001ececc824 */ /* 0x000fe200078e0a00 */
[C---:B------:R-:W-:Y:S01]  /*2cb0*/  ISETP.GT.U32.AND P4, PT, R0.reuse, R240, PT ;  /* 0x000000f00000720c */ /* 0x040fe20003f84070 */
[----:B------:R-:W-:Y:S01]  /*2cc0*/  @!P1 IMAD.MOV R238, RZ, RZ, -R238 ;  /* 0x000000ffffee9224 */ /* 0x000fe200078e0aee */
[C---:B------:R-:W-:Y:S01]  /*2cd0*/  ISETP.GT.U32.AND P1, PT, R0.reuse, R244, PT ;  /* 0x000000f40000720c */ /* 0x040fe20003f24070 */
[----:B------:R-:W-:Y:S02]  /*2ce0*/  IMAD.MOV R5, RZ, RZ, -R5 ;  /* 0x000000ffff057224 */ /* 0x000fe400078e0a05 */
[----:B------:R-:W-:Y:S02]  /*2cf0*/  @!P3 IMAD.MOV R236, RZ, RZ, -R236 ;  /* 0x000000ffffecb224 */ /* 0x000fe400078e0aec */
[----:B------:R-:W-:Y:S01]  /*2d00*/  IMAD R242, R0, R5, R11 ;  /* 0x0000000500f27224 */ /* 0x000fe200078e020b */
[----:B------:R-:W-:Y:S01]  /*2d10*/  IABS R11, R8 ;  /* 0x00000008000b7213 */ /* 0x000fe20000000000 */
[----:B------:R-:W-:Y:S01]  /*2d20*/  @!P6 IMAD.MOV R234, RZ, RZ, -R234 ;  /* 0x000000ffffeae224 */ /* 0x000fe200078e0aea */
[----:B------:R-:W-:-:S02]  /*2d30*/  ISETP.GE.AND P6, PT, R15, RZ, PT ;  /* 0x000000ff0f00720c */ /* 0x000fc40003fc6270 */
[----:B------:R-:W-:Y:S01]  /*2d40*/  ISETP.GT.U32.AND P3, PT, R0, R242, PT ;  /* 0x000000f20000720c */ /* 0x000fe20003f64070 */
[--C-:B------:R-:W-:Y:S01]  /*2d50*/  @!P4 IMAD.IADD R240, R240, 0x1, -R0.reuse ;  /* 0x00000001f0f0c824 */ /* 0x100fe200078e0a00 */
[----:B------:R-:W-:Y:S01]  /*2d60*/  IABS R15, R19 ;  /* 0x00000013000f7213 */ /* 0x000fe20000000000 */
[----:B------:R-:W-:Y:S01]  /*2d70*/  @!P1 IMAD.IADD R244, R244, 0x1, -R0 ;  /* 0x00000001f4f49824 */ /* 0x000fe200078e0a00 */
[----:B------:R-:W-:Y:S01]  /*2d80*/  LOP3.LUT R5, R3, 0x4e, RZ, 0xfc, !PT ;  /* 0x0000004e03057812 */ /* 0x000fe200078efcff */
[----:B------:R-:W-:Y:S01]  /*2d90*/  IMAD.HI.U32 R7, R4, R11, RZ ;  /* 0x0000000b04077227 */ /* 0x000fe200078e00ff */
[C---:B------:R-:W-:Y:S02]  /*2da0*/  ISETP.GT.U32.AND P4, PT, R0.reuse, R240, PT ;  /* 0x000000f00000720c */ /* 0x040fe40003f84070 */
[----:B------:R-:W-:Y:S01]  /*2db0*/  ISETP.GT.U32.AND P1, PT, R0, R244, PT ;  /* 0x000000f40000720c */ /* 0x000fe20003f24070 */
[----:B------:R-:W-:Y:S01]  /*2dc0*/  IMAD.MOV R7, RZ, RZ, -R7 ;  /* 0x000000ffff077224 */ /* 0x000fe200078e0a07 */
[----:B------:R-:W-:-:S02]  /*2dd0*/  IABS R9, R5 ;  /* 0x0000000500097213 */ /* 0x000fc40000000000 */
[----:B------:R-:W-:Y:S01]  /*2de0*/  ISETP.GE.AND P5, PT, R5, RZ, PT ;  /* 0x000000ff0500720c */ /* 0x000fe20003fa6270 */
[----:B------:R-:W-:Y:S02]  /*2df0*/  IMAD R248, R0, R7, R11 ;  /* 0x0000000700f87224 */ /* 0x000fe400078e020b */
[----:B------:R-:W-:-:S04]  /*2e00*/  IMAD.HI.U32 R7, R4, R15, RZ ;  /* 0x0000000f04077227 */ /* 0x000fc800078e00ff */
[----:B------:R-:W-:Y:S02]  /*2e10*/  @!P3 IMAD.IADD R242, R242, 0x1, -R0 ;  /* 0x00000001f2f2b824 */ /* 0x000fe400078e0a00 */
[----:B------:R-:W-:Y:S02]  /*2e20*/  IMAD.MOV R7, RZ, RZ, -R7 ;  /* 0x000000ffff077224 */ /* 0x000fe400078e0a07 */
[----:B------:R-:W-:Y:S01]  /*2e30*/  IMAD.HI.U32 R5, R4, R9, RZ ;  /* 0x0000000904057227 */ /* 0x000fe200078e00ff */
[----:B------:R-:W-:-:S03]  /*2e40*/  ISETP.GT.U32.AND P3, PT, R0, R242, PT ;  /* 0x000000f20000720c */ /* 0x000fc60003f64070 */
[--C-:B------:R-:W-:Y:S01]  /*2e50*/  @!P4 IMAD.IADD R240, R240, 0x1, -R0.reuse ;  /* 0x00000001f0f0c824 */ /* 0x100fe200078e0a00 */
[----:B------:R-:W-:Y:S01]  /*2e60*/  ISETP.GE.AND P4, PT, R8, RZ, PT ;  /* 0x000000ff0800720c */ /* 0x000fe20003f86270 */
[----:B------:R-:W-:Y:S01]  /*2e70*/  IMAD R252, R0, R7, R15 ;  /* 0x0000000700fc7224 */ /* 0x000fe200078e020f */
[C---:B------:R-:W-:Y:S01]  /*2e80*/  LOP3.LUT R8, R3.reuse, 0x4a, RZ, 0xfc, !PT ;  /* 0x0000004a03087812 */ /* 0x040fe200078efcff */
[----:B------:R-:W-:Y:S01]  /*2e90*/  @!P1 IMAD.IADD R244, R244, 0x1, -R0 ;  /* 0x00000001f4f49824 */ /* 0x000fe200078e0a00 */
[----:B------:R-:W-:Y:S01]  /*2ea0*/  LOP3.LUT R15, R3, 0x48, RZ, 0xfc, !PT ;  /* 0x00000048030f7812 */ /* 0x000fe200078efcff */
[----:B------:R-:W-:Y:S01]  /*2eb0*/  IMAD.MOV R246, RZ, RZ, -R5 ;  /* 0x000000fffff67224 */ /* 0x000fe200078e0a05 */
[----:B------:R-:W-:Y:S01]  /*2ec0*/  IABS R7, R8 ;  /* 0x0000000800077213 */ /* 0x000fe20000000000 */
[----:B------:R-:W-:Y:S01]  /*2ed0*/  @!P2 IMAD.MOV R240, RZ, RZ, -R240 ;  /* 0x000000fffff0a224 */ /* 0x000fe200078e0af0 */
[C---:B------:R-:W-:Y:S01]  /*2ee0*/  ISETP.GT.U32.AND P2, PT, R0.reuse, R248, PT ;  /* 0x000000f80000720c */ /* 0x040fe20003f44070 */
[----:B------:R-:W-:Y:S01]  /*2ef0*/  @!P6 IMAD.MOV R244, RZ, RZ, -R244 ;  /* 0x000000fffff4e224 */ /* 0x000fe200078e0af4 */
[----:B------:R-:W-:Y:S01]  /*2f00*/  ISETP.GT.U32.AND P6, PT, R0, R252, PT ;  /* 0x000000fc0000720c */ /* 0x000fe20003fc4070 */
[----:B------:R-:W-:Y:S01]  /*2f10*/  IMAD.HI.U32 R5, R4, R13, RZ ;  /* 0x0000000d04057227 */ /* 0x000fe200078e00ff */
[----:B------:R-:W-:-:S03]  /*2f20*/  IABS R11, R15 ;  /* 0x0000000f000b7213 */ /* 0x000fc60000000000 */
[----:B------:R-:W-:Y:S02]  /*2f30*/  IMAD R246, R0, R246, R9 ;  /* 0x000000f600f67224 */ /* 0x000fe400078e0209 */
[----:B------:R-:W-:Y:S02]  /*2f40*/  IMAD.MOV R5, RZ, RZ, -R5 ;  /* 0x000000ffff057224 */ /* 0x000fe400078e0a05 */
[----:B------:R-:W-:Y:S01]  /*2f50*/  @!P3 IMAD.IADD R242, R242, 0x1, -R0 ;  /* 0x00000001f2f2b824 */ /* 0x000fe200078e0a00 */
[C---:B------:R-:W-:Y:S01]  /*2f60*/  ISETP.GT.U32.AND P3, PT, R0.reuse, R246, PT ;  /* 0x000000f60000720c */ /* 0x040fe20003f64070 */
[----:B------:R-:W-:Y:S01]  /*2f70*/  IMAD R250, R0, R5, R13 ;  /* 0x0000000500fa7224 */ /* 0x000fe200078e020d */
[----:B------:R-:W-:Y:S01]  /*2f80*/  LOP3.LUT R13, R3, 0x49, RZ, 0xfc, !PT ;  /* 0x00000049030d7812 */ /* 0x000fe200078efcff */
[----:B------:R-:W-:-:S03]  /*2f90*/  IMAD.HI.U32 R5, R4, R7, RZ ;  /* 0x0000000704057227 */ /* 0x000fc600078e00ff */
[----:B------:R-:W-:Y:S01]  /*2fa0*/  ISETP.GT.U32.AND P1, PT, R0, R250, PT ;  /* 0x000000fa0000720c */ /* 0x000fe20003f24070 */
[--C-:B------:R-:W-:Y:S01]  /*2fb0*/  @!P2 IMAD.IADD R248, R248, 0x1, -R0.reuse ;  /* 0x00000001f8f8a824 */ /* 0x100fe200078e0a00 */
[----:B------:R-:W-:Y:S01]  /*2fc0*/  IABS R9, R13 ;  /* 0x0000000d00097213 */ /* 0x000fe20000000000 */
[--C-:B------:R-:W-:Y:S02]  /*2fd0*/  @!P6 IMAD.IADD R252, R252, 0x1, -R0.reuse ;  /* 0x00000001fcfce824 */ /* 0x100fe400078e0a00 */
[----:B------:R-:W-:Y:S01]  /*2fe0*/  IMAD.MOV R5, RZ, RZ, -R5 ;  /* 0x000000ffff057224 */ /* 0x000fe200078e0a05 */
[----:B------:R-:W-:Y:S01]  /*2ff0*/  ISETP.GT.U32.AND P2, PT, R0, R248, PT ;  /* 0x000000f80000720c */ /* 0x000fe20003f44070 */
[----:B------:R-:W-:Y:S01]  /*3000*/  @!P3 IMAD.IADD R246, R246, 0x1, -R0 ;  /* 0x00000001f6f6b824 */ /* 0x000fe200078e0a00 */
[C---:B------:R-:W-:Y:S01]  /*3010*/  ISETP.GT.U32.AND P6, PT, R0.reuse, R252, PT ;  /* 0x000000fc0000720c */ /* 0x040fe20003fc4070 */
[----:B------:R-:W-:Y:S02]  /*3020*/  IMAD R132, R0, R5, R7 ;  /* 0x0000000500847224 */ /* 0x000fe400078e0207 */
[----:B------:R-:W-:Y:S01]  /*3030*/  IMAD.HI.U32 R5, R4, R9, RZ ;  /* 0x0000000904057227 */ /* 0x000fe200078e00ff */
[----:B------:R-:W-:-:S03]  /*3040*/  ISETP.GT.U32.AND P3, PT, R0, R246, PT ;  /* 0x000000f60000720c */ /* 0x000fc60003f64070 */
[----:B------:R-:W-:Y:S02]  /*3050*/  IMAD.MOV R5, RZ, RZ, -R5 ;  /* 0x000000ffff057224 */ /* 0x000fe400078e0a05 */
[--C-:B------:R-:W-:Y:S02]  /*3060*/  @!P1 IMAD.IADD R250, R250, 0x1, -R0.reuse ;  /* 0x00000001fafa9824 */ /* 0x100fe400078e0a00 */
[----:B------:R-:W-:Y:S01]  /*3070*/  IMAD R142, R0, R5, R9 ;  /* 0x00000005008e7224 */ /* 0x000fe200078e0209 */
[----:B------:R-:W-:Y:S01]  /*3080*/  LOP3.LUT R5, R3, 0x47, RZ, 0xfc, !PT ;  /* 0x0000004703057812 */ /* 0x000fe200078efcff */
[--C-:B------:R-:W-:Y:S01]  /*3090*/  @!P2 IMAD.IADD R248, R248, 0x1, -R0.reuse ;  /* 0x00000001f8f8a824 */ /* 0x100fe200078e0a00 */
[----:B------:R-:W-:Y:S01]  /*30a0*/  ISETP.GT.U32.AND P1, PT, R0, R250, PT ;  /* 0x000000fa0000720c */ /* 0x000fe20003f24070 */
[----:B------:R-:W-:Y:S01]  /*30b0*/  @!P6 IMAD.IADD R252, R252, 0x1, -R0 ;  /* 0x00000001fcfce824 */ /* 0x000fe200078e0a00 */
[C---:B------:R-:W-:Y:S01]  /*30c0*/  ISETP.GT.U32.AND P2, PT, R0.reuse, R132, PT ;  /* 0x000000840000720c */ /* 0x040fe20003f44070 */
[----:B------:R-:W-:Y:S01]  /*30d0*/  @!P0 IMAD.MOV R242, RZ, RZ, -R242 ;  /* 0x000000fffff28224 */ /* 0x000fe200078e0af2 */
[----:B------:R-:W-:Y:S01]  /*30e0*/  ISETP.GT.U32.AND P6, PT, R0, R142, PT ;  /* 0x0000008e0000720c */ /* 0x000fe20003fc4070 */
[----:B------:R-:W-:Y:S01]  /*30f0*/  IMAD.HI.U32 R7, R4, R11, RZ ;  /* 0x0000000b04077227 */ /* 0x000fe200078e00ff */
[----:B------:R-:W-:-:S02]  /*3100*/  ISETP.GE.AND P0, PT, R17, RZ, PT ;  /* 0x000000ff1100720c */ /* 0x000fc40003f06270 */
[----:B------:R-:W-:Y:S01]  /*3110*/  IABS R9, R5 ;  /* 0x0000000500097213 */ /* 0x000fe20000000000 */
[--C-:B------:R-:W-:Y:S01]  /*3120*/  @!P3 IMAD.IADD R246, R246, 0x1, -R0.reuse ;  /* 0x00000001f6f6b824 */ /* 0x100fe200078e0a00 */
[----:B------:R-:W-:Y:S01]  /*3130*/  ISETP.GE.AND P3, PT, R19, RZ, PT ;  /* 0x000000ff1300720c */ /* 0x000fe20003f66270 */
[----:B------:R-:W-:Y:S01]  /*3140*/  IMAD.MOV R7, RZ, RZ, -R7 ;  /* 0x000000ffff077224 */ /* 0x000fe200078e0a07 */
[----:B------:R-:W-:Y:S01]  /*3150*/  LOP3.LUT R17, R3, 0x44, RZ, 0xfc, !PT ;  /* 0x0000004403117812 */ /* 0x000fe200078efcff */
[--C-:B------:R-:W-:Y:S01]  /*3160*/  @!P1 IMAD.IADD R250, R250, 0x1, -R0.reuse ;  /* 0x00000001fafa9824 */ /* 0x100fe200078e0a00 */
[----:B------:R-:W-:Y:S01]  /*3170*/  ISETP.GE.AND P1, PT, R15, RZ, PT ;  /* 0x000000ff0f00720c */ /* 0x000fe20003f26270 */
[--C-:B------:R-:W-:Y:S01]  /*3180*/  @!P2 IMAD.IADD R132, R132, 0x1, -R0.reuse ;  /* 0x000000018484a824 */ /* 0x100fe200078e0a00 */
[----:B------:R-:W-:Y:S01]  /*3190*/  IABS R15, R17 ;  /* 0x00000011000f7213 */ /* 0x000fe20000000000 */
[----:B------:R-:W-:Y:S01]  /*31a0*/  IMAD R134, R0, R7, R11 ;  /* 0x0000000700867224 */ /* 0x000fe200078e020b */
[----:B------:R-:W-:Y:S01]  /*31b0*/  LOP3.LUT R7, R3, 0x46, RZ, 0xfc, !PT ;  /* 0x0000004603077812 */ /* 0x000fe200078efcff */
[----:B------:R-:W-:Y:S01]  /*31c0*/  @!P6 IMAD.IADD R142, R142, 0x1, -R0 ;  /* 0x000000018e8ee824 */ /* 0x000fe200078e0a00 */
[----:B------:R-:W-:Y:S01]  /*31d0*/  ISETP.GT.U32.AND P2, PT, R0, R132, PT ;  /* 0x000000840000720c */ /* 0x000fe20003f44070 */
[----:B------:R-:W-:Y:S01]  /*31e0*/  @!P0 IMAD.MOV R250, RZ, RZ, -R250 ;  /* 0x000000fffffa8224 */ /* 0x000fe200078e0afa */
[----:B------:R-:W-:Y:S01]  /*31f0*/  ISETP.GE.AND P0, PT, R5, RZ, PT ;  /* 0x000000ff0500720c */ /* 0x000fe20003f06270 */
[----:B------:R-:W-:Y:S01]  /*3200*/  IMAD.HI.U32 R5, R4, R9, RZ ;  /* 0x0000000904057227 */ /* 0x000fe200078e00ff */
[----:B------:R-:W-:-:S02]  /*3210*/  IABS R11, R7 ;  /* 0x00000007000b7213 */ /* 0x000fc40000000000 */
[----:B------:R-:W-:Y:S01]  /*3220*/  ISETP.GT.U32.AND P6, PT, R0, R142, PT ;  /* 0x0000008e0000720c */ /* 0x000fe20003fc4070 */
[----:B------:R-:W-:Y:S01]  /*3230*/  @!P5 IMAD.MOV R246, RZ, RZ, -R246 ;  /* 0x000000fffff6d224 */ /* 0x000fe200078e0af6 */
[----:B------:R-:W-:Y:S01]  /*3240*/  ISETP.GE.AND P5, PT, R8, RZ, PT ;  /* 0x000000ff0800720c */ /* 0x000fe20003fa6270 */
[----:B------:R-:W-:Y:S01]  /*3250*/  @!P3 IMAD.MOV R252, RZ, RZ, -R252 ;  /* 0x000000fffffcb224 */ /* 0x000fe200078e0afc */
[----:B------:R-:W-:Y:S01]  /*3260*/  ISETP.GE.AND P3, PT, R7, RZ, PT ;  /* 0x000000ff0700720c */ /* 0x000fe20003f66270 */
[----:B------:R-:W-:Y:S01]  /*3270*/  IMAD.HI.U32 R7, R4, R11, RZ ;  /* 0x0000000b04077227 */ /* 0x000fe200078e00ff */
[C---:B------:R-:W-:Y:S02]  /*3280*/  LOP3.LUT R8, R3.reuse, 0x45, RZ, 0xfc, !PT ;  /* 0x0000004503087812 */ /* 0x040fe400078efcff */
[----:B------:R-:W-:Y:S01]  /*3290*/  LOP3.LUT R19, R3, 0x43, RZ, 0xfc, !PT ;  /* 0x0000004303137812 */ /* 0x000fe200078efcff */
[----:B------:R-:W-:Y:S02]  /*32a0*/  IMAD.MOV R5, RZ, RZ, -R5 ;  /* 0x000000ffff057224 */ /* 0x000fe400078e0a05 */
[----:B------:R-:W-:-:S02]  /*32b0*/  IMAD.MOV R7, RZ, RZ, -R7 ;  /* 0x000000ffff077224 */ /* 0x000fc400078e0a07 */
[----:B------:R-:W-:Y:S01]  /*32c0*/  IMAD R140, R0, R5, R9 ;  /* 0x00000005008c7224 */ /* 0x000fe200078e0209 */
[----:B------:R-:W-:Y:S01]  /*32d0*/  IABS R9, R19 ;  /* 0x0000001300097213 */ /* 0x000fe20000000000 */
[--C-:B------:R-:W-:Y:S01]  /*32e0*/  @!P2 IMAD.IADD R132, R132, 0x1, -R0.reuse ;  /* 0x000000018484a824 */ /* 0x100fe200078e0a00 */
[C---:B------:R-:W-:Y:S01]  /*32f0*/  ISETP.GT.U32.AND P2, PT, R0.reuse, R134, PT ;  /* 0x000000860000720c */ /* 0x040fe20003f44070 */
[----:B------:R-:W-:Y:S01]  /*3300*/  IMAD R136, R0, R7, R11 ;  /* 0x0000000700887224 */ /* 0x000fe200078e020b */
[----:B------:R-:W-:Y:S01]  /*3310*/  IABS R11, R21 ;  /* 0x00000015000b7213 */ /* 0x000fe20000000000 */
[----:B------:R-:W-:Y:S01]  /*3320*/  @!P6 IMAD.IADD R142, R142, 0x1, -R0 ;  /* 0x000000018e8ee824 */ /* 0x000fe200078e0a00 */
[C---:B------:R-:W-:Y:S01]  /*3330*/  ISETP.GT.U32.AND P6, PT, R0.reuse, R140, PT ;  /* 0x0000008c0000720c */ /* 0x040fe20003fc4070 */
[----:B------:R-:W-:Y:S01]  /*3340*/  @!P5 IMAD.MOV R132, RZ, RZ, -R132 ;  /* 0x000000ffff84d224 */ /* 0x000fe200078e0a84 */
[----:B------:R-:W-:Y:S01]  /*3350*/  ISETP.GT.U32.AND P5, PT, R0, R136, PT ;  /* 0x000000880000720c */ /* 0x000fe20003fa4070 */
[----:B------:R-:W-:Y:S01]  /*3360*/  @!P4 IMAD.MOV R248, RZ, RZ, -R248 ;  /* 0x000000fffff8c224 */ /* 0x000fe200078e0af8 */
[----:B------:R-:W-:Y:S01]  /*3370*/  ISETP.GE.AND P4, PT, R13, RZ, PT ;  /* 0x000000ff0d00720c */ /* 0x000fe20003f86270 */
[----:B------:R-:W-:Y:S01]  /*3380*/  IMAD.HI.U32 R7, R4, R15, RZ ;  /* 0x0000000f04077227 */ /* 0x000fe200078e00ff */
[----:B------:R-:W-:-:S03]  /*3390*/  IABS R13, R8 ;  /* 0x00000008000d7213 */ /* 0x000fc60000000000 */
[----:B------:R-:W-:Y:S02]  /*33a0*/  IMAD.MOV R7, RZ, RZ, -R7 ;  /* 0x000000ffff077224 */ /* 0x000fe400078e0a07 */
[----:B------:R-:W-:-:S04]  /*33b0*/  IMAD.HI.U32 R5, R4, R13, RZ ;  /* 0x0000000d04057227 */ /* 0x000fc800078e00ff */
[--C-:B------:R-:W-:Y:S02]  /*33c0*/  @!P6 IMAD.IADD R140, R140, 0x1, -R0.reuse ;  /* 0x000000018c8ce824 */ /* 0x100fe400078e0a00 */
[----:B------:R-:W-:Y:S02]  /*33d0*/  @!P5 IMAD.IADD R136, R136, 0x1, -R0 ;  /* 0x000000018888d824 */ /* 0x000fe400078e0a00 */
[----:B------:R-:W-:Y:S01]  /*33e0*/  IMAD.MOV R5, RZ, RZ, -R5 ;  /* 0x000000ffff057224 */ /* 0x000fe200078e0a05 */
[C---:B------:R-:W-:Y:S01]  /*33f0*/  ISETP.GT.U32.AND P6, PT, R0.reuse, R140, PT ;  /* 0x0000008c0000720c */ /* 0x040fe20003fc4070 */
[C---:B------:R-:W-:Y:S01]  /*3400*/  IMAD R146, R0.reuse, R7, R15 ;  /* 0x0000000700927224 */ /* 0x040fe200078e020f */
[C---:B------:R-:W-:Y:S01]  /*3410*/  ISETP.GT.U32.AND P5, PT, R0.reuse, R136, PT ;  /* 0x000000880000720c */ /* 0x040fe20003fa4070 */
[----:B------:R-:W-:Y:S01]  /*3420*/  IMAD R138, R0, R5, R13 ;  /* 0x00000005008a7224 */ /* 0x000fe200078e020d */
[----:B------:R-:W-:Y:S01]  /*3430*/  IABS R13, R23 ;  /* 0x00000017000d7213 */ /* 0x000fe20000000000 */
[----:B------:R-:W-:Y:S01]  /*3440*/  IMAD.HI.U32 R5, R4, R9, RZ ;  /* 0x0000000904057227 */ /* 0x000fe200078e00ff */
[----:B------:R-:W-:-:S03]  /*3450*/  IABS R15, R24 ;  /* 0x00000018000f7213 */ /* 0x000fc60000000000 */
[----:B------:R-:W-:Y:S02]  /*3460*/  IMAD.MOV R150, RZ, RZ, -R5 ;  /* 0x000000ffff967224 */ /* 0x000fe400078e0a05 */
[----:B------:R-:W-:-:S04]  /*3470*/  IMAD.HI.U32 R5, R4, R11, RZ ;  /* 0x0000000b04057227 */ /* 0x000fc800078e00ff */
[--C-:B------:R-:W-:Y:S01]  /*3480*/  @!P6 IMAD.IADD R140, R140, 0x1, -R0.reuse ;  /* 0x000000018c8ce824 */ /* 0x100fe200078e0a00 */
[----:B------:R-:W-:Y:S01]  /*3490*/  ISETP.GT.U32.AND P6, PT, R0, R138, PT ;  /* 0x0000008a0000720c */ /* 0x000fe20003fc4070 */
[--C-:B------:R-:W-:Y:S01]  /*34a0*/  @!P5 IMAD.IADD R136, R136, 0x1, -R0.reuse ;  /* 0x000000018888d824 */ /* 0x100fe200078e0a00 */
[----:B------:R-:W-:Y:S01]  /*34b0*/  ISETP.GT.U32.AND P5, PT, R0, R146, PT ;  /* 0x000000920000720c */ /* 0x000fe20003fa4070 */
[----:B------:R-:W-:Y:S02]  /*34c0*/  @!P2 IMAD.IADD R134, R134, 0x1, -R0 ;  /* 0x000000018686a824 */ /* 0x000fe400078e0a00 */
[C---:B------:R-:W-:Y:S02]  /*34d0*/  IMAD R150, R0.reuse, R150, R9 ;  /* 0x0000009600967224 */ /* 0x040fe400078e0209 */
[----:B------:R-:W-:Y:S01]  /*34e0*/  IMAD.MOV R144, RZ, RZ, -R5 ;  /* 0x000000ffff907224 */ /* 0x000fe200078e0a05 */
[----:B------:R-:W-:Y:S01]  /*34f0*/  ISETP.GT.U32.AND P2, PT, R0, R134, PT ;  /* 0x000000860000720c */ /* 0x000fe20003f44070 */
[----:B------:R-:W-:-:S04]  /*3500*/  IMAD.HI.U32 R7, R4, R13, RZ ;  /* 0x0000000d04077227 */ /* 0x000fc800078e00ff */
[--C-:B------:R-:W-:Y:S01]  /*3510*/  @!P6 IMAD.IADD R138, R138, 0x1, -R0.reuse ;  /* 0x000000018a8ae824 */ /* 0x100fe200078e0a00 */
[C---:B------:R-:W-:Y:S01]  /*3520*/  ISETP.GT.U32.AND P6, PT, R0.reuse, R150, PT ;  /* 0x000000960000720c */ /* 0x040fe20003fc4070 */
[----:B------:R-:W-:Y:S02]  /*3530*/  IMAD R144, R0, R144, R11 ;  /* 0x0000009000907224 */ /* 0x000fe400078e020b */
[----:B------:R-:W-:Y:S02]  /*3540*/  @!P5 IMAD.IADD R146, R146, 0x1, -R0 ;  /* 0x000000019292d824 */ /* 0x000fe400078e0a00 */
[----:B------:R-:W-:Y:S01]  /*3550*/  @!P4 IMAD.MOV R142, RZ, RZ, -R142 ;  /* 0x000000ffff8ec224 */ /* 0x000fe200078e0a8e */
[----:B------:R-:W-:Y:S01]  /*3560*/  ISETP.GT.U32.AND P5, PT, R0, R144, PT ;  /* 0x000000900000720c */ /* 0x000fe20003fa4070 */
[----:B------:R-:W-:Y:S01]  /*3570*/  @!P2 IMAD.IADD R134, R134, 0x1, -R0 ;  /* 0x000000018686a824 */ /* 0x000fe200078e0a00 */
[----:B------:R-:W-:Y:S01]  /*3580*/  ISETP.GE.AND P2, PT, R17, RZ, PT ;  /* 0x000000ff1100720c */ /* 0x000fe20003f46270 */
[----:B------:R-:W-:Y:S01]  /*3590*/  IMAD.MOV R7, RZ, RZ, -R7 ;  /* 0x000000ffff077224 */ /* 0x000fe200078e0a07 */
[----:B------:R-:W-:Y:S01]  /*35a0*/  IABS R17, R25 ;  /* 0x0000001900117213 */ /* 0x000fe20000000000 */
[----:B------:R-:W-:Y:S01]  /*35b0*/  @!P0 IMAD.MOV R140, RZ, RZ, -R140 ;  /* 0x000000ffff8c8224 */ /* 0x000fe200078e0a8c */
[----:B------:R-:W-:Y:S01]  /*35c0*/  ISETP.GE.AND P4, PT, R8, RZ, PT ;  /* 0x000000ff0800720c */ /* 0x000fe20003f86270 */
[----:B------:R-:W-:Y:S01]  /*35d0*/  @!P6 IMAD.IADD R150, R150, 0x1, -R0 ;  /* 0x000000019696e824 */ /* 0x000fe200078e0a00 */
[----:B------:R-:W-:Y:S01]  /*35e0*/  ISETP.GT.U32.AND P6, PT, R0, R146, PT ;  /* 0x000000920000720c */ /* 0x000fe20003fc4070 */
[----:B------:R-:W-:-:S04]  /*35f0*/  IMAD.HI.U32 R5, R4, R17, RZ ;  /* 0x0000001104057227 */ /* 0x000fc800078e00ff */
[----:B------:R-:W-:Y:S01]  /*3600*/  @!P5 IMAD.IADD R144, R144, 0x1, -R0 ;  /* 0x000000019090d824 */ /* 0x000fe200078e0a00 */
[----:B------:R-:W-:Y:S01]  /*3610*/  ISETP.GT.U32.AND P5, PT, R0, R150, PT ;  /* 0x000000960000720c */ /* 0x000fe20003fa4070 */
[----:B------:R-:W-:-:S03]  /*3620*/  IMAD.HI.U32 R8, R4, R15, RZ ;  /* 0x0000000f04087227 */ /* 0x000fc600078e00ff */
[C---:B------:R-:W-:Y:S01]  /*3630*/  ISETP.GT.U32.AND P0, PT, R0.reuse, R144, PT ;  /* 0x000000900000720c */ /* 0x040fe20003f04070 */
[----:B------:R-:W-:Y:S02]  /*3640*/  IMAD.MOV R5, RZ, RZ, -R5 ;  /* 0x000000ffff057224 */ /* 0x000fe400078e0a05 */
[----:B------:R-:W-:Y:S02]  /*3650*/  IMAD.MOV R8, RZ, RZ, -R8 ;  /* 0x000000ffff087224 */ /* 0x000fe400078e0a08 */
[C---:B------:R-:W-:Y:S01]  /*3660*/  IMAD R148, R0.reuse, R7, R13 ;  /* 0x0000000700947224 */ /* 0x040fe200078e020d */
[C---:B------:R-:W-:Y:S01]  /*3670*/  LOP3.LUT R13, R3.reuse, 0x3d, RZ, 0xfc, !PT ;  /* 0x0000003d030d7812 */ /* 0x040fe200078efcff */
[C---:B------:R-:W-:Y:S01]  /*3680*/  IMAD R154, R0.reuse, R5, R17 ;  /* 0x00000005009a7224 */ /* 0x040fe200078e0211 */
[C---:B------:R-:W-:Y:S01]  /*3690*/  LOP3.LUT R17, R3.reuse, 0x36, RZ, 0xfc, !PT ;  /* 0x0000003603117812 */ /* 0x040fe200078efcff */
[----:B------:R-:W-:Y:S01]  /*36a0*/  @!P1 IMAD.MOV R134, RZ, RZ, -R134 ;  /* 0x000000ffff869224 */ /* 0x000fe200078e0a86 */
[C---:B------:R-:W-:Y:S01]  /*36b0*/  ISETP.GT.U32.AND P1, PT, R0.reuse, R138, PT ;  /* 0x0000008a0000720c */ /* 0x040fe20003f24070 */
[----:B------:R-:W-:Y:S01]  /*36c0*/  IMAD R152, R0, R8, R15 ;  /* 0x0000000800987224 */ /* 0x000fe200078e020f */
[----:B------:R-:W-:Y:S01]  /*36d0*/  LOP3.LUT R8, R3, 0x3e, RZ, 0xfc, !PT ;  /* 0x0000003e03087812 */ /* 0x000fe200078efcff */
[----:B------:R-:W-:Y:S01]  /*36e0*/  @!P5 IMAD.IADD R150, R150, 0x1, -R0 ;  /* 0x000000019696d824 */ /* 0x000fe200078e0a00 */
[----:B------:R-:W-:Y:S01]  /*36f0*/  IABS R11, R13 ;  /* 0x0000000d000b7213 */ /* 0x000fe20000000000 */
[----:B------:R-:W-:Y:S01]  /*3700*/  @!P3 IMAD.MOV R136, RZ, RZ, -R136 ;  /* 0x000000ffff88b224 */ /* 0x000fe200078e0a88 */
[----:B------:R-:W-:Y:S01]  /*3710*/  ISETP.GT.U32.AND P5, PT, R0, R154, PT ;  /* 0x0000009a0000720c */ /* 0x000fe20003fa4070 */
[----:B------:R-:W-:Y:S01]  /*3720*/  @!P6 IMAD.IADD R146, R146, 0x1, -R0 ;  /* 0x000000019292e824 */ /* 0x000fe200078e0a00 */
[----:B------:R-:W-:Y:S01]  /*3730*/  ISETP.GT.U32.AND P3, PT, R0, R148, PT ;  /* 0x000000940000720c */ /* 0x000fe20003f64070 */
[----:B------:R-:W-:Y:S01]  /*3740*/  IMAD.HI.U32 R7, R4, R11, RZ ;  /* 0x0000000b04077227 */ /* 0x000fe200078e00ff */
[----:B------:R-:W-:-:S02]  /*3750*/  IABS R9, R8 ;  /* 0x0000000800097213 */ /* 0x000fc40000000000 */
[----:B------:R-:W-:Y:S01]  /*3760*/  ISETP.GE.AND P6, PT, R19, RZ, PT ;  /* 0x000000ff1300720c */ /* 0x000fe20003fc6270 */
[--C-:B------:R-:W-:Y:S01]  /*3770*/  @!P0 IMAD.IADD R144, R144, 0x1, -R0.reuse ;  /* 0x0000000190908824 */ /* 0x100fe200078e0a00 */
[----:B------:R-:W-:Y:S01]  /*3780*/  ISETP.GE.AND P0, PT, R21, RZ, PT ;  /* 0x000000ff1500720c */ /* 0x000fe20003f06270 */
[----:B------:R-:W-:Y:S01]  /*3790*/  IMAD.HI.U32 R5, R4, R9, RZ ;  /* 0x0000000904057227 */ /* 0x000fe200078e00ff */
[C---:B------:R-:W-:Y:S02]  /*37a0*/  LOP3.LUT R15, R3.reuse, 0x3b, RZ, 0xfc, !PT ;  /* 0x0000003b030f7812 */ /* 0x040fe400078efcff */
[C---:B------:R-:W-:Y:S01]  /*37b0*/  LOP3.LUT R19, R3.reuse, 0x35, RZ, 0xfc, !PT ;  /* 0x0000003503137812 */ /* 0x040fe200078efcff */
[----:B------:R-:W-:Y:S01]  /*37c0*/  IMAD.MOV R7, RZ, RZ, -R7 ;  /* 0x000000ffff077224 */ /* 0x000fe200078e0a07 */
[----:B------:R-:W-:Y:S01]  /*37d0*/  LOP3.LUT R21, R3, 0x34, RZ, 0xfc, !PT ;  /* 0x0000003403157812 */ /* 0x000fe200078efcff */
[----:B------:R-:W-:Y:S01]  /*37e0*/  @!P1 IMAD.IADD R138, R138, 0x1, -R0 ;  /* 0x000000018a8a9824 */ /* 0x000fe200078e0a00 */
[----:B------:R-:W-:Y:S01]  /*37f0*/  ISETP.GT.U32.AND P1, PT, R0, R152, PT ;  /* 0x000000980000720c */ /* 0x000fe20003f24070 */
[----:B------:R-:W-:-:S02]  /*3800*/  IMAD.MOV R5, RZ, RZ, -R5 ;  /* 0x000000ffff057224 */ /* 0x000fc400078e0a05 */
[----:B------:R-:W-:Y:S01]  /*3810*/  IMAD R158, R0, R7, R11 ;  /* 0x00000007009e7224 */ /* 0x000fe200078e020b */
[----:B------:R-:W-:Y:S01]  /*3820*/  LOP3.LUT R7, R3, 0x3c, RZ, 0xfc, !PT ;  /* 0x0000003c03077812 */ /* 0x000fe200078efcff */
[--C-:B------:R-:W-:Y:S01]  /*3830*/  @!P5 IMAD.IADD R154, R154, 0x1, -R0.reuse ;  /* 0x000000019a9ad824 */ /* 0x100fe200078e0a00 */
[----:B------:R-:W-:Y:S01]  /*3840*/  IABS R11, R15 ;  /* 0x0000000f000b7213 */ /* 0x000fe20000000000 */
[----:B------:R-:W-:Y:S01]  /*3850*/  @!P3 IMAD.IADD R148, R148, 0x1, -R0 ;  /* 0x000000019494b824 */ /* 0x000fe200078e0a00 */
[----:B------:R-:W-:Y:S01]  /*3860*/  ISETP.GE.AND P3, PT, R23, RZ, PT ;  /* 0x000000ff1700720c */ /* 0x000fe20003f66270 */
[C---:B------:R-:W-:Y:S01]  /*3870*/  IMAD R156, R0.reuse, R5, R9 ;  /* 0x00000005009c7224 */ /* 0x040fe200078e0209 */
[C---:B------:R-:W-:Y:S01]  /*3880*/  ISETP.GT.U32.AND P5, PT, R0.reuse, R154, PT ;  /* 0x0000009a0000720c */ /* 0x040fe20003fa4070 */
[----:B------:R-:W-:Y:S01]  /*3890*/  @!P4 IMAD.MOV R138, RZ, RZ, -R138 ;  /* 0x000000ffff8ac224 */ /* 0x000fe200078e0a8a */
[----:B------:R-:W-:Y:S01]  /*38a0*/  IABS R9, R7 ;  /* 0x0000000700097213 */ /* 0x000fe20000000000 */
[----:B------:R-:W-:Y:S01]  /*38b0*/  @!P6 IMAD.MOV R150, RZ, RZ, -R150 ;  /* 0x000000ffff96e224 */ /* 0x000fe200078e0a96 */
[C---:B------:R-:W-:Y:S01]  /*38c0*/  ISETP.GT.U32.AND P4, PT, R0.reuse, R148, PT ;  /* 0x000000940000720c */ /* 0x040fe20003f84070 */
[----:B------:R-:W-:Y:S01]  /*38d0*/  @!P0 IMAD.MOV R144, RZ, RZ, -R144 ;  /* 0x000000ffff908224 */ /* 0x000fe200078e0a90 */
[----:B------:R-:W-:Y:S01]  /*38e0*/  ISETP.GT.U32.AND P6, PT, R0, R156, PT ;  /* 0x0000009c0000720c */ /* 0x000fe20003fc4070 */
[----:B------:R-:W-:Y:S01]  /*38f0*/  IMAD.HI.U32 R5, R4, R9, RZ ;  /* 0x0000000904057227 */ /* 0x000fe200078e00ff */
[----:B------:R-:W-:-:S02]  /*3900*/  ISETP.GE.AND P0, PT, R25, RZ, PT ;  /* 0x000000ff1900720c */ /* 0x000fc40003f06270 */
[----:B------:R-:W-:Y:S01]  /*3910*/  LOP3.LUT R23, R3, 0x17, RZ, 0xfc, !PT ;  /* 0x0000001703177812 */ /* 0x000fe200078efcff */
[----:B------:R-:W-:Y:S01]  /*3920*/  @!P1 IMAD.IADD R152, R152, 0x1, -R0 ;  /* 0x0000000198989824 */ /* 0x000fe200078e0a00 */
[----:B------:R-:W-:Y:S01]  /*3930*/  ISETP.GE.AND P1, PT, R24, RZ, PT ;  /* 0x000000ff1800720c */ /* 0x000fe20003f26270 */
[----:B------:R-:W-:Y:S02]  /*3940*/  IMAD.MOV R5, RZ, RZ, -R5 ;  /* 0x000000ffff057224 */ /* 0x000fe400078e0a05 */
[----:B------:R-:W-:Y:S01]  /*3950*/  @!P2 IMAD.MOV R146, RZ, RZ, -R146 ;  /* 0x000000ffff92a224 */ /* 0x000fe200078e0a92 */
[----:B------:R-:W-:Y:S01]  /*3960*/  ISETP.GT.U32.AND P2, PT, R0, R152, PT ;  /* 0x000000980000720c */ /* 0x000fe20003f44070 */
[--C-:B------:R-:W-:Y:S01]  /*3970*/  @!P5 IMAD.IADD R154, R154, 0x1, -R0.reuse ;  /* 0x000000019a9ad824 */ /* 0x100fe200078e0a00 */
[----:B------:R-:W-:Y:S01]  /*3980*/  ISETP.GE.AND P5, PT, R13, RZ, PT ;  /* 0x000000ff0d00720c */ /* 0x000fe20003fa6270 */
[----:B------:R-:W-:Y:S01]  /*3990*/  IMAD R162, R0, R5, R9 ;  /* 0x0000000500a27224 */ /* 0x000fe200078e0209 */
[----:B------:R-:W-:Y:S01]  /*39a0*/  LOP3.LUT R5, R3, 0x3a, RZ, 0xfc, !PT ;  /* 0x0000003a03057812 */ /* 0x000fe200078efcff */
[--C-:B------:R-:W-:Y:S01]  /*39b0*/  @!P4 IMAD.IADD R148, R148, 0x1, -R0.reuse ;  /* 0x000000019494c824 */ /* 0x100fe200078e0a00 */
[----:B------:R-:W-:Y:S01]  /*39c0*/  ISETP.GT.U32.AND P4, PT, R0, R158, PT ;  /* 0x0000009e0000720c */ /* 0x000fe20003f84070 */
[----:B------:R-:W-:Y:S01]  /*39d0*/  @!P6 IMAD.IADD R156, R156, 0x1, -R0 ;  /* 0x000000019c9ce824 */ /* 0x000fe200078e0a00 */
[----:B------:R-:W-:Y:S01]  /*39e0*/  ISETP.GE.AND P6, PT, R7, RZ, PT ;  /* 0x000000ff0700720c */ /* 0x000fe20003fc6270 */
[----:B------:R-:W-:Y:S01]  /*39f0*/  @!P0 IMAD.MOV R154, RZ, RZ, -R154 ;  /* 0x000000ffff9a8224 */ /* 0x000fe200078e0a9a */
[C---:B------:R-:W-:Y:S01]  /*3a00*/  ISETP.GT.U32.AND P0, PT, R0.reuse, R162, PT ;  /* 0x000000a20000720c */ /* 0x040fe20003f04070 */
[----:B------:R-:W-:Y:S01]  /*3a10*/  @!P3 IMAD.MOV R148, RZ, RZ, -R148 ;  /* 0x000000ffff94b224 */ /* 0x000fe200078e0a94 */
[----:B------:R-:W-:Y:S01]  /*3a20*/  ISETP.GT.U32.AND P3, PT, R0, R156, PT ;  /* 0x0000009c0000720c */ /* 0x000fe20003f64070 */
[----:B------:R-:W-:Y:S01]  /*3a30*/  @!P2 IMAD.IADD R152, R152, 0x1, -R0 ;  /* 0x000000019898a824 */ /* 0x000fe200078e0a00 */
[----:B------:R-:W-:Y:S01]  /*3a40*/  IABS R9, R5 ;  /* 0x0000000500097213 */ /* 0x000fe20000000000 */
[----:B------:R-:W-:Y:S01]  /*3a50*/  IMAD.HI.U32 R7, R4, R11, RZ ;  /* 0x0000000b04077227 */ /* 0x000fe200078e00ff */
[----:B------:R-:W-:-:S03]  /*3a60*/  ISETP.GE.AND P2, PT, R8, RZ, PT ;  /* 0x000000ff0800720c */ /* 0x000fc60003f46270 */
[----:B------:R-:W-:Y:S02]  /*3a70*/  @!P4 IMAD.IADD R158, R158, 0x1, -R0 ;  /* 0x000000019e9ec824 */ /* 0x000fe400078e0a00 */
[----:B------:R-:W-:Y:S01]  /*3a80*/  @!P1 IMAD.MOV R152, RZ, RZ, -R152 ;  /* 0x000000ffff989224 */ /* 0x000fe200078e0a98 */
[----:B------:R-:W-:Y:S01]  /*3a90*/  ISETP.GE.AND P1, PT, R15, RZ, PT ;  /* 0x000000ff0f00720c */ /* 0x000fe20003f26270 */
[--C-:B------:R-:W-:Y:S01]  /*3aa0*/  @!P0 IMAD.IADD R162, R162, 0x1, -R0.reuse ;  /* 0x00000001a2a28824 */ /* 0x100fe200078e0a00 */
[----:B------:R-:W-:Y:S01]  /*3ab0*/  LOP3.LUT R15, R3, 0x38, RZ, 0xfc, !PT ;  /* 0x00000038030f7812 */ /* 0x000fe200078efcff */
[----:B------:R-:W-:Y:S01]  /*3ac0*/  @!P3 IMAD.IADD R156, R156, 0x1, -R0 ;  /* 0x000000019c9cb824 */ /* 0x000fe200078e0a00 */
[----:B------:R-:W-:Y:S01]  /*3ad0*/  ISETP.GT.U32.AND P4, PT, R0, R158, PT ;  /* 0x0000009e0000720c */ /* 0x000fe20003f84070 */
[----:B------:R-:W-:Y:S01]  /*3ae0*/  IMAD.MOV R7, RZ, RZ, -R7 ;  /* 0x000000ffff077224 */ /* 0x000fe200078e0a07 */
[----:B------:R-:W-:Y:S01]  /*3af0*/  ISETP.GE.AND P3, PT, R5, RZ, PT ;  /* 0x000000ff0500720c */ /* 0x000fe20003f66270 */
[----:B------:R-:W-:Y:S01]  /*3b00*/  IMAD.HI.U32 R5, R4, R9, RZ ;  /* 0x0000000904057227 */ /* 0x000fe200078e00ff */
[----:B------:R-:W-:-:S02]  /*3b10*/  IABS R13, R15 ;  /* 0x0000000f000d7213 */ /* 0x000fc40000000000 */
[C---:B------:R-:W-:Y:S01]  /*3b20*/  ISETP.GT.U32.AND P0, PT, R0.reuse, R162, PT ;  /* 0x000000a20000720c */ /* 0x040fe20003f04070 */
[----:B------:R-:W-:Y:S01]  /*3b30*/  IMAD R160, R0, R7, R11 ;  /* 0x0000000700a07224 */ /* 0x000fe200078e020b */
[----:B------:R-:W-:Y:S01]  /*3b40*/  LOP3.LUT R7, R3, 0x39, RZ, 0xfc, !PT ;  /* 0x0000003903077812 */ /* 0x000fe200078efcff */
[----:B------:R-:W-:-:S03]  /*3b50*/  IMAD.HI.U32 R8, R4, R13, RZ ;  /* 0x0000000d04087227 */ /* 0x000fc600078e00ff */
[----:B------:R-:W-:Y:S01]  /*3b60*/  IABS R11, R7 ;  /* 0x00000007000b7213 */ /* 0x000fe20000000000 */
[----:B------:R-:W-:Y:S02]  /*3b70*/  IMAD.MOV R5, RZ, RZ, -R5 ;  /* 0x000000ffff057224 */ /* 0x000fe400078e0a05 */
[----:B------:R-:W-:Y:S02]  /*3b80*/  IMAD.MOV R8, RZ, RZ, -R8 ;  /* 0x000000ffff087224 */ /* 0x000fe400078e0a08 */
[----:B------:R-:W-:Y:S01]  /*3b90*/  IMAD R166, R0, R5, R9 ;  /* 0x0000000500a67224 */ /* 0x000fe200078e0209 */
[----:B------:R-:W-:Y:S01]  /*3ba0*/  IABS R9, R17 ;  /* 0x0000001100097213 */ /* 0x000fe20000000000 */
[----:B------:R-:W-:Y:S01]  /*3bb0*/  @!P4 IMAD.IADD R158, R158, 0x1, -R0 ;  /* 0x000000019e9ec824 */ /* 0x000fe200078e0a00 */
[----:B------:R-:W-:Y:S01]  /*3bc0*/  ISETP.GT.U32.AND P4, PT, R0, R160, PT ;  /* 0x000000a00000720c */ /* 0x000fe20003f84070 */
[----:B------:R-:W-:Y:S01]  /*3bd0*/  @!P2 IMAD.MOV R156, RZ, RZ, -R156 ;  /* 0x000000ffff9ca224 */ /* 0x000fe200078e0a9c */
[----:B------:R-:W-:Y:S01]  /*3be0*/  ISETP.GE.AND P2, PT, R7, RZ, PT ;  /* 0x000000ff0700720c */ /* 0x000fe20003f46270 */
[----:B------:R-:W-:Y:S01]  /*3bf0*/  @!P0 IMAD.IADD R162, R162, 0x1, -R0 ;  /* 0x00000001a2a28824 */ /* 0x000fe200078e0a00 */
[C---:B------:R-:W-:Y:S01]  /*3c00*/  ISETP.GT.U32.AND P0, PT, R0.reuse, R166, PT ;  /* 0x000000a60000720c */ /* 0x040fe20003f04070 */
[----:B------:R-:W-:Y:S01]  /*3c10*/  IMAD R168, R0, R8, R13 ;  /* 0x0000000800a87224 */ /* 0x000fe200078e020d */
[----:B------:R-:W-:Y:S01]  /*3c20*/  IABS R13, R21 ;  /* 0x00000015000d7213 */ /* 0x000fe20000000000 */
[----:B------:R-:W-:-:S04]  /*3c30*/  IMAD.HI.U32 R7, R4, R11, RZ ;  /* 0x0000000b04077227 */ /* 0x000fc800078e00ff */
[----:B------:R-:W-:Y:S01]  /*3c40*/  @!P5 IMAD.MOV R158, RZ, RZ, -R158 ;  /* 0x000000ffff9ed224 */ /* 0x000fe200078e0a9e */
[----:B------:R-:W-:Y:S01]  /*3c50*/  ISETP.GE.AND P5, PT, R15, RZ, PT ;  /* 0x000000ff0f00720c */ /* 0x000fe20003fa6270 */
[----:B------:R-:W-:Y:S01]  /*3c60*/  @!P6 IMAD.MOV R162, RZ, RZ, -R162 ;  /* 0x000000ffffa2e224 */ /* 0x000fe200078e0aa2 */
[----:B------:R-:W-:Y:S01]  /*3c70*/  ISETP.GT.U32.AND P6, PT, R0, R168, PT ;  /* 0x000000a80000720c */ /* 0x000fe20003fc4070 */
[----:B------:R-:W-:Y:S01]  /*3c80*/  IMAD.MOV R7, RZ, RZ, -R7 ;  /* 0x000000ffff077224 */ /* 0x000fe200078e0a07 */
[----:B------:R-:W-:Y:S01]  /*3c90*/  LOP3.LUT R15, R3, 0x37, RZ, 0xfc, !PT ;  /* 0x00000037030f7812 */ /* 0x000fe200078efcff */
[--C-:B------:R-:W-:Y:S02]  /*3ca0*/  @!P4 IMAD.IADD R160, R160, 0x1, -R0.reuse ;  /* 0x00000001a0a0c824 */ /* 0x100fe400078e0a00 */
[----:B------:R-:W-:Y:S01]  /*3cb0*/  IMAD R164, R0, R7, R11 ;  /* 0x0000000700a47224 */ /* 0x000fe200078e020b */
[----:B------:R-:W-:Y:S01]  /*3cc0*/  IABS R7, R15 ;  /* 0x0000000f00077213 */ /* 0x000fe20000000000 */
[----:B------:R-:W-:Y:S01]  /*3cd0*/  @!P0 IMAD.IADD R166, R166, 0x1, -R0 ;  /* 0x00000001a6a68824 */ /* 0x000fe200078e0a00 */
[----:B------:R-:W-:Y:S01]  /*3ce0*/  ISETP.GT.U32.AND P4, PT, R0, R160, PT ;  /* 0x000000a00000720c */ /* 0x000fe20003f84070 */
[----:B------:R-:W-:Y:S01]  /*3cf0*/  IMAD.HI.U32 R8, R4, R13, RZ ;  /* 0x0000000d04087227 */ /* 0x000fe200078e00ff */
[----:B------:R-:W-:-:S02]  /*3d00*/  IABS R11, R19 ;  /* 0x00000013000b7213 */ /* 0x000fc40000000000 */
[----:B------:R-:W-:Y:S01]  /*3d10*/  ISETP.GT.U32.AND P0, PT, R0, R166, PT ;  /* 0x000000a60000720c */ /* 0x000fe20003f04070 */
[----:B------:R-:W-:-:S04]  /*3d20*/  IMAD.HI.U32 R5, R4, R7, RZ ;  /* 0x0000000704057227 */ /* 0x000fc800078e00ff */
[--C-:B------:R-:W-:Y:S02]  /*3d30*/  @!P6 IMAD.IADD R168, R168, 0x1, -R0.reuse ;  /* 0x00000001a8a8e824 */ /* 0x100fe400078e0a00 */
[----:B------:R-:W-:Y:S02]  /*3d40*/  IMAD.MOV R5, RZ, RZ, -R5 ;  /* 0x000000ffff057224 */ /* 0x000fe400078e0a05 */
[----:B------:R-:W-:Y:S01]  /*3d50*/  @!P4 IMAD.IADD R160, R160, 0x1, -R0 ;  /* 0x00000001a0a0c824 */ /* 0x000fe200078e0a00 */
[C---:B------:R-:W-:Y:S01]  /*3d60*/  ISETP.GT.U32.AND P6, PT, R0.reuse, R168, PT ;  /* 0x000000a80000720c */ /* 0x040fe20003fc4070 */
[C---:B------:R-:W-:Y:S01]  /*3d70*/  IMAD R170, R0.reuse, R5, R7 ;  /* 0x0000000500aa7224 */ /* 0x040fe200078e0207 */
[----:B------:R-:W-:Y:S01]  /*3d80*/  ISETP.GT.U32.AND P4, PT, R0, R164, PT ;  /* 0x000000a40000720c */ /* 0x000fe20003f84070 */
[----:B------:R-:W-:-:S04]  /*3d90*/  IMAD.HI.U32 R7, R4, R11, RZ ;  /* 0x0000000b04077227 */ /* 0x000fc800078e00ff */
[----:B------:R-:W-:Y:S02]  /*3da0*/  IMAD.MOV R7, RZ, RZ, -R7 ;  /* 0x000000ffff077224 */ /* 0x000fe400078e0a07 */
[----:B------:R-:W-:Y:S01]  /*3db0*/  @!P0 IMAD.IADD R166, R166, 0x1, -R0 ;  /* 0x00000001a6a68824 */ /* 0x000fe200078e0a00 */
[C---:B------:R-:W-:Y:S01]  /*3dc0*/  ISETP.GT.U32.AND P0, PT, R0.reuse, R170, PT ;  /* 0x000000aa0000720c */ /* 0x040fe20003f04070 */
[----:B------:R-:W-:Y:S02]  /*3dd0*/  IMAD.MOV R8, RZ, RZ, -R8 ;  /* 0x000000ffff087224 */ /* 0x000fe400078e0a08 */
[C---:B------:R-:W-:Y:S01]  /*3de0*/  IMAD R174, R0.reuse, R7, R11 ;  /* 0x0000000700ae7224 */ /* 0x040fe200078e020b */
[C---:B------:R-:W-:Y:S01]  /*3df0*/  LOP3.LUT R11, R3.reuse, 0x33, RZ, 0xfc, !PT ;  /* 0x00000033030b7812 */ /* 0x040fe200078efcff */
[----:B------:R-:W-:Y:S01]  /*3e00*/  IMAD R176, R0, R8, R13 ;  /* 0x0000000800b07224 */ /* 0x000fe200078e020d */
[----:B------:R-:W-:Y:S01]  /*3e10*/  LOP3.LUT R8, R3, 0x32, RZ, 0xfc, !PT ;  /* 0x0000003203087812 */ /* 0x000fe200078efcff */
[----:B------:R-:W-:Y:S01]  /*3e20*/  @!P6 IMAD.IADD R168, R168, 0x1, -R0 ;  /* 0x00000001a8a8e824 */ /* 0x000fe200078e0a00 */
[----:B------:R-:W-:Y:S01]  /*3e30*/  ISETP.GT.U32.AND P6, PT, R0, R174, PT ;  /* 0x000000ae0000720c */ /* 0x000fe20003fc4070 */
[----:B------:R-:W-:Y:S01]  /*3e40*/  IMAD.HI.U32 R5, R4, R9, RZ ;  /* 0x0000000904057227 */ /* 0x000fe200078e00ff */
[----:B------:R-:W-:-:S03]  /*3e50*/  IABS R7, R11 ;  /* 0x0000000b00077213 */ /* 0x000fc60000000000 */
[----:B------:R-:W-:Y:S01]  /*3e60*/  @!P5 IMAD.MOV R168, RZ, RZ, -R168 ;  /* 0x000000ffffa8d224 */ /* 0x000fe200078e0aa8 */
[----:B------:R-:W-:Y:S01]  /*3e70*/  ISETP.GT.U32.AND P5, PT, R0, R176, PT ;  /* 0x000000b00000720c */ /* 0x000fe20003fa4070 */
[----:B------:R-:W-:Y:S02]  /*3e80*/  IMAD.MOV R5, RZ, RZ, -R5 ;  /* 0x000000ffff057224 */ /* 0x000fe400078e0a05 */
[--C-:B------:R-:W-:Y:S02]  /*3e90*/  @!P4 IMAD.IADD R164, R164, 0x1, -R0.reuse ;  /* 0x00000001a4a4c824 */ /* 0x100fe400078e0a00 */
[----:B------:R-:W-:Y:S01]  /*3ea0*/  IMAD R172, R0, R5, R9 ;  /* 0x0000000500ac7224 */ /* 0x000fe200078e0209 */
[----:B------:R-:W-:Y:S01]  /*3eb0*/  IABS R9, R8 ;  /* 0x0000000800097213 */ /* 0x000fe20000000000 */
[----:B------:R-:W-:Y:S01]  /*3ec0*/  @!P0 IMAD.IADD R170, R170, 0x1, -R0 ;  /* 0x00000001aaaa8824 */ /* 0x000fe200078e0a00 */
[----:B------:R-:W-:Y:S01]  /*3ed0*/  ISETP.GT.U32.AND P4, PT, R0, R164, PT ;  /* 0x000000a40000720c */ /* 0x000fe20003f84070 */
[----:B------:R-:W-:Y:S01]  /*3ee0*/  IMAD.HI.U32 R5, R4, R7, RZ ;  /* 0x0000000704057227 */ /* 0x000fe200078e00ff */
[----:B------:R-:W-:-:S03]  /*3ef0*/  ISETP.GT.U32.AND P0, PT, R0, R172, PT ;  /* 0x000000ac0000720c */ /* 0x000fc60003f04070 */
[----:B------:R-:W-:Y:S01]  /*3f00*/  @!P3 IMAD.MOV R166, RZ, RZ, -R166 ;  /* 0x000000ffffa6b224 */ /* 0x000fe200078e0aa6 */
[----:B------:R-:W-:Y:S01]  /*3f10*/  ISETP.GT.U32.AND P3, PT, R0, R170, PT ;  /* 0x000000aa0000720c */ /* 0x000fe20003f64070 */
[----:B------:R-:W-:Y:S02]  /*3f20*/  @!P6 IMAD.IADD R174, R174, 0x1, -R0 ;  /* 0x00000001aeaee824 */ /* 0x000fe400078e0a00 */
[----:B------:R-:W-:Y:S02]  /*3f30*/  IMAD.MOV R5, RZ, RZ, -R5 ;  /* 0x000000ffff057224 */ /* 0x000fe400078e0a05 */
[----:B------:R-:W-:Y:S01]  /*3f40*/  @!P1 IMAD.MOV R160, RZ, RZ, -R160 ;  /* 0x000000ffffa09224 */ /* 0x000fe200078e0aa0 */
[----:B------:R-:W-:Y:S01]  /*3f50*/  ISETP.GE.AND P1, PT, R15, RZ, PT ;  /* 0x000000ff0f00720c */ /* 0x000fe20003f26270 */
[----:B------:R-:W-:Y:S01]  /*3f60*/  @!P5 IMAD.IADD R176, R176, 0x1, -R0 ;  /* 0x00000001b0b0d824 */ /* 0x000fe200078e0a00 */
[C---:B------:R-:W-:Y:S01]  /*3f70*/  ISETP.GT.U32.AND P5, PT, R0.reuse, R174, PT ;  /* 0x000000ae0000720c */ /* 0x040fe20003fa4070 */
[----:B------:R-:W-:Y:S01]  /*3f80*/  IMAD R178, R0, R5, R7 ;  /* 0x0000000500b27224 */ /* 0x000fe200078e0207 */
[----:B------:R-:W-:Y:S01]  /*3f90*/  LOP3.LUT R15, R3, 0x31, RZ, 0xfc, !PT ;  /* 0x00000031030f7812 */ /* 0x000fe200078efcff */
[----:B------:R-:W-:-:S03]  /*3fa0*/  IMAD.HI.U32 R5, R4, R9, RZ ;  /* 0x0000000904057227 */ /* 0x000fc600078e00ff */
[----:B------:R-:W-:Y:S01]  /*3fb0*/  IABS R7, R15 ;  /* 0x0000000f00077213 */ /* 0x000fe20000000000 */
[----:B------:R-:W-:Y:S02]  /*3fc0*/  IMAD.MOV R5, RZ, RZ, -R5 ;  /* 0x000000ffff057224 */ /* 0x000fe400078e0a05 */
[--C-:B------:R-:W-:Y:S01]  /*3fd0*/  @!P4 IMAD.IADD R164, R164, 0x1, -R0.reuse ;  /* 0x00000001a4a4c824 */ /* 0x100fe200078e0a00 */
[----:B------:R-:W-:Y:S01]  /*3fe0*/  ISETP.GE.AND P4, PT, R17, RZ, PT ;  /* 0x000000ff1100720c */ /* 0x000fe20003f86270 */
[--C-:B------:R-:W-:Y:S01]  /*3ff0*/  @!P3 IMAD.IADD R170, R170, 0x1, -R0.reuse ;  /* 0x00000001aaaab824 */ /* 0x100fe200078e0a00 */
[----:B------:R-:W-:Y:S01]  /*4000*/  LOP3.LUT R17, R3, 0x30, RZ, 0xfc, !PT ;  /* 0x0000003003117812 */ /* 0x000fe200078efcff */
[----:B------:R-:W-:Y:S01]  /*4010*/  @!P0 IMAD.IADD R172, R172, 0x1, -R0 ;  /* 0x00000001acac8824 */ /* 0x000fe200078e0a00 */
[----:B------:R-:W-:Y:S01]  /*4020*/  ISETP.GE.AND P0, PT, R11, RZ, PT ;  /* 0x000000ff0b00720c */ /* 0x000fe20003f06270 */
[C---:B------:R-:W-:Y:S01]  /*4030*/  IMAD R180, R0.reuse, R5, R9 ;  /* 0x0000000500b47224 */ /* 0x040fe200078e0209 */
[----:B------:R-:W-:Y:S01]  /*4040*/  IABS R11, R17 ;  /* 0x00000011000b7213 */ /* 0x000fe20000000000 */
[----:B------:R-:W-:Y:S01]  /*4050*/  IMAD.MOV.U32 R9, RZ, RZ, R7 ;  /* 0x000000ffff097224 */ /* 0x000fe200078e0007 */
[C---:B------:R-:W-:Y:S01]  /*4060*/  ISETP.GT.U32.AND P6, PT, R0.reuse, R172, PT ;  /* 0x000000ac0000720c */ /* 0x040fe20003fc4070 */
[----:B------:R-:W-:Y:S01]  /*4070*/  @!P2 IMAD.MOV R164, RZ, RZ, -R164 ;  /* 0x000000ffffa4a224 */ /* 0x000fe200078e0aa4 */
[----:B------:R-:W-:Y:S01]  /*4080*/  ISETP.GE.AND P2, PT, R19, RZ, PT ;  /* 0x000000ff1300720c */ /* 0x000fe20003f46270 */
[----:B------:R-:W-:Y:S01]  /*4090*/  @!P1 IMAD.MOV R170, RZ, RZ, -R170 ;  /* 0x000000ffffaa9224 */ /* 0x000fe200078e0aaa */
[----:B------:R-:W-:Y:S01]  /*40a0*/  ISETP.GT.U32.AND P1, PT, R0, R176, PT ;  /* 0x000000b00000720c */ /* 0x000fe20003f24070 */
[----:B------:R-:W-:Y:S01]  /*40b0*/  @!P5 IMAD.IADD R174, R174, 0x1, -R0 ;  /* 0x00000001aeaed824 */ /* 0x000fe200078e0a00 */
[----:B------:R-:W-:Y:S01]  /*40c0*/  ISETP.GT.U32.AND P5, PT, R0, R180, PT ;  /* 0x000000b40000720c */ /* 0x000fe20003fa4070 */
[----:B------:R-:W-:Y:S01]  /*40d0*/  IMAD.HI.U32 R5, R4, R9, RZ ;  /* 0x0000000904057227 */ /* 0x000fe200078e00ff */
[----:B------:R-:W-:-:S02]  /*40e0*/  ISETP.GE.AND P3, PT, R21, RZ, PT ;  /* 0x000000ff1500720c */ /* 0x000fc40003f66270 */
[C---:B------:R-:W-:Y:S01]  /*40f0*/  LOP3.LUT R19, R3.reuse, 0x2f, RZ, 0xfc, !PT ;  /* 0x0000002f03137812 */ /* 0x040fe200078efcff */
[----:B------:R-:W-:Y:S01]  /*4100*/  IMAD.HI.U32 R7, R4, R11, RZ ;  /* 0x0000000b04077227 */ /* 0x000fe200078e00ff */
[----:B------:R-:W-:Y:S02]  /*4110*/  LOP3.LUT R21, R3, 0x18, RZ, 0xfc, !PT ;  /* 0x0000001803157812 */ /* 0x000fe400078efcff */
[----:B------:R-:W-:Y:S01]  /*4120*/  IABS R13, R19 ;  /* 0x00000013000d7213 */ /* 0x000fe20000000000 */
[----:B------:R-:W-:Y:S02]  /*4130*/  IMAD.MOV R5, RZ, RZ, -R5 ;  /* 0x000000ffff057224 */ /* 0x000fe400078e0a05 */
[----:B------:R-:W-:Y:S02]  /*4140*/  IMAD.MOV R7, RZ, RZ, -R7 ;  /* 0x000000ffff077224 */ /* 0x000fe400078e0a07 */
[----:B------:R-:W-:Y:S02]  /*4150*/  IMAD R182, R0, R5, R9 ;  /* 0x0000000500b67224 */ /* 0x000fe400078e0209 */
[--C-:B------:R-:W-:Y:S01]  /*4160*/  @!P6 IMAD.IADD R172, R172, 0x1, -R0.reuse ;  /* 0x00000001acace824 */ /* 0x100fe200078e0a00 */
[----:B------:R-:W-:Y:S01]  /*4170*/  ISETP.GT.U32.AND P6, PT, R0, R178, PT ;  /* 0x000000b20000720c */ /* 0x000fe20003fc4070 */
[--C-:B------:R-:W-:Y:S01]  /*4180*/  @!P1 IMAD.IADD R176, R176, 0x1, -R0.reuse ;  /* 0x00000001b0b09824 */ /* 0x100fe200078e0a00 */
[----:B------:R-:W-:Y:S01]  /*4190*/  ISETP.GE.AND P1, PT, R8, RZ, PT ;  /* 0x000000ff0800720c */ /* 0x000fe20003f26270 */
[----:B------:R-:W-:-:S02]  /*41a0*/  @!P5 IMAD.IADD R180, R180, 0x1, -R0 ;  /* 0x00000001b4b4d824 */ /* 0x000fc400078e0a00 */
[C---:B------:R-:W-:Y:S01]  /*41b0*/  IMAD R184, R0.reuse, R7, R11 ;  /* 0x0000000700b87224 */ /* 0x040fe200078e020b */
[----:B------:R-:W-:Y:S01]  /*41c0*/  LOP3.LUT R11, R3, 0x2d, RZ, 0xfc, !PT ;  /* 0x0000002d030b7812 */ /* 0x000fe200078efcff */
[----:B------:R-:W-:Y:S01]  /*41d0*/  @!P2 IMAD.MOV R174, RZ, RZ, -R174 ;  /* 0x000000ffffaea224 */ /* 0x000fe200078e0aae */
[----:B------:R-:W-:Y:S01]  /*41e0*/  ISETP.GT.U32.AND P2, PT, R0, R182, PT ;  /* 0x000000b60000720c */ /* 0x000fe20003f44070 */
[----:B------:R-:W-:Y:S01]  /*41f0*/  IMAD.HI.U32 R8, R4, R13, RZ ;  /* 0x0000000d04087227 */ /* 0x000fe200078e00ff */
[----:B------:R-:W-:-:S03]  /*4200*/  IABS R9, R11 ;  /* 0x0000000b00097213 */ /* 0x000fc60000000000 */
[----:B------:R-:W-:Y:S01]  /*4210*/  @!P4 IMAD.MOV R172, RZ, RZ, -R172 ;  /* 0x000000ffffacc224 */ /* 0x000fe200078e0aac */
[C---:B------:R-:W-:Y:S01]  /*4220*/  ISETP.GT.U32.AND P4, PT, R0.reuse, R180, PT ;  /* 0x000000b40000720c */ /* 0x040fe20003f84070 */
[----:B------:R-:W-:Y:S01]  /*4230*/  @!P3 IMAD.MOV R176, RZ, RZ, -R176 ;  /* 0x000000ffffb0b224 */ /* 0x000fe200078e0ab0 */
[----:B------:R-:W-:Y:S01]  /*4240*/  ISETP.GT.U32.AND P3, PT, R0, R184, PT ;  /* 0x000000b80000720c */ /* 0x000fe20003f64070 */
[----:B------:R-:W-:Y:S02]  /*4250*/  IMAD.MOV R8, RZ, RZ, -R8 ;  /* 0x000000ffff087224 */ /* 0x000fe400078e0a08 */
[--C-:B------:R-:W-:Y:S01]  /*4260*/  @!P6 IMAD.IADD R178, R178, 0x1, -R0.reuse ;  /* 0x00000001b2b2e824 */ /* 0x100fe200078e0a00 */
[----:B------:R-:W-:Y:S01]  /*4270*/  ISETP.GE.AND P6, PT, R15, RZ, PT ;  /* 0x000000ff0f00720c */ /* 0x000fe20003fc6270 */
[----:B------:R-:W-:Y:S01]  /*4280*/  IMAD R186, R0, R8, R13 ;  /* 0x0000000800ba7224 */ /* 0x000fe200078e020d */
[C---:B------:R-:W-:Y:S01]  /*4290*/  LOP3.LUT R8, R3.reuse, 0x2e, RZ, 0xfc, !PT ;  /* 0x0000002e03087812 */ /* 0x040fe200078efcff */
[----:B------:R-:W-:Y:S01]  /*42a0*/  @!P2 IMAD.IADD R182, R182, 0x1, -R0 ;  /* 0x00000001b6b6a824 */ /* 0x000fe200078e0a00 */
[----:B------:R-:W-:-:S02]  /*42b0*/  LOP3.LUT R13, R3, 0x2c, RZ, 0xfc, !PT ;  /* 0x0000002c030d7812 */ /* 0x000fc400078efcff */
[----:B------:R-:W-:Y:S01]  /*42c0*/  IABS R7, R8 ;  /* 0x0000000800077213 */ /* 0x000fe20000000000 */
[--C-:B------:R-:W-:Y:S01]  /*42d0*/  @!P4 IMAD.IADD R180, R180, 0x1, -R0.reuse ;  /* 0x00000001b4b4c824 */ /* 0x100fe200078e0a00 */
[----:B------:R-:W-:Y:S01]  /*42e0*/  ISETP.GT.U32.AND P4, PT, R0, R186, PT ;  /* 0x000000ba0000720c */ /* 0x000fe20003f84070 */
[----:B------:R-:W-:Y:S01]  /*42f0*/  @!P3 IMAD.IADD R184, R184, 0x1, -R0 ;  /* 0x00000001b8b8b824 */ /* 0x000fe200078e0a00 */
[----:B------:R-:W-:Y:S01]  /*4300*/  ISETP.GT.U32.AND P3, PT, R0, R182, PT ;  /* 0x000000b60000720c */ /* 0x000fe20003f64070 */
[----:B------:R-:W-:Y:S01]  /*4310*/  IMAD.HI.U32 R5, R4, R7, RZ ;  /* 0x0000000704057227 */ /* 0x000fe200078e00ff */
[----:B------:R-:W-:Y:S02]  /*4320*/  ISETP.GT.U32.AND P5, PT, R0, R178, PT ;  /* 0x000000b20000720c */ /* 0x000fe40003fa4070 */
[----:B------:R-:W-:Y:S01]  /*4330*/  LOP3.LUT R15, R3, 0x2b, RZ, 0xfc, !PT ;  /* 0x0000002b030f7812 */ /* 0x000fe200078efcff */
[----:B------:R-:W-:Y:S01]  /*4340*/  IMAD.MOV R190, RZ, RZ, -R5 ;  /* 0x000000ffffbe7224 */ /* 0x000fe200078e0a05 */
[----:B------:R-:W-:Y:S01]  /*4350*/  ISETP.GE.AND P2, PT, R19, RZ, PT ;  /* 0x000000ff1300720c */ /* 0x000fe20003f46270 */
[----:B------:R-:W-:Y:S01]  /*4360*/  IMAD.HI.U32 R5, R4, R9, RZ ;  /* 0x0000000904057227 */ /* 0x000fe200078e00ff */
[----:B------:R-:W-:-:S02]  /*4370*/  IABS R31, R15 ;  /* 0x0000000f001f7213 */ /* 0x000fc40000000000 */
[C---:B------:R-:W-:Y:S01]  /*4380*/  LOP3.LUT R19, R3.reuse, 0x19, RZ, 0xfc, !PT ;  /* 0x0000001903137812 */ /* 0x040fe200078efcff */
[----:B------:R-:W-:Y:S01]  /*4390*/  IMAD R190, R0, R190, R7 ;  /* 0x000000be00be7224 */ /* 0x000fe200078e0207 */
[----:B------:R-:W-:Y:S01]  /*43a0*/  IABS R7, R13 ;  /* 0x0000000d00077213 */ /* 0x000fe20000000000 */
[--C-:B------:R-:W-:Y:S01]  /*43b0*/  @!P4 IMAD.IADD R186, R186, 0x1, -R0.reuse ;  /* 0x00000001babac824 */ /* 0x100fe200078e0a00 */
[----:B------:R-:W-:Y:S01]  /*43c0*/  ISETP.GT.U32.AND P4, PT, R0, R184, PT ;  /* 0x000000b80000720c */ /* 0x000fe20003f84070 */
[----:B------:R-:W-:Y:S01]  /*43d0*/  @!P3 IMAD.IADD R182, R182, 0x1, -R0 ;  /* 0x00000001b6b6b824 */ /* 0x000fe200078e0a00 */
[C---:B------:R-:W-:Y:S01]  /*43e0*/  ISETP.GT.U32.AND P3, PT, R0.reuse, R190, PT ;  /* 0x000000be0000720c */ /* 0x040fe20003f64070 */
[----:B------:R-:W-:Y:S02]  /*43f0*/  IMAD.MOV R5, RZ, RZ, -R5 ;  /* 0x000000ffff057224 */ /* 0x000fe400078e0a05 */
[----:B------:R-:W-:Y:S02]  /*4400*/  @!P1 IMAD.MOV R180, RZ, RZ, -R180 ;  /* 0x000000ffffb49224 */ /* 0x000fe400078e0ab4 */
[----:B------:R-:W-:Y:S01]  /*4410*/  IMAD R188, R0, R5, R9 ;  /* 0x0000000500bc7224 */ /* 0x000fe200078e0209 */
[----:B------:R-:W-:Y:S01]  /*4420*/  LOP3.LUT R9, R3, 0x2a, RZ, 0xfc, !PT ;  /* 0x0000002a03097812 */ /* 0x000fe200078efcff */
[----:B------:R-:W-:-:S03]  /*4430*/  IMAD.HI.U32 R5, R4, R7, RZ ;  /* 0x0000000704057227 */ /* 0x000fc600078e00ff */
[----:B------:R-:W-:Y:S01]  /*4440*/  IABS R81, R9 ;  /* 0x0000000900517213 */ /* 0x000fe20000000000 */
[--C-:B------:R-:W-:Y:S01]  /*4450*/  @!P4 IMAD.IADD R184, R184, 0x1, -R0.reuse ;  /* 0x00000001b8b8c824 */ /* 0x100fe200078e0a00 */
[----:B------:R-:W-:Y:S01]  /*4460*/  ISETP.GT.U32.AND P4, PT, R0, R188, PT ;  /* 0x000000bc0000720c */ /* 0x000fe20003f84070 */
[--C-:B------:R-:W-:Y:S01]  /*4470*/  @!P3 IMAD.IADD R190, R190, 0x1, -R0.reuse ;  /* 0x00000001bebeb824 */ /* 0x100fe200078e0a00 */
[----:B------:R-:W-:Y:S01]  /*4480*/  ISETP.GE.AND P3, PT, R11, RZ, PT ;  /* 0x000000ff0b00720c */ /* 0x000fe20003f66270 */
[----:B------:R-:W-:Y:S01]  /*4490*/  IMAD.MOV R192, RZ, RZ, -R5 ;  /* 0x000000ffffc07224 */ /* 0x000fe200078e0a05 */
[----:B------:R-:W-:Y:S01]  /*44a0*/  LOP3.LUT R11, R3, 0x26, RZ, 0xfc, !PT ;  /* 0x00000026030b7812 */ /* 0x000fe200078efcff */
[----:B------:R-:W-:Y:S01]  /*44b0*/  IMAD.HI.U32 R5, R4, R31, RZ ;  /* 0x0000001f04057227 */ /* 0x000fe200078e00ff */
[----:B------:R-:W-:Y:S02]  /*44c0*/  ISETP.GT.U32.AND P1, PT, R0, R190, PT ;  /* 0x000000be0000720c */ /* 0x000fe40003f24070 */
[----:B------:R-:W-:Y:S01]  /*44d0*/  IABS R37, R11 ;  /* 0x0000000b00257213 */ /* 0x000fe20000000000 */
[----:B------:R-:W-:Y:S01]  /*44e0*/  @!P5 IMAD.IADD R178, R178, 0x1, -R0 ;  /* 0x00000001b2b2d824 */ /* 0x000fe200078e0a00 */
[----:B------:R-:W-:Y:S01]  /*44f0*/  ISETP.GE.AND P5, PT, R17, RZ, PT ;  /* 0x000000ff1100720c */ /* 0x000fe20003fa6270 */
[----:B------:R-:W-:Y:S01]  /*4500*/  IMAD R192, R0, R192, R7 ;  /* 0x000000c000c07224 */ /* 0x000fe200078e0207 */
[----:B------:R-:W-:Y:S01]  /*4510*/  LOP3.LUT R17, R3, 0x22, RZ, 0xfc, !PT ;  /* 0x0000002203117812 */ /* 0x000fe200078efcff */
[----:B------:R-:W-:-:S02]  /*4520*/  IMAD.MOV R7, RZ, RZ, -R5 ;  /* 0x000000ffff077224 */ /* 0x000fc400078e0a05 */
[----:B------:R-:W-:Y:S01]  /*4530*/  @!P0 IMAD.MOV R178, RZ, RZ, -R178 ;  /* 0x000000ffffb28224 */ /* 0x000fe200078e0ab2 */
[----:B------:R-:W-:Y:S01]  /*4540*/  ISETP.GT.U32.AND P0, PT, R0, R186, PT ;  /* 0x000000ba0000720c */ /* 0x000fe20003f04070 */
[----:B------:R-:W-:Y:S01]  /*4550*/  @!P4 IMAD.IADD R188, R188, 0x1, -R0 ;  /* 0x00000001bcbcc824 */ /* 0x000fe200078e0a00 */
[C---:B------:R-:W-:Y:S01]  /*4560*/  ISETP.GT.U32.AND P4, PT, R0.reuse, R192, PT ;  /* 0x000000c00000720c */ /* 0x040fe20003f84070 */
[C---:B------:R-:W-:Y:S01]  /*4570*/  IMAD R31, R0.reuse, R7, R31 ;  /* 0x00000007001f7224 */ /* 0x040fe200078e021f */
[----:B------:R-:W-:Y:S01]  /*4580*/  LOP3.LUT R7, R3, 0x29, RZ, 0xfc, !PT ;  /* 0x0000002903077812 */ /* 0x000fe200078efcff */
[----:B------:R-:W-:Y:S01]  /*4590*/  @!P6 IMAD.MOV R182, RZ, RZ, -R182 ;  /* 0x000000ffffb6e224 */ /* 0x000fe200078e0ab6 */
[----:B------:R-:W-:Y:S01]  /*45a0*/  ISETP.GT.U32.AND P6, PT, R0, R188, PT ;  /* 0x000000bc0000720c */ /* 0x000fe20003fc4070 */
[----:B------:R-:W-:Y:S01]  /*45b0*/  @!P1 IMAD.IADD R190, R190, 0x1, -R0 ;  /* 0x00000001bebe9824 */ /* 0x000fe200078e0a00 */
[----:B------:R-:W-:Y:S01]  /*45c0*/  ISETP.GT.U32.AND P1, PT, R0, R31, PT ;  /* 0x0000001f0000720c */ /* 0x000fe20003f24070 */
[----:B------:R-:W-:Y:S01]  /*45d0*/  IMAD.HI.U32 R5, R4, R81, RZ ;  /* 0x0000005104057227 */ /* 0x000fe200078e00ff */
[----:B------:R-:W-:-:S02]  /*45e0*/  IABS R33, R7 ;  /* 0x0000000700217213 */ /* 0x000fc40000000000 */
        /* <DEDUP_REMOVED lines=8> */
[----:B------:R-:W-:Y:S01]  /*4670*/  ISETP.GE.AND P6, PT, R9, RZ, PT ;  /* 0x000000ff0900720c */ /* 0x000fe20003fc6270 */
[C---:B------:R-:W-:Y:S01]  /*4680*/  IMAD R81, R0.reuse, R5, R81 ;  /* 0x0000000500517224 */ /* 0x040fe200078e0251 */
[----:B------:R-:W-:Y:S01]  /*4690*/  LOP3.LUT R9, R3, 0x27, RZ, 0xfc, !PT ;  /* 0x0000002703097812 */ /* 0x000fe200078efcff */
[----:B------:R-:W-:Y:S01]  /*46a0*/  @!P1 IMAD.IADD R31, R31, 0x1, -R0 ;  /* 0x000000011f1f9824 */ /* 0x000fe200078e0a00 */
[----:B------:R-:W-:Y:S01]  /*46b0*/  ISETP.GT.U32.AND P1, PT, R0, R192, PT ;  /* 0x000000c00000720c */ /* 0x000fe20003f24070 */
[----:B------:R-:W-:Y:S01]  /*46c0*/  IMAD.HI.U32 R5, R4, R33, RZ ;  /* 0x0000002104057227 */ /* 0x000fe200078e00ff */
[----:B------:R-:W-:-:S02]  /*46d0*/  IABS R79, R8 ;  /* 0x00000008004f7213 */ /* 0x000fc40000000000 */
[----:B------:R-:W-:Y:S01]  /*46e0*/  IABS R35, R9 ;  /* 0x0000000900237213 */ /* 0x000fe20000000000 */
[----:B------:R-:W-:Y:S01]  /*46f0*/  @!P3 IMAD.MOV R188, RZ, RZ, -R188 ;  /* 0x000000ffffbcb224 */ /* 0x000fe200078e0abc */
[C---:B------:R-:W-:Y:S01]  /*4700*/  ISETP.GT.U32.AND P3, PT, R0.reuse, R81, PT ;  /* 0x000000510000720c */ /* 0x040fe20003f64070 */
[----:B------:R-:W-:Y:S02]  /*4710*/  IMAD.MOV R5, RZ, RZ, -R5 ;  /* 0x000000ffff057224 */ /* 0x000fe400078e0a05 */
[----:B------:R-:W-:Y:S01]  /*4720*/  @!P5 IMAD.MOV R184, RZ, RZ, -R184 ;  /* 0x000000ffffb8d224 */ /* 0x000fe200078e0ab8 */
[----:B------:R-:W-:Y:S01]  /*4730*/  ISETP.GE.AND P5, PT, R13, RZ, PT ;  /* 0x000000ff0d00720c */ /* 0x000fe20003fa6270 */
[----:B------:R-:W-:Y:S01]  /*4740*/  @!P0 IMAD.MOV R190, RZ, RZ, -R190 ;  /* 0x000000ffffbe8224 */ /* 0x000fe200078e0abe */
[C---:B------:R-:W-:Y:S01]  /*4750*/  ISETP.GT.U32.AND P0, PT, R0.reuse, R31, PT ;  /* 0x0000001f0000720c */ /* 0x040fe20003f04070 */
[----:B------:R-:W-:Y:S01]  /*4760*/  IMAD R33, R0, R5, R33 ;  /* 0x0000000500217224 */ /* 0x000fe200078e0221 */
[----:B------:R-:W-:Y:S01]  /*4770*/  LOP3.LUT R13, R3, 0x24, RZ, 0xfc, !PT ;  /* 0x00000024030d7812 */ /* 0x000fe200078efcff */
[----:B------:R-:W-:-:S02]  /*4780*/  @!P1 IMAD.IADD R192, R192, 0x1, -R0 ;  /* 0x00000001c0c09824 */ /* 0x000fc400078e0a00 */
[----:B------:R-:W-:Y:S01]  /*4790*/  @!P2 IMAD.MOV R186, RZ, RZ, -R186 ;  /* 0x000000ffffbaa224 */ /* 0x000fe200078e0aba */
[----:B------:R-:W-:Y:S01]  /*47a0*/  ISETP.GT.U32.AND P1, PT, R0, R33, PT ;  /* 0x000000210000720c */ /* 0x000fe20003f24070 */
[--C-:B------:R-:W-:Y:S01]  /*47b0*/  @!P3 IMAD.IADD R81, R81, 0x1, -R0.reuse ;  /* 0x000000015151b824 */ /* 0x100fe200078e0a00 */
[----:B------:R-:W-:Y:S01]  /*47c0*/  ISETP.GE.AND P2, PT, R15, RZ, PT ;  /* 0x000000ff0f00720c */ /* 0x000fe20003f46270 */
[----:B------:R-:W-:Y:S01]  /*47d0*/  IMAD.HI.U32 R5, R4, R79, RZ ;  /* 0x0000004f04057227 */ /* 0x000fe200078e00ff */
[----:B------:R-:W-:Y:S02]  /*47e0*/  ISETP.GE.AND P3, PT, R9, RZ, PT ;  /* 0x000000ff0900720c */ /* 0x000fe40003f66270 */
[----:B------:R-:W-:Y:S01]  /*47f0*/  LOP3.LUT R9, R3, 0x25, RZ, 0xfc, !PT ;  /* 0x0000002503097812 */ /* 0x000fe200078efcff */
[----:B------:R-:W-:Y:S01]  /*4800*/  @!P0 IMAD.IADD R31, R31, 0x1, -R0 ;  /* 0x000000011f1f8824 */ /* 0x000fe200078e0a00 */
[----:B------:R-:W-:Y:S01]  /*4810*/  ISETP.GE.AND P0, PT, R8, RZ, PT ;  /* 0x000000ff0800720c */ /* 0x000fe20003f06270 */
[----:B------:R-:W-:Y:S01]  /*4820*/  @!P5 IMAD.MOV R192, RZ, RZ, -R192 ;  /* 0x000000ffffc0d224 */ /* 0x000fe200078e0ac0 */
[----:B------:R-:W-:Y:S01]  /*4830*/  ISETP.GT.U32.AND P5, PT, R0, R81, PT ;  /* 0x000000510000720c */ /* 0x000fe20003fa4070 */
[----:B------:R-:W-:Y:S01]  /*4840*/  IMAD.HI.U32 R7, R4, R35, RZ ;  /* 0x0000002304077227 */ /* 0x000fe200078e00ff */
[----:B------:R-:W-:-:S02]  /*4850*/  IABS R75, R9 ;  /* 0x00000009004b7213 */ /* 0x000fc40000000000 */
[----:B------:R-:W-:Y:S01]  /*4860*/  LOP3.LUT R15, R3, 0x23, RZ, 0xfc, !PT ;  /* 0x00000023030f7812 */ /* 0x000fe200078efcff */
[----:B------:R-:W-:Y:S01]  /*4870*/  IMAD.MOV R8, RZ, RZ, -R5 ;  /* 0x000000ffff087224 */ /* 0x000fe200078e0a05 */
[----:B------:R-:W-:Y:S01]  /*4880*/  IABS R71, R13 ;  /* 0x0000000d00477213 */ /* 0x000fe20000000000 */
[----:B------:R-:W-:Y:S01]  /*4890*/  IMAD.MOV R7, RZ, RZ, -R7 ;  /* 0x000000ffff077224 */ /* 0x000fe200078e0a07 */
[----:B------:R-:W-:Y:S01]  /*48a0*/  IABS R39, R15 ;  /* 0x0000000f00277213 */ /* 0x000fe20000000000 */
[C---:B------:R-:W-:Y:S02]  /*48b0*/  IMAD R79, R0.reuse, R8, R79 ;  /* 0x00000008004f7224 */ /* 0x040fe400078e024f */
[----:B------:R-:W-:Y:S02]  /*48c0*/  @!P1 IMAD.IADD R33, R33, 0x1, -R0 ;  /* 0x0000000121219824 */ /* 0x000fe400078e0a00 */
[C---:B------:R-:W-:Y:S02]  /*48d0*/  IMAD R35, R0.reuse, R7, R35 ;  /* 0x0000000700237224 */ /* 0x040fe400078e0223 */
[----:B------:R-:W-:Y:S01]  /*48e0*/  @!P2 IMAD.MOV R31, RZ, RZ, -R31 ;  /* 0x000000ffff1fa224 */ /* 0x000fe200078e0a1f */
[----:B------:R-:W-:Y:S01]  /*48f0*/  ISETP.GT.U32.AND P1, PT, R0, R33, PT ;  /* 0x000000210000720c */ /* 0x000fe20003f24070 */
[----:B------:R-:W-:Y:S01]  /*4900*/  IMAD.HI.U32 R5, R4, R37, RZ ;  /* 0x0000002504057227 */ /* 0x000fe200078e00ff */
[----:B------:R-:W-:-:S03]  /*4910*/  ISETP.GT.U32.AND P2, PT, R0, R79, PT ;  /* 0x0000004f0000720c */ /* 0x000fc60003f44070 */
[----:B------:R-:W-:Y:S01]  /*4920*/  @!P5 IMAD.IADD R81, R81, 0x1, -R0 ;  /* 0x000000015151d824 */ /* 0x000fe200078e0a00 */
[----:B------:R-:W-:Y:S01]  /*4930*/  ISETP.GT.U32.AND P5, PT, R0, R35, PT ;  /* 0x000000230000720c */ /* 0x000fe20003fa4070 */
[----:B------:R-:W-:Y:S02]  /*4940*/  IMAD.MOV R5, RZ, RZ, -R5 ;  /* 0x000000ffff057224 */ /* 0x000fe400078e0a05 */
[----:B------:R-:W-:-:S04]  /*4950*/  IMAD.HI.U32 R7, R4, R71, RZ ;  /* 0x0000004704077227 */ /* 0x000fc800078e00ff */
[C---:B------:R-:W-:Y:S02]  /*4960*/  IMAD R37, R0.reuse, R5, R37 ;  /* 0x0000000500257224 */ /* 0x040fe400078e0225 */
[--C-:B------:R-:W-:Y:S02]  /*4970*/  @!P1 IMAD.IADD R33, R33, 0x1, -R0.reuse ;  /* 0x0000000121219824 */ /* 0x100fe400078e0a00 */
[--C-:B------:R-:W-:Y:S01]  /*4980*/  @!P2 IMAD.IADD R79, R79, 0x1, -R0.reuse ;  /* 0x000000014f4fa824 */ /* 0x100fe200078e0a00 */
[----:B------:R-:W-:Y:S01]  /*4990*/  ISETP.GT.U32.AND P1, PT, R0, R37, PT ;  /* 0x000000250000720c */ /* 0x000fe20003f24070 */
[----:B------:R-:W-:Y:S01]  /*49a0*/  @!P5 IMAD.IADD R35, R35, 0x1, -R0 ;  /* 0x000000012323d824 */ /* 0x000fe200078e0a00 */
[----:B------:R-:W-:Y:S01]  /*49b0*/  ISETP.GE.AND P2, PT, R11, RZ, PT ;  /* 0x000000ff0b00720c */ /* 0x000fe20003f46270 */
[----:B------:R-:W-:Y:S01]  /*49c0*/  IMAD.HI.U32 R5, R4, R75, RZ ;  /* 0x0000004b04057227 */ /* 0x000fe200078e00ff */
[----:B------:R-:W-:-:S03]  /*49d0*/  ISETP.GT.U32.AND P5, PT, R0, R79, PT ;  /* 0x0000004f0000720c */ /* 0x000fc60003fa4070 */
[----:B------:R-:W-:Y:S02]  /*49e0*/  IMAD.MOV R5, RZ, RZ, -R5 ;  /* 0x000000ffff057224 */ /* 0x000fe400078e0a05 */
[----:B------:R-:W-:Y:S02]  /*49f0*/  IMAD.MOV R8, RZ, RZ, -R7 ;  /* 0x000000ffff087224 */ /* 0x000fe400078e0a07 */
[C---:B------:R-:W-:Y:S02]  /*4a00*/  IMAD R75, R0.reuse, R5, R75 ;  /* 0x00000005004b7224 */ /* 0x040fe400078e024b */
[----:B------:R-:W-:Y:S01]  /*4a10*/  @!P1 IMAD.IADD R37, R37, 0x1, -R0 ;  /* 0x0000000125259824 */ /* 0x000fe200078e0a00 */
[----:B------:R-:W-:Y:S01]  /*4a20*/  ISETP.GT.U32.AND P1, PT, R0, R35, PT ;  /* 0x000000230000720c */ /* 0x000fe20003f24070 */
[----:B------:R-:W-:-:S04]  /*4a30*/  IMAD.HI.U32 R5, R4, R39, RZ ;  /* 0x0000002704057227 */ /* 0x000fc800078e00ff */
[----:B------:R-:W-:Y:S01]  /*4a40*/  @!P5 IMAD.IADD R79, R79, 0x1, -R0 ;  /* 0x000000014f4fd824 */ /* 0x000fe200078e0a00 */
[C---:B------:R-:W-:Y:S01]  /*4a50*/  ISETP.GT.U32.AND P5, PT, R0.reuse, R75, PT ;  /* 0x0000004b0000720c */ /* 0x040fe20003fa4070 */
[----:B------:R-:W-:Y:S01]  /*4a60*/  IMAD R71, R0, R8, R71 ;  /* 0x0000000800477224 */ /* 0x000fe200078e0247 */
[----:B------:R-:W-:Y:S01]  /*4a70*/  LOP3.LUT R8, R3, 0x21, RZ, 0xfc, !PT ;  /* 0x0000002103087812 */ /* 0x000fe200078efcff */
[----:B------:R-:W-:Y:S02]  /*4a80*/  IMAD.MOV R5, RZ, RZ, -R5 ;  /* 0x000000ffff057224 */ /* 0x000fe400078e0a05 */
[----:B------:R-:W-:Y:S01]  /*4a90*/  IMAD.HI.U32 R7, R4, R69, RZ ;  /* 0x0000004504077227 */ /* 0x000fe200078e00ff */
[----:B------:R-:W-:-:S03]  /*4aa0*/  IABS R41, R8 ;  /* 0x0000000800297213 */ /* 0x000fc60000000000 */
[--C-:B------:R-:W-:Y:S01]  /*4ab0*/  @!P1 IMAD.IADD R35, R35, 0x1, -R0.reuse ;  /* 0x0000000123239824 */ /* 0x100fe200078e0a00 */
[C---:B------:R-:W-:Y:S01]  /*4ac0*/  ISETP.GT.U32.AND P1, PT, R0.reuse, R71, PT ;  /* 0x000000470000720c */ /* 0x040fe20003f24070 */
[C---:B------:R-:W-:Y:S02]  /*4ad0*/  IMAD R39, R0.reuse, R5, R39 ;  /* 0x0000000500277224 */ /* 0x040fe400078e0227 */
[--C-:B------:R-:W-:Y:S02]  /*4ae0*/  @!P5 IMAD.IADD R75, R75, 0x1, -R0.reuse ;  /* 0x000000014b4bd824 */ /* 0x100fe400078e0a00 */
[----:B------:R-:W-:Y:S01]  /*4af0*/  @!P6 IMAD.MOV R81, RZ, RZ, -R81 ;  /* 0x000000ffff51e224 */ /* 0x000fe200078e0a51 */
[C---:B------:R-:W-:Y:S01]  /*4b00*/  ISETP.GT.U32.AND P5, PT, R0.reuse, R39, PT ;  /* 0x000000270000720c */ /* 0x040fe20003fa4070 */
[----:B------:R-:W-:Y:S01]  /*4b10*/  IMAD.MOV R7, RZ, RZ, -R7 ;  /* 0x000000ffff077224 */ /* 0x000fe200078e0a07 */
[C---:B------:R-:W-:Y:S01]  /*4b20*/  ISETP.GT.U32.AND P6, PT, R0.reuse, R37, PT ;  /* 0x000000250000720c */ /* 0x040fe20003fc4070 */
[----:B------:R-:W-:Y:S01]  /*4b30*/  @!P4 IMAD.MOV R33, RZ, RZ, -R33 ;  /* 0x000000ffff21c224 */ /* 0x000fe200078e0a21 */
[----:B------:R-:W-:Y:S01]  /*4b40*/  ISETP.GE.AND P4, PT, R9, RZ, PT ;  /* 0x000000ff0900720c */ /* 0x000fe20003f86270 */
[C---:B------:R-:W-:Y:S01]  /*4b50*/  IMAD R69, R0.reuse, R7, R69 ;  /* 0x0000000700457224 */ /* 0x040fe200078e0245 */
[----:B------:R-:W-:Y:S01]  /*4b60*/  LOP3.LUT R9, R3, 0x20, RZ, 0xfc, !PT ;  /* 0x0000002003097812 */ /* 0x000fe200078efcff */
[--C-:B------:R-:W-:Y:S01]  /*4b70*/  @!P1 IMAD.IADD R71, R71, 0x1, -R0.reuse ;  /* 0x0000000147479824 */ /* 0x100fe200078e0a00 */
[C---:B------:R-:W-:Y:S01]  /*4b80*/  ISETP.GT.U32.AND P1, PT, R0.reuse, R75, PT ;  /* 0x0000004b0000720c */ /* 0x040fe20003f24070 */
[----:B------:R-:W-:Y:S01]  /*4b90*/  @!P3 IMAD.MOV R35, RZ, RZ, -R35 ;  /* 0x000000ffff23b224 */ /* 0x000fe200078e0a23 */
[C---:B------:R-:W-:Y:S01]  /*4ba0*/  ISETP.GT.U32.AND P3, PT, R0.reuse, R69, PT ;  /* 0x000000450000720c */ /* 0x040fe20003f64070 */
[----:B------:R-:W-:Y:S01]  /*4bb0*/  @!P0 IMAD.MOV R79, RZ, RZ, -R79 ;  /* 0x000000ffff4f8224 */ /* 0x000fe200078e0a4f */
[----:B------:R-:W-:Y:S01]  /*4bc0*/  IABS R43, R9 ;  /* 0x00000009002b7213 */ /* 0x000fe20000000000 */
[--C-:B------:R-:W-:Y:S01]  /*4bd0*/  @!P5 IMAD.IADD R39, R39, 0x1, -R0.reuse ;  /* 0x000000012727d824 */ /* 0x100fe200078e0a00 */
[----:B------:R-:W-:Y:S01]  /*4be0*/  ISETP.GT.U32.AND P0, PT, R0, R71, PT ;  /* 0x000000470000720c */ /* 0x000fe20003f04070 */
[----:B------:R-:W-:Y:S01]  /*4bf0*/  @!P6 IMAD.IADD R37, R37, 0x1, -R0 ;  /* 0x000000012525e824 */ /* 0x000fe200078e0a00 */
[----:B------:R-:W-:Y:S01]  /*4c00*/  ISETP.GE.AND P6, PT, R13, RZ, PT ;  /* 0x000000ff0d00720c */ /* 0x000fe20003fc6270 */
[----:B------:R-:W-:Y:S01]  /*4c10*/  IMAD.HI.U32 R5, R4, R41, RZ ;  /* 0x0000002904057227 */ /* 0x000fe200078e00ff */
[----:B------:R-:W-:-:S02]  /*4c20*/  ISETP.GT.U32.AND P5, PT, R0, R39, PT ;  /* 0x000000270000720c */ /* 0x000fc40003fa4070 */
[----:B------:R-:W-:Y:S01]  /*4c30*/  LOP3.LUT R13, R3, 0x1c, RZ, 0xfc, !PT ;  /* 0x0000001c030d7812 */ /* 0x000fe200078efcff */
[----:B------:R-:W-:-:S04]  /*4c40*/  IMAD.HI.U32 R7, R4, R43, RZ ;  /* 0x0000002b04077227 */ /* 0x000fc800078e00ff */
[----:B------:R-:W-:Y:S02]  /*4c50*/  IMAD.MOV R5, RZ, RZ, -R5 ;  /* 0x000000ffff057224 */ /* 0x000fe400078e0a05 */
[----:B------:R-:W-:Y:S02]  /*4c60*/  IMAD.MOV R7, RZ, RZ, -R7 ;  /* 0x000000ffff077224 */ /* 0x000fe400078e0a07 */
[----:B------:R-:W-:Y:S01]  /*4c70*/  @!P2 IMAD.MOV R37, RZ, RZ, -R37 ;  /* 0x000000ffff25a224 */ /* 0x000fe200078e0a25 */
[----:B------:R-:W-:Y:S01]  /*4c80*/  ISETP.GE.AND P2, PT, R15, RZ, PT ;  /* 0x000000ff0f00720c */ /* 0x000fe20003f46270 */
[--C-:B------:R-:W-:Y:S01]  /*4c90*/  @!P3 IMAD.IADD R69, R69, 0x1, -R0.reuse ;  /* 0x000000014545b824 */ /* 0x100fe200078e0a00 */
[----:B------:R-:W-:Y:S01]  /*4ca0*/  IABS R15, R23 ;  /* 0x00000017000f7213 */ /* 0x000fe20000000000 */
[--C-:B------:R-:W-:Y:S01]  /*4cb0*/  @!P0 IMAD.IADD R71, R71, 0x1, -R0.reuse ;  /* 0x0000000147478824 */ /* 0x100fe200078e0a00 */
[----:B------:R-:W-:Y:S01]  /*4cc0*/  ISETP.GE.AND P0, PT, R8, RZ, PT ;  /* 0x000000ff0800720c */ /* 0x000fe20003f06270 */
[C---:B------:R-:W-:Y:S01]  /*4cd0*/  IMAD R41, R0.reuse, R5, R41 ;  /* 0x0000000500297224 */ /* 0x040fe200078e0229 */
[C---:B------:R-:W-:Y:S01]  /*4ce0*/  ISETP.GT.U32.AND P3, PT, R0.reuse, R69, PT ;  /* 0x000000450000720c */ /* 0x040fe20003f64070 */
[C---:B------:R-:W-:Y:S01]  /*4cf0*/  IMAD R43, R0.reuse, R7, R43 ;  /* 0x00000007002b7224 */ /* 0x040fe200078e022b */
[----:B------:R-:W-:Y:S01]  /*4d00*/  LOP3.LUT R5, R3, 0x1f, RZ, 0xfc, !PT ;  /* 0x0000001f03057812 */ /* 0x000fe200078efcff */
[--C-:B------:R-:W-:Y:S01]  /*4d10*/  @!P5 IMAD.IADD R39, R39, 0x1, -R0.reuse ;  /* 0x000000012727d824 */ /* 0x100fe200078e0a00 */
[C---:B------:R-:W-:Y:S01]  /*4d20*/  ISETP.GT.U32.AND P5, PT, R0.reuse, R41, PT ;  /* 0x000000290000720c */ /* 0x040fe20003fa4070 */
[----:B------:R-:W-:Y:S01]  /*4d30*/  @!P6 IMAD.MOV R71, RZ, RZ, -R71 ;  /* 0x000000ffff47e224 */ /* 0x000fe200078e0a47 */
[----:B------:R-:W-:Y:S01]  /*4d40*/  ISETP.GT.U32.AND P6, PT, R0, R43, PT ;  /* 0x0000002b0000720c */ /* 0x000fe20003fc4070 */
[--C-:B------:R-:W-:Y:S01]  /*4d50*/  @!P1 IMAD.IADD R75, R75, 0x1, -R0.reuse ;  /* 0x000000014b4b9824 */ /* 0x100fe200078e0a00 */
[----:B------:R-:W-:Y:S01]  /*4d60*/  IABS R7, R5 ;  /* 0x0000000500077213 */ /* 0x000fe20000000000 */
[----:B------:R-:W-:Y:S01]  /*4d70*/  @!P2 IMAD.MOV R39, RZ, RZ, -R39 ;  /* 0x000000ffff27a224 */ /* 0x000fe200078e0a27 */
[----:B------:R-:W-:Y:S01]  /*4d80*/  ISETP.GE.AND P2, PT, R5, RZ, PT ;  /* 0x000000ff0500720c */ /* 0x000fe20003f46270 */
[----:B------:R-:W-:Y:S01]  /*4d90*/  @!P4 IMAD.MOV R75, RZ, RZ, -R75 ;  /* 0x000000ffff4bc224 */ /* 0x000fe200078e0a4b */
[----:B------:R-:W-:Y:S01]  /*4da0*/  LOP3.LUT R5, R3, 0x1e, RZ, 0xfc, !PT ;  /* 0x0000001e03057812 */ /* 0x000fe200078efcff */
[----:B------:R-:W-:Y:S01]  /*4db0*/  @!P3 IMAD.IADD R69, R69, 0x1, -R0 ;  /* 0x000000014545b824 */ /* 0x000fe200078e0a00 */
[----:B------:R-:W-:-:S02]  /*4dc0*/  ISETP.GE.AND P4, PT, R9, RZ, PT ;  /* 0x000000ff0900720c */ /* 0x000fc40003f86270 */
[----:B------:R-:W-:Y:S01]  /*4dd0*/  ISETP.GE.AND P3, PT, R5, RZ, PT ;  /* 0x000000ff0500720c */ /* 0x000fe20003f66270 */
[--C-:B------:R-:W-:Y:S01]  /*4de0*/  @!P5 IMAD.IADD R41, R41, 0x1, -R0.reuse ;  /* 0x000000012929d824 */ /* 0x100fe200078e0a00 */
[----:B------:R-:W-:Y:S01]  /*4df0*/  IABS R9, R5 ;  /* 0x0000000500097213 */ /* 0x000fe20000000000 */
[----:B------:R-:W-:Y:S01]  /*4e00*/  @!P6 IMAD.IADD R43, R43, 0x1, -R0 ;  /* 0x000000012b2be824 */ /* 0x000fe200078e0a00 */
[----:B------:R-:W-:Y:S01]  /*4e10*/  ISETP.GE.AND P1, PT, R17, RZ, PT ;  /* 0x000000ff1100720c */ /* 0x000fe20003f26270 */
[----:B------:R-:W-:Y:S01]  /*4e20*/  IMAD.HI.U32 R5, R4, R7, RZ ;  /* 0x0000000704057227 */ /* 0x000fe200078e00ff */
[C---:B------:R-:W-:Y:S02]  /*4e30*/  ISETP.GT.U32.AND P5, PT, R0.reuse, R41, PT ;  /* 0x000000290000720c */ /* 0x040fe40003fa4070 */
[----:B------:R-:W-:Y:S01]  /*4e40*/  ISETP.GT.U32.AND P6, PT, R0, R43, PT ;  /* 0x0000002b0000720c */ /* 0x000fe20003fc4070 */
[----:B------:R-:W-:Y:S01]  /*4e50*/  IMAD.MOV R5, RZ, RZ, -R5 ;  /* 0x000000ffff057224 */ /* 0x000fe200078e0a05 */
[----:B------:R-:W-:-:S02]  /*4e60*/  LOP3.LUT R8, R3, 0x1d, RZ, 0xfc, !PT ;  /* 0x0000001d03087812 */ /* 0x000fc400078efcff */
[----:B------:R-:W-:Y:S01]  /*4e70*/  LOP3.LUT R17, R3, 0x1a, RZ, 0xfc, !PT ;  /* 0x0000001a03117812 */ /* 0x000fe200078efcff */
[----:B------:R-:W-:Y:S01]  /*4e80*/  IMAD R64, R0, R5, R7 ;  /* 0x0000000500407224 */ /* 0x000fe200078e0207 */
[----:B------:R-:W-:Y:S01]  /*4e90*/  IABS R11, R8 ;  /* 0x00000008000b7213 */ /* 0x000fe20000000000 */
[----:B------:R-:W-:-:S04]  /*4ea0*/  IMAD.HI.U32 R5, R4, R9, RZ ;  /* 0x0000000904057227 */ /* 0x000fc800078e00ff */
[----:B------:R-:W-:Y:S02]  /*4eb0*/  IMAD.MOV R5, RZ, RZ, -R5 ;  /* 0x000000ffff057224 */ /* 0x000fe400078e0a05 */
[--C-:B------:R-:W-:Y:S01]  /*4ec0*/  @!P5 IMAD.IADD R41, R41, 0x1, -R0.reuse ;  /* 0x000000012929d824 */ /* 0x100fe200078e0a00 */
[C---:B------:R-:W-:Y:S01]  /*4ed0*/  ISETP.GT.U32.AND P5, PT, R0.reuse, R64, PT ;  /* 0x000000400000720c */ /* 0x040fe20003fa4070 */
[----:B------:R-:W-:Y:S01]  /*4ee0*/  @!P6 IMAD.IADD R43, R43, 0x1, -R0 ;  /* 0x000000012b2be824 */ /* 0x000fe200078e0a00 */
[----:B------:R-:W-:Y:S01]  /*4ef0*/  ISETP.GE.AND P6, PT, R13, RZ, PT ;  /* 0x000000ff0d00720c */ /* 0x000fe20003fc6270 */
[C---:B------:R-:W-:Y:S02]  /*4f00*/  IMAD R62, R0.reuse, R5, R9 ;  /* 0x00000005003e7224 */ /* 0x040fe400078e0209 */
[----:B------:R-:W-:Y:S02]  /*4f10*/  @!P4 IMAD.MOV R43, RZ, RZ, -R43 ;  /* 0x000000ffff2bc224 */ /* 0x000fe400078e0a2b */
[----:B------:R-:W-:Y:S01]  /*4f20*/  @!P1 IMAD.MOV R69, RZ, RZ, -R69 ;  /* 0x000000ffff459224 */ /* 0x000fe200078e0a45 */
[----:B------:R-:W-:Y:S01]  /*4f30*/  ISETP.GT.U32.AND P4, PT, R0, R62, PT ;  /* 0x0000003e0000720c */ /* 0x000fe20003f84070 */
[----:B------:R-:W-:Y:S01]  /*4f40*/  IMAD.HI.U32 R7, R4, R11, RZ ;  /* 0x0000000b04077227 */ /* 0x000fe200078e00ff */
[----:B------:R-:W-:-:S02]  /*4f50*/  ISETP.GE.AND P1, PT, R8, RZ, PT ;  /* 0x000000ff0800720c */ /* 0x000fc40003f26270 */
[----:B------:R-:W-:Y:S01]  /*4f60*/  IABS R8, R13 ;  /* 0x0000000d00087213 */ /* 0x000fe20000000000 */
[----:B------:R-:W-:Y:S01]  /*4f70*/  IMAD.MOV R7, RZ, RZ, -R7 ;  /* 0x000000ffff077224 */ /* 0x000fe200078e0a07 */
[----:B------:R-:W-:Y:S01]  /*4f80*/  IABS R13, R19 ;  /* 0x00000013000d7213 */ /* 0x000fe20000000000 */
[----:B------:R-:W-:Y:S02]  /*4f90*/  @!P5 IMAD.IADD R64, R64, 0x1, -R0 ;  /* 0x000000014040d824 */ /* 0x000fe400078e0a00 */
[----:B------:R-:W-:Y:S01]  /*4fa0*/  IMAD.MOV.U32 R9, RZ, RZ, R8 ;  /* 0x000000ffff097224 */ /* 0x000fe200078e0008 */
[----:B------:R-:W-:Y:S01]  /*4fb0*/  IABS R8, R21 ;  /* 0x0000001500087213 */ /* 0x000fe20000000000 */
[----:B------:R-:W-:Y:S01]  /*4fc0*/  IMAD R60, R0, R7, R11 ;  /* 0x00000007003c7224 */ /* 0x000fe200078e020b */
[----:B------:R-:W-:Y:S01]  /*4fd0*/  LOP3.LUT R7, R3, 0x1b, RZ, 0xfc, !PT ;  /* 0x0000001b03077812 */ /* 0x000fe200078efcff */
[----:B------:R-:W-:Y:S01]  /*4fe0*/  IMAD.HI.U32 R5, R4, R9, RZ ;  /* 0x0000000904057227 */ /* 0x000fe200078e00ff */
[----:B------:R-:W-:-:S02]  /*4ff0*/  ISETP.GT.U32.AND P5, PT, R0, R64, PT ;  /* 0x000000400000720c */ /* 0x000fc40003fa4070 */
[----:B------:R-:W-:Y:S01]  /*5000*/  IABS R11, R17 ;  /* 0x00000011000b7213 */ /* 0x000fe20000000000 */
[----:B------:R-:W-:Y:S01]  /*5010*/  @!P0 IMAD.MOV R41, RZ, RZ, -R41 ;  /* 0x000000ffff298224 */ /* 0x000fe200078e0a29 */
[----:B------:R-:W-:Y:S01]  /*5020*/  ISETP.GE.AND P0, PT, R7, RZ, PT ;  /* 0x000000ff0700720c */ /* 0x000fe20003f06270 */
[----:B------:R-:W-:Y:S01]  /*5030*/  @!P4 IMAD.IADD R62, R62, 0x1, -R0 ;  /* 0x000000013e3ec824 */ /* 0x000fe200078e0a00 */
[----:B------:R-:W-:Y:S01]  /*5040*/  IABS R7, R7 ;  /* 0x0000000700077213 */ /* 0x000fe20000000000 */
[----:B------:R-:W-:-:S03]  /*5050*/  IMAD.MOV R5, RZ, RZ, -R5 ;  /* 0x000000ffff057224 */ /* 0x000fc600078e0a05 */
[C---:B------:R-:W-:Y:S01]  /*5060*/  ISETP.GT.U32.AND P4, PT, R0.reuse, R62, PT ;  /* 0x0000003e0000720c */ /* 0x040fe20003f84070 */
[----:B------:R-:W-:Y:S02]  /*5070*/  IMAD R58, R0, R5, R9 ;  /* 0x00000005003a7224 */ /* 0x000fe400078e0209 */
[----:B------:R-:W-:Y:S02]  /*5080*/  IMAD.MOV.U32 R9, RZ, RZ, R7 ;  /* 0x000000ffff097224 */ /* 0x000fe400078e0007 */
[----:B------:R-:W-:Y:S01]  /*5090*/  @!P5 IMAD.IADD R64, R64, 0x1, -R0 ;  /* 0x000000014040d824 */ /* 0x000fe200078e0a00 */
[----:B------:R-:W-:Y:S01]  /*50a0*/  ISETP.GT.U32.AND P5, PT, R0, R60, PT ;  /* 0x0000003c0000720c */ /* 0x000fe20003fa4070 */
[----:B------:R-:W-:-:S04]  /*50b0*/  IMAD.HI.U32 R5, R4, R9, RZ ;  /* 0x0000000904057227 */ /* 0x000fc800078e00ff */
[----:B------:R-:W-:Y:S02]  /*50c0*/  IMAD.MOV R5, RZ, RZ, -R5 ;  /* 0x000000ffff057224 */ /* 0x000fe400078e0a05 */
[----:B------:R-:W-:Y:S01]  /*50d0*/  @!P4 IMAD.IADD R62, R62, 0x1, -R0 ;  /* 0x000000013e3ec824 */ /* 0x000fe200078e0a00 */
[C---:B------:R-:W-:Y:S01]  /*50e0*/  ISETP.GT.U32.AND P4, PT, R0.reuse, R58, PT ;  /* 0x0000003a0000720c */ /* 0x040fe20003f84070 */
[----:B------:R-:W-:Y:S02]  /*50f0*/  IMAD R56, R0, R5, R9 ;  /* 0x0000000500387224 */ /* 0x000fe400078e0209 */
[----:B------:R-:W-:-:S04]  /*5100*/  IMAD.HI.U32 R5, R4, R13, RZ ;  /* 0x0000000d04057227 */ /* 0x000fc800078e00ff */
[----:B------:R-:W-:Y:S02]  /*5110*/  IMAD.MOV R52, RZ, RZ, -R5 ;  /* 0x000000ffff347224 */ /* 0x000fe400078e0a05 */
[----:B------:R-:W-:-:S04]  /*5120*/  IMAD.HI.U32 R7, R4, R11, RZ ;  /* 0x0000000b04077227 */ /* 0x000fc800078e00ff */
[----:B------:R-:W-:Y:S02]  /*5130*/  @!P5 IMAD.IADD R60, R60, 0x1, -R0 ;  /* 0x000000013c3cd824 */ /* 0x000fe400078e0a00 */
[C---:B------:R-:W-:Y:S01]  /*5140*/  IMAD R52, R0.reuse, R52, R13 ;  /* 0x0000003400347224 */ /* 0x040fe200078e020d */
[----:B------:R-:W-:Y:S01]  /*5150*/  LOP3.LUT R13, R3, 0x15, RZ, 0xfc, !PT ;  /* 0x00000015030d7812 */ /* 0x000fe200078efcff */
[----:B------:R-:W-:Y:S01]  /*5160*/  IMAD.MOV R7, RZ, RZ, -R7 ;  /* 0x000000ffff077224 */ /* 0x000fe200078e0a07 */
[C---:B------:R-:W-:Y:S01]  /*5170*/  ISETP.GT.U32.AND P5, PT, R0.reuse, R60, PT ;  /* 0x0000003c0000720c */ /* 0x040fe20003fa4070 */
[----:B------:R-:W-:Y:S01]  /*5180*/  @!P2 IMAD.MOV R64, RZ, RZ, -R64 ;  /* 0x000000ffff40a224 */ /* 0x000fe200078e0a40 */
[----:B------:R-:W-:Y:S01]  /*5190*/  ISETP.GT.U32.AND P2, PT, R0, R56, PT ;  /* 0x000000380000720c */ /* 0x000fe20003f44070 */
[----:B------:R-:W-:Y:S01]  /*51a0*/  @!P4 IMAD.IADD R58, R58, 0x1, -R0 ;  /* 0x000000013a3ac824 */ /* 0x000fe200078e0a00 */
[C---:B------:R-:W-:Y:S01]  /*51b0*/  ISETP.GT.U32.AND P4, PT, R0.reuse, R52, PT ;  /* 0x000000340000720c */ /* 0x040fe20003f84070 */
[----:B------:R-:W-:-:S02]  /*51c0*/  IMAD R54, R0, R7, R11 ;  /* 0x0000000700367224 */ /* 0x000fc400078e020b */
[----:B------:R-:W-:Y:S01]  /*51d0*/  IMAD.MOV.U32 R11, RZ, RZ, R15 ;  /* 0x000000ffff0b7224 */ /* 0x000fe200078e000f */
[C---:B------:R-:W-:Y:S01]  /*51e0*/  LOP3.LUT R15, R3.reuse, 0x14, RZ, 0xfc, !PT ;  /* 0x00000014030f7812 */ /* 0x040fe200078efcff */
[----:B------:R-:W-:Y:S01]  /*51f0*/  IMAD.MOV.U32 R9, RZ, RZ, R8 ;  /* 0x000000ffff097224 */ /* 0x000fe200078e0008 */
[----:B------:R-:W-:Y:S01]  /*5200*/  LOP3.LUT R8, R3, 0x16, RZ, 0xfc, !PT ;  /* 0x0000001603087812 */ /* 0x000fe200078efcff */
[----:B------:R-:W-:-:S04]  /*5210*/  IMAD.HI.U32 R7, R4, R11, RZ ;  /* 0x0000000b04077227 */ /* 0x000fc800078e00ff */
[----:B------:R-:W-:Y:S02]  /*5220*/  IMAD.MOV R7, RZ, RZ, -R7 ;  /* 0x000000ffff077224 */ /* 0x000fe400078e0a07 */
[----:B------:R-:W-:-:S04]  /*5230*/  IMAD.HI.U32 R5, R4, R9, RZ ;  /* 0x0000000904057227 */ /* 0x000fc800078e00ff */
[--C-:B------:R-:W-:Y:S01]  /*5240*/  @!P5 IMAD.IADD R60, R60, 0x1, -R0.reuse ;  /* 0x000000013c3cd824 */ /* 0x100fe200078e0a00 */
[----:B------:R-:W-:Y:S01]  /*5250*/  ISETP.GE.AND P5, PT, R17, RZ, PT ;  /* 0x000000ff1100720c */ /* 0x000fe20003fa6270 */
[----:B------:R-:W-:Y:S01]  /*5260*/  IMAD R48, R0, R7, R11 ;  /* 0x0000000700307224 */ /* 0x000fe200078e020b */
[----:B------:R-:W-:Y:S01]  /*5270*/  IABS R7, R8 ;  /* 0x0000000800077213 */ /* 0x000fe20000000000 */
[--C-:B------:R-:W-:Y:S01]  /*5280*/  @!P2 IMAD.IADD R56, R56, 0x1, -R0.reuse ;  /* 0x000000013838a824 */ /* 0x100fe200078e0a00 */
[----:B------:R-:W-:Y:S01]  /*5290*/  ISETP.GT.U32.AND P2, PT, R0, R58, PT ;  /* 0x0000003a0000720c */ /* 0x000fe20003f44070 */
[----:B------:R-:W-:Y:S01]  /*52a0*/  @!P4 IMAD.IADD R52, R52, 0x1, -R0 ;  /* 0x000000013434c824 */ /* 0x000fe200078e0a00 */
[----:B------:R-:W-:Y:S01]  /*52b0*/  IABS R11, R15 ;  /* 0x0000000f000b7213 */ /* 0x000fe20000000000 */
[----:B------:R-:W-:Y:S01]  /*52c0*/  IMAD.MOV R5, RZ, RZ, -R5 ;  /* 0x000000ffff057224 */ /* 0x000fe200078e0a05 */
[----:B------:R-:W-:Y:S01]  /*52d0*/  LOP3.LUT R17, R3, 0x13, RZ, 0xfc, !PT ;  /* 0x0000001303117812 */ /* 0x000fe200078efcff */
[----:B------:R-:W-:Y:S01]  /*52e0*/  @!P1 IMAD.MOV R60, RZ, RZ, -R60 ;  /* 0x000000ffff3c9224 */ /* 0x000fe200078e0a3c */
[C---:B------:R-:W-:Y:S01]  /*52f0*/  ISETP.GT.U32.AND P1, PT, R0.reuse, R52, PT ;  /* 0x000000340000720c */ /* 0x040fe20003f24070 */
[----:B------:R-:W-:Y:S01]  /*5300*/  IMAD R50, R0, R5, R9 ;  /* 0x0000000500327224 */ /* 0x000fe200078e0209 */
[----:B------:R-:W-:Y:S01]  /*5310*/  IABS R9, R13 ;  /* 0x0000000d00097213 */ /* 0x000fe20000000000 */
[----:B------:R-:W-:-:S04]  /*5320*/  IMAD.HI.U32 R5, R4, R7, RZ ;  /* 0x0000000704057227 */ /* 0x000fc800078e00ff */
[----:B------:R-:W-:Y:S02]  /*5330*/  IMAD.MOV R5, RZ, RZ, -R5 ;  /* 0x000000ffff057224 */ /* 0x000fe400078e0a05 */
[----:B------:R-:W-:Y:S01]  /*5340*/  @!P3 IMAD.MOV R62, RZ, RZ, -R62 ;  /* 0x000000ffff3eb224 */ /* 0x000fe200078e0a3e */
[----:B------:R-:W-:Y:S01]  /*5350*/  ISETP.GT.U32.AND P3, PT, R0, R54, PT ;  /* 0x000000360000720c */ /* 0x000fe20003f64070 */
[--C-:B------:R-:W-:Y:S01]  /*5360*/  @!P2 IMAD.IADD R58, R58, 0x1, -R0.reuse ;  /* 0x000000013a3aa824 */ /* 0x100fe200078e0a00 */
        /* <DEDUP_REMOVED lines=8> */
[--C-:B------:R-:W-:Y:S01]  /*53f0*/  @!P2 IMAD.IADD R50, R50, 0x1, -R0.reuse ;  /* 0x000000013232a824 */ /* 0x100fe200078e0a00 */
[----:B------:R-:W-:Y:S01]  /*5400*/  ISETP.GE.AND P2, PT, R21, RZ, PT ;  /* 0x000000ff1500720c */ /* 0x000fe20003f46270 */
[C---:B------:R-:W-:Y:S01]  /*5410*/  IMAD R116, R0.reuse, R7, R11 ;  /* 0x0000000700747224 */ /* 0x040fe200078e020b */
[----:B------:R-:W-:Y:S01]  /*5420*/  ISETP.GT.U32.AND P4, PT, R0, R54, PT ;  /* 0x000000360000720c */ /* 0x000fe20003f84070 */
[----:B------:R-:W-:Y:S01]  /*5430*/  IMAD.HI.U32 R5, R4, R9, RZ ;  /* 0x0000000904057227 */ /* 0x000fe200078e00ff */
[----:B------:R-:W-:Y:S02]  /*5440*/  IABS R7, R17 ;  /* 0x0000001100077213 */ /* 0x000fe40000000000 */
[----:B------:R-:W-:Y:S01]  /*5450*/  LOP3.LUT R21, R3, 0xb, RZ, 0xfc, !PT ;  /* 0x0000000b03157812 */ /* 0x000fe200078efcff */
[----:B------:R-:W-:Y:S01]  /*5460*/  @!P1 IMAD.IADD R46, R46, 0x1, -R0 ;  /* 0x000000012e2e9824 */ /* 0x000fe200078e0a00 */
[----:B------:R-:W-:Y:S01]  /*5470*/  ISETP.GT.U32.AND P1, PT, R0, R50, PT ;  /* 0x000000320000720c */ /* 0x000fe20003f24070 */
[----:B------:R-:W-:-:S02]  /*5480*/  IMAD.MOV R5, RZ, RZ, -R5 ;  /* 0x000000ffff057224 */ /* 0x000fc400078e0a05 */
[----:B------:R-:W-:Y:S01]  /*5490*/  @!P6 IMAD.MOV R58, RZ, RZ, -R58 ;  /* 0x000000ffff3ae224 */ /* 0x000fe200078e0a3a */
[----:B------:R-:W-:Y:S01]  /*54a0*/  ISETP.GT.U32.AND P6, PT, R0, R46, PT ;  /* 0x0000002e0000720c */ /* 0x000fe20003fc4070 */
        /* <DEDUP_REMOVED lines=8> */
[----:B------:R-:W-:Y:S01]  /*5530*/  ISETP.GT.U32.AND P1, PT, R0, R116, PT ;  /* 0x000000740000720c */ /* 0x000fe20003f24070 */
[----:B------:R-:W-:Y:S01]  /*5540*/  IMAD.HI.U32 R5, R4, R7, RZ ;  /* 0x0000000704057227 */ /* 0x000fe200078e00ff */
[----:B------:R-:W-:-:S03]  /*5550*/  ISETP.GT.U32.AND P5, PT, R0, R44, PT ;  /* 0x0000002c0000720c */ /* 0x000fc60003fa4070 */
[----:B------:R-:W-:Y:S02]  /*5560*/  @!P2 IMAD.MOV R50, RZ, RZ, -R50 ;  /* 0x000000ffff32a224 */ /* 0x000fe400078e0a32 */
[----:B------:R-:W-:Y:S01]  /*5570*/  @!P4 IMAD.MOV R52, RZ, RZ, -R52 ;  /* 0x000000ffff34c224 */ /* 0x000fe200078e0a34 */
[----:B------:R-:W-:Y:S01]  /*5580*/  ISETP.GE.AND P4, PT, R8, RZ, PT ;  /* 0x000000ff0800720c */ /* 0x000fe20003f86270 */
[----:B------:R-:W-:Y:S01]  /*5590*/  IMAD.MOV R5, RZ, RZ, -R5 ;  /* 0x000000ffff057224 */ /* 0x000fe200078e0a05 */
[----:B------:R-:W-:Y:S01]  /*55a0*/  LOP3.LUT R8, R3, 0x12, RZ, 0xfc, !PT ;  /* 0x0000001203087812 */ /* 0x000fe200078efcff */
[--C-:B------:R-:W-:Y:S01]  /*55b0*/  @!P6 IMAD.IADD R46, R46, 0x1, -R0.reuse ;  /* 0x000000012e2ee824 */ /* 0x100fe200078e0a00 */
[----:B------:R-:W-:Y:S01]  /*55c0*/  ISETP.GE.AND P6, PT, R15, RZ, PT ;  /* 0x000000ff0f00720c */ /* 0x000fe20003fc6270 */
[--C-:B------:R-:W-:Y:S01]  /*55d0*/  @!P1 IMAD.IADD R116, R116, 0x1, -R0.reuse ;  /* 0x0000000174749824 */ /* 0x100fe200078e0a00 */
[----:B------:R-:W-:Y:S01]  /*55e0*/  IABS R9, R8 ;  /* 0x0000000800097213 */ /* 0x000fe20000000000 */
[----:B------:R-:W-:Y:S01]  /*55f0*/  @!P3 IMAD.IADD R48, R48, 0x1, -R0 ;  /* 0x000000013030b824 */ /* 0x000fe200078e0a00 */
[----:B------:R-:W-:Y:S01]  /*5600*/  ISETP.GE.AND P3, PT, R23, RZ, PT ;  /* 0x000000ff1700720c */ /* 0x000fe20003f66270 */
[C---:B------:R-:W-:Y:S01]  /*5610*/  IMAD R38, R0.reuse, R5, R7 ;  /* 0x0000000500267224 */ /* 0x040fe200078e0207 */
[----:B------:R-:W-:Y:S01]  /*5620*/  ISETP.GT.U32.AND P2, PT, R0, R116, PT ;  /* 0x000000740000720c */ /* 0x000fe20003f44070 */
[----:B------:R-:W-:Y:S01]  /*5630*/  IMAD.HI.U32 R5, R4, R9, RZ ;  /* 0x0000000904057227 */ /* 0x000fe200078e00ff */
[----:B------:R-:W-:-:S02]  /*5640*/  LOP3.LUT R7, R3, 0x10, RZ, 0xfc, !PT ;  /* 0x0000001003077812 */ /* 0x000fc400078efcff */
[----:B------:R-:W-:Y:S01]  /*5650*/  LOP3.LUT R23, R3, 0xa, RZ, 0xfc, !PT ;  /* 0x0000000a03177812 */ /* 0x000fe200078efcff */
[----:B------:R-:W-:Y:S01]  /*5660*/  @!P0 IMAD.MOV R56, RZ, RZ, -R56 ;  /* 0x000000ffff388224 */ /* 0x000fe200078e0a38 */
[----:B------:R-:W-:Y:S01]  /*5670*/  ISETP.GT.U32.AND P0, PT, R0, R48, PT ;  /* 0x000000300000720c */ /* 0x000fe20003f04070 */
[----:B------:R-:W-:Y:S01]  /*5680*/  @!P5 IMAD.IADD R44, R44, 0x1, -R0 ;  /* 0x000000012c2cd824 */ /* 0x000fe200078e0a00 */
[----:B------:R-:W-:Y:S01]  /*5690*/  IABS R11, R7 ;  /* 0x00000007000b7213 */ /* 0x000fe20000000000 */
[----:B------:R-:W-:Y:S01]  /*56a0*/  IMAD.MOV R5, RZ, RZ, -R5 ;  /* 0x000000ffff057224 */ /* 0x000fe200078e0a05 */
[----:B------:R-:W-:Y:S01]  /*56b0*/  ISETP.GE.AND P5, PT, R17, RZ, PT ;  /* 0x000000ff1100720c */ /* 0x000fe20003fa6270 */
[----:B------:R-:W-:Y:S01]  /*56c0*/  @!P4 IMAD.MOV R46, RZ, RZ, -R46 ;  /* 0x000000ffff2ec224 */ /* 0x000fe200078e0a2e */
[C---:B------:R-:W-:Y:S01]  /*56d0*/  ISETP.GT.U32.AND P1, PT, R0.reuse, R44, PT ;  /* 0x0000002c0000720c */ /* 0x040fe20003f24070 */
[C---:B------:R-:W-:Y:S01]  /*56e0*/  IMAD R36, R0.reuse, R5, R9 ;  /* 0x0000000500247224 */ /* 0x040fe200078e0209 */
[----:B------:R-:W-:Y:S01]  /*56f0*/  ISETP.GT.U32.AND P4, PT, R0, R38, PT ;  /* 0x000000260000720c */ /* 0x000fe20003f84070 */
[----:B------:R-:W-:Y:S01]  /*5700*/  @!P2 IMAD.IADD R116, R116, 0x1, -R0 ;  /* 0x000000017474a824 */ /* 0x000fe200078e0a00 */
[----:B------:R-:W-:-:S02]  /*5710*/  LOP3.LUT R5, R3, 0x11, RZ, 0xfc, !PT ;  /* 0x0000001103057812 */ /* 0x000fc400078efcff */
[----:B------:R-:W-:Y:S01]  /*5720*/  ISETP.GE.AND P2, PT, R7, RZ, PT ;  /* 0x000000ff0700720c */ /* 0x000fe20003f46270 */
[----:B------:R-:W-:Y:S01]  /*5730*/  @!P6 IMAD.MOV R116, RZ, RZ, -R116 ;  /* 0x000000ffff74e224 */ /* 0x000fe200078e0a74 */
[----:B------:R-:W-:Y:S01]  /*5740*/  ISETP.GT.U32.AND P6, PT, R0, R36, PT ;  /* 0x000000240000720c */ /* 0x000fe20003fc4070 */
[----:B------:R-:W-:Y:S01]  /*5750*/  @!P0 IMAD.IADD R48, R48, 0x1, -R0 ;  /* 0x0000000130308824 */ /* 0x000fe200078e0a00 */
[----:B------:R-:W-:Y:S01]  /*5760*/  IABS R9, R5 ;  /* 0x0000000500097213 */ /* 0x000fe20000000000 */
[----:B------:R-:W-:Y:S01]  /*5770*/  IMAD.HI.U32 R7, R4, R11, RZ ;  /* 0x0000000b04077227 */ /* 0x000fe200078e00ff */
[----:B------:R-:W-:Y:S02]  /*5780*/  ISETP.GE.AND P0, PT, R13, RZ, PT ;  /* 0x000000ff0d00720c */ /* 0x000fe40003f06270 */
[----:B------:R-:W-:Y:S01]  /*5790*/  LOP3.LUT R17, R3, 0xe, RZ, 0xfc, !PT ;  /* 0x0000000e03117812 */ /* 0x000fe200078efcff */
[----:B------:R-:W-:Y:S01]  /*57a0*/  @!P3 IMAD.MOV R48, RZ, RZ, -R48 ;  /* 0x000000ffff30b224 */ /* 0x000fe200078e0a30 */
[----:B------:R-:W-:Y:S01]  /*57b0*/  ISETP.GE.AND P3, PT, R8, RZ, PT ;  /* 0x000000ff0800720c */ /* 0x000fe20003f66270 */
[--C-:B------:R-:W-:Y:S01]  /*57c0*/  @!P1 IMAD.IADD R44, R44, 0x1, -R0.reuse ;  /* 0x000000012c2c9824 */ /* 0x100fe200078e0a00 */
[----:B------:R-:W-:Y:S01]  /*57d0*/  ISETP.GE.AND P1, PT, R5, RZ, PT ;  /* 0x000000ff0500720c */ /* 0x000fe20003f26270 */
[----:B------:R-:W-:Y:S01]  /*57e0*/  @!P4 IMAD.IADD R38, R38, 0x1, -R0 ;  /* 0x000000012626c824 */ /* 0x000fe200078e0a00 */
[----:B------:R-:W-:Y:S01]  /*57f0*/  LOP3.LUT R8, R3, 0xf, RZ, 0xfc, !PT ;  /* 0x0000000f03087812 */ /* 0x000fe200078efcff */
[----:B------:R-:W-:Y:S01]  /*5800*/  IMAD.HI.U32 R5, R4, R9, RZ ;  /* 0x0000000904057227 */ /* 0x000fe200078e00ff */
[----:B------:R-:W-:-:S02]  /*5810*/  IABS R15, R17 ;  /* 0x00000011000f7213 */ /* 0x000fc40000000000 */
[----:B------:R-:W-:Y:S01]  /*5820*/  IABS R13, R8 ;  /* 0x00000008000d7213 */ /* 0x000fe20000000000 */
[----:B------:R-:W-:Y:S01]  /*5830*/  @!P6 IMAD.IADD R36, R36, 0x1, -R0 ;  /* 0x000000012424e824 */ /* 0x000fe200078e0a00 */
[C---:B------:R-:W-:Y:S01]  /*5840*/  ISETP.GT.U32.AND P4, PT, R0.reuse, R38, PT ;  /* 0x000000260000720c */ /* 0x040fe20003f84070 */
[----:B------:R-:W-:Y:S02]  /*5850*/  IMAD.MOV R5, RZ, RZ, -R5 ;  /* 0x000000ffff057224 */ /* 0x000fe400078e0a05 */
[----:B------:R-:W-:Y:S01]  /*5860*/  IMAD.MOV R7, RZ, RZ, -R7 ;  /* 0x000000ffff077224 */ /* 0x000fe200078e0a07 */
[C---:B------:R-:W-:Y:S01]  /*5870*/  ISETP.GT.U32.AND P6, PT, R0.reuse, R36, PT ;  /* 0x000000240000720c */ /* 0x040fe20003fc4070 */
[----:B------:R-:W-:Y:S02]  /*5880*/  IMAD R34, R0, R5, R9 ;  /* 0x0000000500227224 */ /* 0x000fe400078e0209 */
[----:B------:R-:W-:-:S04]  /*5890*/  IMAD.HI.U32 R5, R4, R13, RZ ;  /* 0x0000000d04057227 */ /* 0x000fc800078e00ff */
[----:B------:R-:W-:Y:S02]  /*58a0*/  IMAD.MOV R5, RZ, RZ, -R5 ;  /* 0x000000ffff057224 */ /* 0x000fe400078e0a05 */
[----:B------:R-:W-:Y:S01]  /*58b0*/  IMAD R114, R0, R7, R11 ;  /* 0x0000000700727224 */ /* 0x000fe200078e020b */
[----:B------:R-:W-:Y:S01]  /*58c0*/  IABS R11, R21 ;  /* 0x00000015000b7213 */ /* 0x000fe20000000000 */
        /* <DEDUP_REMOVED lines=9> */
[----:B------:R-:W-:Y:S01]  /*5960*/  @!P6 IMAD.IADD R36, R36, 0x1, -R0 ;  /* 0x000000012424e824 */ /* 0x000fe200078e0a00 */
[C---:B------:R-:W-:Y:S01]  /*5970*/  ISETP.GT.U32.AND P6, PT, R0.reuse, R112, PT ;  /* 0x000000700000720c */ /* 0x040fe20003fc4070 */
[----:B------:R-:W-:Y:S01]  /*5980*/  IMAD.MOV R7, RZ, RZ, -R7 ;  /* 0x000000ffff077224 */ /* 0x000fe200078e0a07 */
[----:B------:R-:W-:Y:S01]  /*5990*/  IABS R8, R19 ;  /* 0x0000001300087213 */ /* 0x000fe20000000000 */
[----:B------:R-:W-:Y:S02]  /*59a0*/  @!P3 IMAD.MOV R36, RZ, RZ, -R36 ;  /* 0x000000ffff24b224 */ /* 0x000fe400078e0a24 */
[----:B------:R-:W-:Y:S01]  /*59b0*/  IMAD R108, R0, R7, R15 ;  /* 0x00000007006c7224 */ /* 0x000fe200078e020f */
[----:B------:R-:W-:Y:S01]  /*59c0*/  LOP3.LUT R15, R3, 0xc, RZ, 0xfc, !PT ;  /* 0x0000000c030f7812 */ /* 0x000fe200078efcff */
[----:B------:R-:W-:-:S02]  /*59d0*/  IMAD.MOV.U32 R7, RZ, RZ, R8 ;  /* 0x000000ffff077224 */ /* 0x000fc400078e0008 */
[----:B------:R-:W-:Y:S01]  /*59e0*/  @!P4 IMAD.IADD R34, R34, 0x1, -R0 ;  /* 0x000000012222c824 */ /* 0x000fe200078e0a00 */
[----:B------:R-:W-:Y:S01]  /*59f0*/  IABS R9, R15 ;  /* 0x0000000f00097213 */ /* 0x000fe20000000000 */
[----:B------:R-:W-:-:S03]  /*5a00*/  IMAD.HI.U32 R5, R4, R7, RZ ;  /* 0x0000000704057227 */ /* 0x000fc600078e00ff */
[----:B------:R-:W-:Y:S01]  /*5a10*/  ISETP.GT.U32.AND P4, PT, R0, R34, PT ;  /* 0x000000220000720c */ /* 0x000fe20003f84070 */
[--C-:B------:R-:W-:Y:S02]  /*5a20*/  @!P5 IMAD.IADD R114, R114, 0x1, -R0.reuse ;  /* 0x000000017272d824 */ /* 0x100fe400078e0a00 */
[----:B------:R-:W-:Y:S01]  /*5a30*/  @!P6 IMAD.IADD R112, R112, 0x1, -R0 ;  /* 0x000000017070e824 */ /* 0x000fe200078e0a00 */
[----:B------:R-:W-:Y:S01]  /*5a40*/  ISETP.GE.AND P6, PT, R17, RZ, PT ;  /* 0x000000ff1100720c */ /* 0x000fe20003fc6270 */
[----:B------:R-:W-:Y:S01]  /*5a50*/  IMAD.MOV R5, RZ, RZ, -R5 ;  /* 0x000000ffff057224 */ /* 0x000fe200078e0a05 */
[----:B------:R-:W-:Y:S01]  /*5a60*/  ISETP.GT.U32.AND P5, PT, R0, R114, PT ;  /* 0x000000720000720c */ /* 0x000fe20003fa4070 */
[----:B------:R-:W-:Y:S01]  /*5a70*/  IMAD.HI.U32 R8, R4, R13, RZ ;  /* 0x0000000d04087227 */ /* 0x000fe200078e00ff */
[C---:B------:R-:W-:Y:S02]  /*5a80*/  ISETP.GT.U32.AND P3, PT, R0.reuse, R112, PT ;  /* 0x000000700000720c */ /* 0x040fe40003f64070 */
[----:B------:R-:W-:Y:S01]  /*5a90*/  LOP3.LUT R17, R3, 0x6, RZ, 0xfc, !PT ;  /* 0x0000000603117812 */ /* 0x000fe200078efcff */
[----:B------:R-:W-:-:S02]  /*5aa0*/  IMAD R104, R0, R5, R7 ;  /* 0x0000000500687224 */ /* 0x000fc400078e0207 */
[----:B------:R-:W-:-:S04]  /*5ab0*/  IMAD.HI.U32 R5, R4, R9, RZ ;  /* 0x0000000904057227 */ /* 0x000fc800078e00ff */
[----:B------:R-:W-:-:S04]  /*5ac0*/  IMAD.HI.U32 R7, R4, R11, RZ ;  /* 0x0000000b04077227 */ /* 0x000fc800078e00ff */
[----:B------:R-:W-:Y:S02]  /*5ad0*/  IMAD.MOV R5, RZ, RZ, -R5 ;  /* 0x000000ffff057224 */ /* 0x000fe400078e0a05 */
[----:B------:R-:W-:Y:S02]  /*5ae0*/  IMAD.MOV R7, RZ, RZ, -R7 ;  /* 0x000000ffff077224 */ /* 0x000fe400078e0a07 */
[----:B------:R-:W-:Y:S01]  /*5af0*/  IMAD R110, R0, R5, R9 ;  /* 0x00000005006e7224 */ /* 0x000fe200078e0209 */
[----:B------:R-:W-:Y:S01]  /*5b00*/  LOP3.LUT R9, R3, 0x8, RZ, 0xfc, !PT ;  /* 0x0000000803097812 */ /* 0x000fe200078efcff */
        /* <DEDUP_REMOVED lines=8> */
[----:B------:R-:W-:-:S02]  /*5b90*/  IMAD.MOV R8, RZ, RZ, -R8 ;  /* 0x000000ffff087224 */ /* 0x000fc400078e0a08 */
[--C-:B------:R-:W-:Y:S01]  /*5ba0*/  @!P4 IMAD.IADD R34, R34, 0x1, -R0.reuse ;  /* 0x000000012222c824 */ /* 0x100fe200078e0a00 */
[C---:B------:R-:W-:Y:S01]  /*5bb0*/  ISETP.GT.U32.AND P4, PT, R0.reuse, R108, PT ;  /* 0x0000006c0000720c */ /* 0x040fe20003f84070 */
[----:B------:R-:W-:Y:S01]  /*5bc0*/  IMAD R102, R0, R8, R13 ;  /* 0x0000000800667224 */ /* 0x000fe200078e020d */
[----:B------:R-:W-:Y:S01]  /*5bd0*/  LOP3.LUT R8, R3, 0x9, RZ, 0xfc, !PT ;  /* 0x0000000903087812 */ /* 0x000fe200078efcff */
[----:B------:R-:W-:Y:S02]  /*5be0*/  @!P5 IMAD.IADD R104, R104, 0x1, -R0 ;  /* 0x000000016868d824 */ /* 0x000fe400078e0a00 */
        /* <DEDUP_REMOVED lines=9> */
[----:B------:R-:W-:Y:S01]  /*5c80*/  @!P4 IMAD.IADD R108, R108, 0x1, -R0 ;  /* 0x000000016c6cc824 */ /* 0x000fe200078e0a00 */
[----:B------:R-:W-:Y:S01]  /*5c90*/  ISETP.GE.AND P4, PT, R19, RZ, PT ;  /* 0x000000ff1300720c */ /* 0x000fe20003f86270 */
[----:B------:R-:W-:Y:S01]  /*5ca0*/  IMAD.MOV R5, RZ, RZ, -R5 ;  /* 0x000000ffff057224 */ /* 0x000fe200078e0a05 */
[----:B------:R-:W-:Y:S01]  /*5cb0*/  LOP3.LUT R19, R3, 0x5, RZ, 0xfc, !PT ;  /* 0x0000000503137812 */ /* 0x000fe200078efcff */
[----:B------:R-:W-:Y:S01]  /*5cc0*/  @!P0 IMAD.MOV R112, RZ, RZ, -R112 ;  /* 0x000000ffff708224 */ /* 0x000fe200078e0a70 */
[C---:B------:R-:W-:Y:S01]  /*5cd0*/  ISETP.GT.U32.AND P5, PT, R0.reuse, R108, PT ;  /* 0x0000006c0000720c */ /* 0x040fe20003fa4070 */
[C---:B------:R-:W-:Y:S01]  /*5ce0*/  IMAD R100, R0.reuse, R5, R7 ;  /* 0x0000000500647224 */ /* 0x040fe200078e0207 */
[----:B------:R-:W-:Y:S01]  /*5cf0*/  ISETP.GT.U32.AND P0, PT, R0, R102, PT ;  /* 0x000000660000720c */ /* 0x000fe20003f04070 */
[--C-:B------:R-:W-:Y:S01]  /*5d00*/  @!P1 IMAD.IADD R104, R104, 0x1, -R0.reuse ;  /* 0x0000000168689824 */ /* 0x100fe200078e0a00 */
[----:B------:R-:W-:Y:S01]  /*5d10*/  IABS R7, R9 ;  /* 0x0000000900077213 */ /* 0x000fe20000000000 */
[----:B------:R-:W-:Y:S01]  /*5d20*/  @!P2 IMAD.IADD R110, R110, 0x1, -R0 ;  /* 0x000000016e6ea824 */ /* 0x000fe200078e0a00 */
[----:B------:R-:W-:-:S02]  /*5d30*/  ISETP.GT.U32.AND P2, PT, R0, R100, PT ;  /* 0x000000640000720c */ /* 0x000fc40003f44070 */
[----:B------:R-:W-:Y:S01]  /*5d40*/  ISETP.GE.AND P1, PT, R21, RZ, PT ;  /* 0x000000ff1500720c */ /* 0x000fe20003f26270 */
[----:B------:R-:W-:Y:S01]  /*5d50*/  IMAD.HI.U32 R5, R4, R7, RZ ;  /* 0x0000000704057227 */ /* 0x000fe200078e00ff */
[----:B------:R-:W-:Y:S02]  /*5d60*/  LOP3.LUT R21, R3, 0x4, RZ, 0xfc, !PT ;  /* 0x0000000403157812 */ /* 0x000fe400078efcff */
[----:B------:R-:W-:Y:S01]  /*5d70*/  IABS R13, R19 ;  /* 0x00000013000d7213 */ /* 0x000fe20000000000 */
[----:B------:R-:W-:Y:S01]  /*5d80*/  @!P5 IMAD.IADD R108, R108, 0x1, -R0 ;  /* 0x000000016c6cd824 */ /* 0x000fe200078e0a00 */
[----:B------:R-:W-:Y:S01]  /*5d90*/  ISETP.GE.AND P5, PT, R15, RZ, PT ;  /* 0x000000ff0f00720c */ /* 0x000fe20003fa6270 */
[----:B------:R-:W-:Y:S01]  /*5da0*/  @!P4 IMAD.MOV R104, RZ, RZ, -R104 ;  /* 0x000000ffff68c224 */ /* 0x000fe200078e0a68 */
[----:B------:R-:W-:Y:S01]  /*5db0*/  ISETP.GE.AND P4, PT, R8, RZ, PT ;  /* 0x000000ff0800720c */ /* 0x000fe20003f86270 */
[----:B------:R-:W-:Y:S01]  /*5dc0*/  @!P6 IMAD.MOV R108, RZ, RZ, -R108 ;  /* 0x000000ffff6ce224 */ /* 0x000fe200078e0a6c */
[----:B------:R-:W-:Y:S01]  /*5dd0*/  ISETP.GT.U32.AND P6, PT, R0, R106, PT ;  /* 0x0000006a0000720c */ /* 0x000fe20003fc4070 */
[----:B------:R-:W-:Y:S01]  /*5de0*/  @!P2 IMAD.IADD R100, R100, 0x1, -R0 ;  /* 0x000000016464a824 */ /* 0x000fe200078e0a00 */
[----:B------:R-:W-:Y:S01]  /*5df0*/  LOP3.LUT R8, R3, 0x7, RZ, 0xfc, !PT ;  /* 0x0000000703087812 */ /* 0x000fe200078efcff */
[----:B------:R-:W-:-:S02]  /*5e00*/  IMAD.MOV R5, RZ, RZ, -R5 ;  /* 0x000000ffff057224 */ /* 0x000fc400078e0a05 */
[----:B------:R-:W-:Y:S01]  /*5e10*/  @!P0 IMAD.IADD R102, R102, 0x1, -R0 ;  /* 0x0000000166668824 */ /* 0x000fe200078e0a00 */
[C---:B------:R-:W-:Y:S01]  /*5e20*/  ISETP.GT.U32.AND P2, PT, R0.reuse, R100, PT ;  /* 0x000000640000720c */ /* 0x040fe20003f44070 */
[----:B------:R-:W-:Y:S02]  /*5e30*/  IMAD R98, R0, R5, R7 ;  /* 0x0000000500627224 */ /* 0x000fe400078e0207 */
[----:B------:R-:W-:Y:S01]  /*5e40*/  IMAD.HI.U32 R7, R4, R11, RZ ;  /* 0x0000000b04077227 */ /* 0x000fe200078e00ff */
[----:B------:R-:W-:-:S03]  /*5e50*/  ISETP.GT.U32.AND P0, PT, R0, R102, PT ;  /* 0x000000660000720c */ /* 0x000fc60003f04070 */
[----:B------:R-:W-:Y:S01]  /*5e60*/  @!P6 IMAD.IADD R106, R106, 0x1, -R0 ;  /* 0x000000016a6ae824 */ /* 0x000fe200078e0a00 */
[----:B------:R-:W-:Y:S01]  /*5e70*/  ISETP.GE.AND P6, PT, R9, RZ, PT ;  /* 0x000000ff0900720c */ /* 0x000fe20003fc6270 */
[----:B------:R-:W-:Y:S01]  /*5e80*/  IMAD.MOV R7, RZ, RZ, -R7 ;  /* 0x000000ffff077224 */ /* 0x000fe200078e0a07 */
[----:B------:R-:W-:Y:S01]  /*5e90*/  IABS R9, R8 ;  /* 0x0000000800097213 */ /* 0x000fe20000000000 */
[----:B------:R-:W-:Y:S02]  /*5ea0*/  @!P5 IMAD.MOV R110, RZ, RZ, -R110 ;  /* 0x000000ffff6ed224 */ /* 0x000fe400078e0a6e */
[----:B------:R-:W-:Y:S01]  /*5eb0*/  @!P2 IMAD.IADD R100, R100, 0x1, -R0 ;  /* 0x000000016464a824 */ /* 0x000fe200078e0a00 */
[----:B------:R-:W-:Y:S01]  /*5ec0*/  ISETP.GT.U32.AND P2, PT, R0, R98, PT ;  /* 0x000000620000720c */ /* 0x000fe20003f44070 */
[----:B------:R-:W-:-:S04]  /*5ed0*/  IMAD.HI.U32 R5, R4, R9, RZ ;  /* 0x0000000904057227 */ /* 0x000fc800078e00ff */
[----:B------:R-:W-:Y:S02]  /*5ee0*/  IMAD.MOV R5, RZ, RZ, -R5 ;  /* 0x000000ffff057224 */ /* 0x000fe400078e0a05 */
[--C-:B------:R-:W-:Y:S01]  /*5ef0*/  @!P0 IMAD.IADD R102, R102, 0x1, -R0.reuse ;  /* 0x0000000166668824 */ /* 0x100fe200078e0a00 */
[----:B------:R-:W-:Y:S01]  /*5f00*/  ISETP.GE.AND P0, PT, R8, RZ, PT ;  /* 0x000000ff0800720c */ /* 0x000fe20003f06270 */
[C---:B------:R-:W-:Y:S01]  /*5f10*/  IMAD R96, R0.reuse, R5, R9 ;  /* 0x0000000500607224 */ /* 0x040fe200078e0209 */
[----:B------:R-:W-:Y:S01]  /*5f20*/  IABS R8, R21 ;  /* 0x0000001500087213 */ /* 0x000fe20000000000 */
[----:B------:R-:W-:Y:S01]  /*5f30*/  IMAD R92, R0, R7, R11 ;  /* 0x00000007005c7224 */ /* 0x000fe200078e020b */
[----:B------:R-:W-:Y:S01]  /*5f40*/  LOP3.LUT R9, R3, 0x1, RZ, 0xfc, !PT ;  /* 0x0000000103097812 */ /* 0x000fe200078efcff */
[----:B------:R-:W-:Y:S01]  /*5f50*/  @!P2 IMAD.IADD R98, R98, 0x1, -R0 ;  /* 0x000000016262a824 */ /* 0x000fe200078e0a00 */
[----:B------:R-:W-:Y:S01]  /*5f60*/  ISETP.GT.U32.AND P2, PT, R0, R96, PT ;  /* 0x000000600000720c */ /* 0x000fe20003f44070 */
[----:B------:R-:W-:Y:S01]  /*5f70*/  IMAD.MOV.U32 R7, RZ, RZ, R8 ;  /* 0x000000ffff077224 */ /* 0x000fe200078e0008 */
[----:B------:R-:W-:Y:S01]  /*5f80*/  IABS R8, R26 ;  /* 0x0000001a00087213 */ /* 0x000fe20000000000 */
[----:B------:R-:W-:Y:S01]  /*5f90*/  IMAD.HI.U32 R5, R4, R13, RZ ;  /* 0x0000000d04057227 */ /* 0x000fe200078e00ff */
[----:B------:R-:W-:-:S02]  /*5fa0*/  IABS R11, R23 ;  /* 0x00000017000b7213 */ /* 0x000fc40000000000 */
[----:B------:R-:W-:Y:S01]  /*5fb0*/  IABS R15, R9 ;  /* 0x00000009000f7213 */ /* 0x000fe20000000000 */
[----:B------:R-:W-:Y:S02]  /*5fc0*/  IMAD.MOV R94, RZ, RZ, -R5 ;  /* 0x000000ffff5e7224 */ /* 0x000fe400078e0a05 */
[----:B------:R-:W-:-:S04]  /*5fd0*/  IMAD.HI.U32 R3, R4, R7, RZ ;  /* 0x0000000704037227 */ /* 0x000fc800078e00ff */
[----:B------:R-:W-:Y:S01]  /*5fe0*/  @!P2 IMAD.IADD R96, R96, 0x1, -R0 ;  /* 0x000000016060a824 */ /* 0x000fe200078e0a00 */
[C---:B------:R-:W-:Y:S01]  /*5ff0*/  ISETP.GT.U32.AND P2, PT, R0.reuse, R98, PT ;  /* 0x000000620000720c */ /* 0x040fe20003f44070 */
[C---:B------:R-:W-:Y:S02]  /*6000*/  IMAD R94, R0.reuse, R94, R13 ;  /* 0x0000005e005e7224 */ /* 0x040fe400078e020d */
[----:B------:R-:W-:Y:S01]  /*6010*/  IMAD.MOV R3, RZ, RZ, -R3 ;  /* 0x000000ffff037224 */ /* 0x000fe200078e0a03 */
[----:B------:R-:W-:Y:S01]  /*6020*/  ISETP.GT.U32.AND P5, PT, R0, R96, PT ;  /* 0x000000600000720c */ /* 0x000fe20003fa4070 */
[----:B------:R-:W-:Y:S02]  /*6030*/  IMAD.MOV.U32 R13, RZ, RZ, R8 ;  /* 0x000000ffff0d7224 */ /* 0x000fe400078e0008 */
[----:B------:R-:W-:-:S04]  /*6040*/  IMAD.HI.U32 R5, R4, R11, RZ ;  /* 0x0000000b04057227 */ /* 0x000fc800078e00ff */
[----:B------:R-:W-:Y:S02]  /*6050*/  IMAD R90, R0, R3, R7 ;  /* 0x00000003005a7224 */ /* 0x000fe400078e0207 */
[----:B------:R-:W-:Y:S02]  /*6060*/  IMAD.MOV.U32 R7, RZ, RZ, R15 ;  /* 0x000000ffff077224 */ /* 0x000fe400078e000f */
[----:B------:R-:W-:-:S04]  /*6070*/  IMAD.HI.U32 R3, R4, R13, RZ ;  /* 0x0000000d04037227 */ /* 0x000fc800078e00ff */
[----:B------:R-:W-:Y:S01]  /*6080*/  @!P1 IMAD.MOV R106, RZ, RZ, -R106 ;  /* 0x000000ffff6a9224 */ /* 0x000fe200078e0a6a */
[----:B------:R-:W-:Y:S01]  /*6090*/  ISETP.GT.U32.AND P1, PT, R0, R92, PT ;  /* 0x0000005c0000720c */ /* 0x000fe20003f24070 */
[----:B------:R-:W-:Y:S02]  /*60a0*/  IMAD.MOV R5, RZ, RZ, -R5 ;  /* 0x000000ffff057224 */ /* 0x000fe400078e0a05 */
[----:B------:R-:W-:-:S04]  /*60b0*/  IMAD.HI.U32 R4, R4, R7, RZ ;  /* 0x0000000704047227 */ /* 0x000fc800078e00ff */
[----:B------:R-:W-:Y:S02]  /*60c0*/  IMAD.MOV R3, RZ, RZ, -R3 ;  /* 0x000000ffff037224 */ /* 0x000fe400078e0a03 */
[C---:B------:R-:W-:Y:S02]  /*60d0*/  IMAD R72, R0.reuse, R5, R11 ;  /* 0x0000000500487224 */ /* 0x040fe400078e020b */
[----:B------:R-:W-:Y:S02]  /*60e0*/  IMAD.MOV R4, RZ, RZ, -R4 ;  /* 0x000000ffff047224 */ /* 0x000fe400078e0a04 */
[C---:B------:R-:W-:Y:S02]  /*60f0*/  IMAD R32, R0.reuse, R3, R13 ;  /* 0x0000000300207224 */ /* 0x040fe400078e020d */
[----:B------:R-:W-:Y:S01]  /*6100*/  @!P3 IMAD.MOV R102, RZ, RZ, -R102 ;  /* 0x000000ffff66b224 */ /* 0x000fe200078e0a66 */
[C---:B------:R-:W-:Y:S01]  /*6110*/  ISETP.GT.U32.AND P3, PT, R0.reuse, R94, PT ;  /* 0x0000005e0000720c */ /* 0x040fe20003f64070 */
[----:B------:R-:W-:Y:S01]  /*6120*/  @!P4 IMAD.MOV R100, RZ, RZ, -R100 ;  /* 0x000000ffff64c224 */ /* 0x000fe200078e0a64 */
[----:B------:R-:W-:Y:S01]  /*6130*/  ISETP.GT.U32.AND P4, PT, R0, R90, PT ;  /* 0x0000005a0000720c */ /* 0x000fe20003f84070 */
[----:B------:R-:W-:Y:S01]  /*6140*/  @!P2 IMAD.IADD R98, R98, 0x1, -R0 ;  /* 0x000000016262a824 */ /* 0x000fe200078e0a00 */
[C---:B------:R-:W-:Y:S01]  /*6150*/  ISETP.GT.U32.AND P2, PT, R0.reuse, R72, PT ;  /* 0x000000480000720c */ /* 0x040fe20003f44070 */
[----:B------:R-:W-:-:S02]  /*6160*/  IMAD R11, R0, R4, R7 ;  /* 0x00000004000b7224 */ /* 0x000fc400078e0207 */
[--C-:B------:R-:W-:Y:S01]  /*6170*/  @!P5 IMAD.IADD R96, R96, 0x1, -R0.reuse ;  /* 0x000000016060d824 */ /* 0x100fe200078e0a00 */
[----:B------:R-:W-:Y:S01]  /*6180*/  ISETP.GT.U32.AND P5, PT, R0, R32, PT ;  /* 0x000000200000720c */ /* 0x000fe20003fa4070 */
[----:B------:R-:W-:Y:S01]  /*6190*/  @!P1 IMAD.IADD R92, R92, 0x1, -R0 ;  /* 0x000000015c5c9824 */ /* 0x000fe200078e0a00 */
[----:B------:R-:W-:Y:S01]  /*61a0*/  ISETP.GT.U32.AND P1, PT, R0, R11, PT ;  /* 0x0000000b0000720c */ /* 0x000fe20003f24070 */
[----:B------:R-:W-:Y:S02]  /*61b0*/  @!P6 IMAD.MOV R98, RZ, RZ, -R98 ;  /* 0x000000ffff62e224 */ /* 0x000fe400078e0a62 */
[--C-:B------:R-:W-:Y:S01]  /*61c0*/  @!P3 IMAD.IADD R94, R94, 0x1, -R0.reuse ;  /* 0x000000015e5eb824 */ /* 0x100fe200078e0a00 */
[----:B------:R-:W-:Y:S01]  /*61d0*/  ISETP.GT.U32.AND P6, PT, R0, R92, PT ;  /* 0x0000005c0000720c */ /* 0x000fe20003fc4070 */
[--C-:B------:R-:W-:Y:S01]  /*61e0*/  @!P4 IMAD.IADD R90, R90, 0x1, -R0.reuse ;  /* 0x000000015a5ac824 */ /* 0x100fe200078e0a00 */
[----:B------:R-:W-:Y:S01]  /*61f0*/  ISETP.GE.AND P3, PT, R17, RZ, PT ;  /* 0x000000ff1100720c */ /* 0x000fe20003f66270 */
[----:B------:R-:W-:Y:S01]  /*6200*/  @!P2 IMAD.IADD R72, R72, 0x1, -R0 ;  /* 0x000000014848a824 */ /* 0x000fe200078e0a00 */
[C---:B------:R-:W-:Y:S01]  /*6210*/  ISETP.GT.U32.AND P4, PT, R0.reuse, R94, PT ;  /* 0x0000005e0000720c */ /* 0x040fe20003f84070 */
[----:B------:R-:W-:Y:S01]  /*6220*/  @!P0 IMAD.MOV R96, RZ, RZ, -R96 ;  /* 0x000000ffff608224 */ /* 0x000fe200078e0a60 */
[----:B------:R-:W-:Y:S01]  /*6230*/  ISETP.GT.U32.AND P2, PT, R0, R90, PT ;  /* 0x0000005a0000720c */ /* 0x000fe20003f44070 */
[--C-:B------:R-:W-:Y:S01]  /*6240*/  @!P5 IMAD.IADD R32, R32, 0x1, -R0.reuse ;  /* 0x000000012020d824 */ /* 0x100fe200078e0a00 */
[----:B------:R-:W-:Y:S01]  /*6250*/  ISETP.GT.U32.AND P5, PT, R0, R72, PT ;  /* 0x000000480000720c */ /* 0x000fe20003fa4070 */
[----:B------:R-:W-:-:S02]  /*6260*/  @!P1 IMAD.IADD R11, R11, 0x1, -R0 ;  /* 0x000000010b0b9824 */ /* 0x000fc400078e0a00 */
[----:B------:R-:W-:Y:S01]  /*6270*/  IMAD R3, R89, UR18, RZ ;  /* 0x0000001259037c24 */ /* 0x000fe2000f8e02ff */
[----:B------:R-:W-:Y:S01]  /*6280*/  ISETP.GT.U32.AND P1, PT, R0, R32, PT ;  /* 0x000000200000720c */ /* 0x000fe20003f24070 */
[--C-:B------:R-:W-:Y:S01]  /*6290*/  @!P6 IMAD.IADD R92, R92, 0x1, -R0.reuse ;  /* 0x000000015c5ce824 */ /* 0x100fe200078e0a00 */
[----:B------:R-:W-:Y:S01]  /*62a0*/  ISETP.GT.U32.AND P0, PT, R0, R11, PT ;  /* 0x0000000b0000720c */ /* 0x000fe20003f04070 */
[----:B------:R-:W-:Y:S01]  /*62b0*/  IMAD R5, R91, UR17, RZ ;  /* 0x000000115b057c24 */ /* 0x000fe2000f8e02ff */
[----:B------:R-:W-:Y:S01]  /*62c0*/  ISETP.GE.AND P6, PT, R19, RZ, PT ;  /* 0x000000ff1300720c */ /* 0x000fe20003fc6270 */
[--C-:B------:R-:W-:Y:S01]  /*62d0*/  @!P4 IMAD.IADD R94, R94, 0x1, -R0.reuse ;  /* 0x000000015e5ec824 */ /* 0x100fe200078e0a00 */
[----:B------:R-:W-:Y:S01]  /*62e0*/  ISETP.GE.AND P4, PT, R21, RZ, PT ;  /* 0x000000ff1500720c */ /* 0x000fe20003f86270 */
[--C-:B------:R-:W-:Y:S01]  /*62f0*/  @!P2 IMAD.IADD R90, R90, 0x1, -R0.reuse ;  /* 0x000000015a5aa824 */ /* 0x100fe200078e0a00 */
[----:B------:R-:W-:Y:S01]  /*6300*/  ISETP.GE.AND P2, PT, R23, RZ, PT ;  /* 0x000000ff1700720c */ /* 0x000fe20003f46270 */
[----:B------:R-:W-:Y:S01]  /*6310*/  @!P5 IMAD.IADD R72, R72, 0x1, -R0 ;  /* 0x000000014848d824 */ /* 0x000fe200078e0a00 */
[----:B------:R-:W-:Y:S01]  /*6320*/  ISETP.GE.AND P5, PT, R26, RZ, PT ;  /* 0x000000ff1a00720c */ /* 0x000fe20003fa6270 */
[----:B------:R-:W-:Y:S01]  /*6330*/  @!P3 IMAD.MOV R92, RZ, RZ, -R92 ;  /* 0x000000ffff5cb224 */ /* 0x000fe200078e0a5c */
[----:B------:R-:W-:Y:S01]  /*6340*/  ISETP.NE.AND P3, PT, R65, RZ, PT ;  /* 0x000000ff4100720c */ /* 0x000fe20003f65270 */
[--C-:B------:R-:W-:Y:S01]  /*6350*/  @!P1 IMAD.IADD R32, R32, 0x1, -R0.reuse ;  /* 0x0000000120209824 */ /* 0x100fe200078e0a00 */
[----:B------:R-:W-:Y:S01]  /*6360*/  ISETP.GE.AND P1, PT, R9, RZ, PT ;  /* 0x000000ff0900720c */ /* 0x000fe20003f26270 */
[----:B------:R-:W-:Y:S01]  /*6370*/  @!P0 IMAD.IADD R11, R11, 0x1, -R0 ;  /* 0x000000010b0b8824 */ /* 0x000fe200078e0a00 */
[----:B------:R-:W-:Y:S01]  /*6380*/  LOP3.LUT R65, RZ, R65, RZ, 0x33, !PT ;  /* 0x00000041ff417212 */ /* 0x000fe200078e33ff */
[----:B------:R-:W-:Y:S01]  /*6390*/  @!P6 IMAD.MOV R94, RZ, RZ, -R94 ;  /* 0x000000ffff5ee224 */ /* 0x000fe200078e0a5e */
[----:B------:R-:W-:Y:S01]  /*63a0*/  IADD3 R4, P0, R3, UR10, RZ ;  /* 0x0000000a03047c10 */ /* 0x000fe2000ff1e0ff */
[----:B------:R-:W-:Y:S01]  /*63b0*/  IMAD.MOV.U32 R0, RZ, RZ, R11 ;  /* 0x000000ffff007224 */ /* 0x000fe200078e000b */
[C---:B------:R-:W-:Y:S01]  /*63c0*/  SEL R23, R65.reuse, R20, !P3 ;  /* 0x0000001441177207 */ /* 0x040fe20005800000 */
[----:B------:R-:W-:Y:S01]  /*63d0*/  @!P4 IMAD.MOV R90, RZ, RZ, -R90 ;  /* 0x000000ffff5ac224 */ /* 0x000fe200078e0a5a */
[C---:B------:R-:W-:Y:S01]  /*63e0*/  SEL R101, R65.reuse, R14, !P3 ;  /* 0x0000000e41657207 */ /* 0x040fe20005800000 */
[----:B------:R-:W-:Y:S01]  /*63f0*/  @!P2 IMAD.MOV R72, RZ, RZ, -R72 ;  /* 0x000000ffff48a224 */ /* 0x000fe200078e0a48 */
[----:B------:R-:W-:Y:S01]  /*6400*/  SEL R117, R65, R18, !P3 ;  /* 0x0000001241757207 */ /* 0x000fe20005800000 */
[----:B------:R-:W-:Y:S01]  /*6410*/  IMAD R23, R23, UR4, RZ ;  /* 0x0000000417177c24 */ /* 0x000fe2000f8e02ff */
[----:B------:R-:W-:Y:S01]  /*6420*/  SEL R14, R65, R76, !P3 ;  /* 0x0000004c410e7207 */ /* 0x000fe20005800000 */
[----:B------:R-:W-:Y:S01]  /*6430*/  IMAD R101, R101, UR4, RZ ;  /* 0x0000000465657c24 */ /* 0x000fe2000f8e02ff */
[----:B------:R-:W-:Y:S01]  /*6440*/  SEL R9, R65, R22, !P3 ;  /* 0x0000001641097207 */ /* 0x000fe20005800000 */
[----:B------:R-:W-:Y:S01]  /*6450*/  IMAD R117, R117, UR4, RZ ;  /* 0x0000000475757c24 */ /* 0x000fe2000f8e02ff */
[C---:B------:R-:W-:Y:S01]  /*6460*/  SEL R17, R65.reuse, R12, !P3 ;  /* 0x0000000c41117207 */ /* 0x040fe20005800000 */
[----:B------:R-:W-:Y:S01]  /*6470*/  @!P5 IMAD.MOV R32, RZ, RZ, -R32 ;  /* 0x000000ffff20d224 */ /* 0x000fe200078e0a20 */
[C---:B------:R-:W-:Y:S01]  /*6480*/  SEL R19, R65.reuse, R10, !P3 ;  /* 0x0000000a41137207 */ /* 0x040fe20005800000 */
[----:B------:R-:W-:Y:S01]  /*6490*/  @!P1 IMAD.MOV R0, RZ, RZ, -R0 ;  /* 0x000000ffff009224 */ /* 0x000fe200078e0a00 */
[C---:B------:R-:W-:Y:S01]  /*64a0*/  SEL R15, R65.reuse, R80, !P3 ;  /* 0x00000050410f7207 */ /* 0x040fe20005800000 */
[----:B------:R-:W-:Y:S01]  /*64b0*/  IMAD R14, R14, UR4, RZ ;  /* 0x000000040e0e7c24 */ /* 0x000fe2000f8e02ff */
[----:B------:R-:W-:Y:S01]  /*64c0*/  SEL R10, R65, R66, !P3 ;  /* 0x00000042410a7207 */ /* 0x000fe20005800000 */
[----:B------:R-:W-:Y:S01]  /*64d0*/  IMAD R9, R9, UR4, RZ ;  /* 0x0000000409097c24 */ /* 0x000fe2000f8e02ff */
[----:B------:R-:W-:Y:S01]  /*64e0*/  SEL R53, R65, R96, !P3 ;  /* 0x0000006041357207 */ /* 0x000fe20005800000 */
[----:B------:R-:W-:Y:S01]  /*64f0*/  IMAD R17, R17, UR4, RZ ;  /* 0x0000000411117c24 */ /* 0x000fe2000f8e02ff */
[----:B------:R-:W-:Y:S01]  /*6500*/  SEL R21, R65, R16, !P3 ;  /* 0x0000001041157207 */ /* 0x000fe20005800000 */
[----:B------:R-:W-:Y:S01]  /*6510*/  IMAD R15, R15, UR4, RZ ;  /* 0x000000040f0f7c24 */ /* 0x000fe2000f8e02ff */
[----:B------:R-:W-:Y:S01]  /*6520*/  SEL R89, R65, R120, !P3 ;  /* 0x0000007841597207 */ /* 0x000fe20005800000 */
[----:B------:R-:W-:Y:S01]  /*6530*/  IMAD R10, R10, UR4, RZ ;  /* 0x000000040a0a7c24 */ /* 0x000fe2000f8e02ff */
[----:B------:R-:W-:Y:S01]  /*6540*/  LEA.HI.X.SX32 R3, R3, UR11, 0x1, P0 ;  /* 0x0000000b03037c11 */ /* 0x000fe200080f0eff */
[----:B------:R-:W-:Y:S01]  /*6550*/  IMAD R19, R19, UR4, RZ ;  /* 0x0000000413137c24 */ /* 0x000fe2000f8e02ff */
[----:B------:R-:W-:Y:S01]  /*6560*/  IADD3 R96, P6, R23, R4, RZ ;  /* 0x0000000417607210 */ /* 0x000fe20007fde0ff */
[----:B------:R-:W-:Y:S01]  /*6570*/  IMAD R89, R89, UR4, RZ ;  /* 0x0000000459597c24 */ /* 0x000fe2000f8e02ff */
[----:B------:R-:W-:Y:S01]  /*6580*/  SEL R11, R65, R68, !P3 ;  /* 0x00000044410b7207 */ /* 0x000fe20005800000 */
[----:B------:R-:W-:Y:S01]  /*6590*/  IMAD R21, R21, UR4, RZ ;  /* 0x0000000415157c24 */ /* 0x000fe2000f8e02ff */
[----:B------:R-:W-:Y:S01]  /*65a0*/  SEL R12, R65, R70, !P3 ;  /* 0x00000046410c7207 */ /* 0x000fe20005800000 */
[----:B------:R-:W-:Y:S01]  /*65b0*/  IMAD R53, R53, UR4, RZ ;  /* 0x0000000435357c24 */ /* 0x000fe2000f8e02ff */
[----:B------:R-:W-:Y:S01]  /*65c0*/  SEL R13, R65, R78, !P3 ;  /* 0x0000004e410d7207 */ /* 0x000fe20005800000 */
[----:B------:R-:W-:Y:S01]  /*65d0*/  IMAD R11, R11, UR4, RZ ;  /* 0x000000040b0b7c24 */ /* 0x000fe2000f8e02ff */
[C---:B------:R-:W-:Y:S01]  /*65e0*/  SEL R16, R65.reuse, R82, !P3 ;  /* 0x0000005241107207 */ /* 0x040fe20005800000 */
[----:B------:R-:W-:Y:S01]  /*65f0*/  IMAD R12, R12, UR4, RZ ;  /* 0x000000040c0c7c24 */ /* 0x000fe2000f8e02ff */
[----:B------:R-:W-:Y:S01]  /*6600*/  SEL R20, R65, R88, !P3 ;  /* 0x0000005841147207 */ /* 0x000fe20005800000 */
[----:B------:R-:W-:Y:S01]  /*6610*/  IMAD R13, R13, UR4, RZ ;  /* 0x000000040d0d7c24 */ /* 0x000fe2000f8e02ff */
[C---:B------:R-:W-:Y:S01]  /*6620*/  SEL R51, R65.reuse, R98, !P3 ;  /* 0x0000006241337207 */ /* 0x040fe20005800000 */
[----:B------:R-:W-:Y:S01]  /*6630*/  IMAD R16, R16, UR4, RZ ;  /* 0x0000000410107c24 */ /* 0x000fe2000f8e02ff */
[----:B------:R-:W-:Y:S01]  /*6640*/  SEL R57, R65, R94, !P3 ;  /* 0x0000005e41397207 */ /* 0x000fe20005800000 */
[----:B------:R-:W-:Y:S01]  /*6650*/  IMAD R20, R20, UR4, RZ ;  /* 0x0000000414147c24 */ /* 0x000fe2000f8e02ff */
[----:B------:R-:W-:Y:S01]  /*6660*/  IADD3 R2, P1, R73, UR8, RZ ;  /* 0x0000000849027c10 */ /* 0x000fe2000ff3e0ff */
[----:B------:R-:W-:Y:S01]  /*6670*/  IMAD R51, R51, UR4, RZ ;  /* 0x0000000433337c24 */ /* 0x000fe2000f8e02ff */
[----:B------:R-:W-:Y:S01]  /*6680*/  SEL R18, R65, R84, !P3 ;  /* 0x0000005441127207 */ /* 0x000fe20005800000 */
[----:B------:R-:W-:Y:S01]  /*6690*/  IMAD R57, R57, UR4, RZ ;  /* 0x0000000439397c24 */ /* 0x000fe2000f8e02ff */
[C---:B------:R-:W-:Y:S01]  /*66a0*/  SEL R22, R65.reuse, R86, !P3 ;  /* 0x0000005641167207 */ /* 0x040fe20005800000 */
[----:B------:R-:W-:Y:S01]  /*66b0*/  IMAD R40, R42, 0x2, R5 ;  /* 0x000000022a287824 */ /* 0x000fe200078e0205 */
[C---:B------:R-:W-:Y:S01]  /*66c0*/  SEL R88, R65.reuse, R118, !P3 ;  /* 0x0000007641587207 */ /* 0x040fe20005800000 */
[----:B------:R-:W-:Y:S01]  /*66d0*/  IMAD R18, R18, UR4, RZ ;  /* 0x0000000412127c24 */ /* 0x000fe2000f8e02ff */
[C---:B------:R-:W-:Y:S01]  /*66e0*/  SEL R91, R65.reuse, R122, !P3 ;  /* 0x0000007a415b7207 */ /* 0x040fe20005800000 */
[----:B------:R-:W-:Y:S01]  /*66f0*/  IMAD R22, R22, UR4, RZ ;  /* 0x0000000416167c24 */ /* 0x000fe2000f8e02ff */
        /* <DEDUP_REMOVED lines=26> */
[-C--:B------:R-:W-:Y:S01]  /*68a0*/  IADD3 R94, P2, R101, R4.reuse, RZ ;  /* 0x00000004655e7210 */ /* 0x080fe20007f5e0ff */
[----:B------:R-:W-:Y:S01]  /*68b0*/  IMAD R68, R68, UR4, RZ ;  /* 0x0000000444447c24 */ /* 0x000fe2000f8e02ff */
[----:B------:R-:W-:Y:S01]  /*68c0*/  IADD3 R98, P0, R117, R4, RZ ;  /* 0x0000000475627210 */ /* 0x000fe20007f1e0ff */
[----:B------:R-:W-:Y:S01]  /*68d0*/  IMAD R66, R66, UR4, RZ ;  /* 0x0000000442427c24 */ /* 0x000fe2000f8e02ff */
[C---:B------:R-:W-:Y:S01]  /*68e0*/  SEL R194, R65.reuse, R194, !P3 ;  /* 0x000000c241c27207 */ /* 0x040fe20005800000 */
[----:B------:R-:W-:Y:S01]  /*68f0*/  STL [R1+0x454], R94 ;  /* 0x0004545e01007387 */ /* 0x000fe20000100800 */
        /* <DEDUP_REMOVED lines=182> */
[-C--:B------:R-:W-:Y:S01]  /*7460*/  LEA.HI.X.SX32 R23, R23, R3.reuse, 0x1, P6 ;  /* 0x0000000317177211 */ /* 0x080fe200030f0eff */
[----:B------:R-:W-:Y:S01]  /*7470*/  IMAD R63, R63, UR4, RZ ;  /* 0x000000043f3f7c24 */ /* 0x000fe2000f8e02ff */
[----:B------:R-:W-:Y:S01]  /*7480*/  LEA.HI.X.SX32 R0, R73, UR9, 0x1, P1 ;  /* 0x0000000949007c11 */ /* 0x000fe200088f0eff */
[----:B------:R-:W-:Y:S01]  /*7490*/  IMAD R65, R65, UR4, RZ ;  /* 0x0000000441417c24 */ /* 0x000fe2000f8e02ff */
[-C--:B------:R-:W-:Y:S01]  /*74a0*/  IADD3 R105, P6, R14, R4.reuse, RZ ;  /* 0x000000040e697210 */ /* 0x080fe20007fde0ff */
[----:B------:R-:W-:Y:S01]  /*74b0*/  IMAD.WIDE R72, R6, UR17, RZ ;  /* 0x0000001106487c25 */ /* 0x000fe2000f8e02ff */
[-C--:B------:R-:W-:Y:S01]  /*74c0*/  IADD3 R100, P1, R9, R4.reuse, RZ ;  /* 0x0000000409647210 */ /* 0x080fe20007f3e0ff */
[----:B------:R-:W-:Y:S01]  /*74d0*/  UIADD3 UR8, UR7, 0x4000, URZ ;  /* 0x0000400007087890 */ /* 0x000fe2000fffe03f */
[-C--:B------:R-:W-:Y:S01]  /*74e0*/  LEA.HI.X.SX32 R102, R101, R3.reuse, 0x1, P2 ;  /* 0x0000000365667211 */ /* 0x080fe200010f0eff */
[C---:B------:R-:W-:Y:S01]  /*74f0*/  IMAD R7, R42.reuse, 0x2, R67 ;  /* 0x000000022a077824 */ /* 0x040fe200078e0243 */
[-C--:B------:R-:W-:Y:S01]  /*7500*/  LEA.HI.X.SX32 R117, R117, R3.reuse, 0x1, P0 ;  /* 0x0000000375757211 */ /* 0x080fe200000f0eff */
[----:B------:R-:W-:Y:S01]  /*7510*/  USHF.R.U32.HI UR8, URZ, 0x4, UR8 ;  /* 0x000000043f087899 */ /* 0x000fe20008011608 */
[-C--:B------:R-:W-:Y:S01]  /*7520*/  IADD3 R90, P3, R17, R4.reuse, RZ ;  /* 0x00000004115a7210 */ /* 0x080fe20007f7e0ff */
[----:B------:R0:W-:Y:S01]  /*7530*/  STL [R1+0x450], R102 ;  /* 0x0004506601007387 */ /* 0x0001e20000100800 */
[-C--:B------:R-:W-:Y:S01]  /*7540*/  IADD3 R106, P0, R15, R4.reuse, RZ ;  /* 0x000000040f6a7210 */ /* 0x080fe20007f1e0ff */
[----:B------:R-:W-:Y:S01]  /*7550*/  IMAD R8, R42, 0x2, R7 ;  /* 0x000000022a087824 */ /* 0x000fe200078e0207 */
[-C--:B------:R-:W-:Y:S01]  /*7560*/  IADD3 R101, P2, R10, R4.reuse, RZ ;  /* 0x000000040a657210 */ /* 0x080fe20007f5e0ff */
[----:B------:R-:W-:Y:S01]  /*7570*/  USGXT.U32 UR12, UR8, 0xe ;  /* 0x0000000e080c789a */ /* 0x000fe20008000000 */
[-C--:B------:R-:W-:Y:S01]  /*7580*/  IADD3 R92, P4, R19, R4.reuse, RZ ;  /* 0x00000004135c7210 */ /* 0x080fe20007f9e0ff */
[----:B------:R-:W-:Y:S01]  /*7590*/  IMAD R24, R42, 0x2, R8 ;  /* 0x000000022a187824 */ /* 0x000fe200078e0208 */
[-C--:B------:R-:W-:Y:S01]  /*75a0*/  LEA.HI.X.SX32 R14, R14, R3.reuse, 0x1, P6 ;  /* 0x000000030e0e7211 */ /* 0x080fe200030f0eff */
[----:B------:R-:W-:Y:S01]  /*75b0*/  UIADD3 UR10, UP1, UR14, 0x2, URZ ;  /* 0x000000020e0a7890 */ /* 0x000fe2000ff3e03f */
[-C--:B------:R-:W-:Y:S01]  /*75c0*/  LEA.HI.X.SX32 R9, R9, R3.reuse, 0x1, P1 ;  /* 0x0000000309097211 */ /* 0x080fe200008f0eff */
[C---:B------:R-:W-:Y:S01]  /*75d0*/  IMAD R25, R42.reuse, 0x2, R24 ;  /* 0x000000022a197824 */ /* 0x040fe200078e0218 */
[-C--:B------:R-:W-:Y:S01]  /*75e0*/  IADD3 R112, P6, R89, R4.reuse, RZ ;  /* 0x0000000459707210 */ /* 0x080fe20007fde0ff */
[----:B------:R-:W-:Y:S01]  /*75f0*/  UIADD3 UR8, UP0, UR12, 0x2, URZ ;  /* 0x000000020c087890 */ /* 0x000fe2000ff1e03f */
[-C--:B------:R-:W-:Y:S01]  /*7600*/  LEA.HI.X.SX32 R17, R17, R3.reuse, 0x1, P3 ;  /* 0x0000000311117211 */ /* 0x080fe200018f0eff */
[----:B------:R-:W-:Y:S01]  /*7610*/  IMAD R26, R42, 0x4, R25 ;  /* 0x000000042a1a7824 */ /* 0x000fe200078e0219 */
[-C--:B------:R-:W-:Y:S01]  /*7620*/  IADD3 R107, P1, R16, R4.reuse, RZ ;  /* 0x00000004106b7210 */ /* 0x080fe20007f3e0ff */
[----:B------:R-:W-:Y:S01]  /*7630*/  USHF.L.U32 UR18, UR18, 0x7, URZ ;  /* 0x0000000712127899 */ /* 0x000fe2000800063f */
[-C--:B------:R-:W-:Y:S01]  /*7640*/  LEA.HI.X.SX32 R15, R15, R3.reuse, 0x1, P0 ;  /* 0x000000030f0f7211 */ /* 0x080fe200000f0eff */
[----:B------:R-:W-:Y:S01]  /*7650*/  IMAD R27, R42, 0x2, R26 ;  /* 0x000000022a1b7824 */ /* 0x000fe200078e021a */
[-C--:B0-----:R-:W-:Y:S01]  /*7660*/  IADD3 R102, P3, R11, R4.reuse, RZ ;  /* 0x000000040b667210 */ /* 0x081fe20007f7e0ff */
[----:B------:R-:W-:Y:S01]  /*7670*/  UIADD3.X UR11, UR6, 0x40000040, URZ, UP1, !UPT ;  /* 0x40000040060b7890 */ /* 0x000fe20008ffe43f */
[-C--:B------:R-:W-:Y:S01]  /*7680*/  LEA.HI.X.SX32 R10, R10, R3.reuse, 0x1, P2 ;  /* 0x000000030a0a7211 */ /* 0x080fe200010f0eff */
[C---:B------:R-:W-:Y:S01]  /*7690*/  IMAD R28, R42.reuse, 0x2, R27 ;  /* 0x000000022a1c7824 */ /* 0x040fe200078e021b */
[-C--:B------:R-:W-:Y:S01]  /*76a0*/  IADD3 R113, P0, R91, R4.reuse, RZ ;  /* 0x000000045b717210 */ /* 0x080fe20007f1e0ff */
[----:B------:R-:W-:Y:S01]  /*76b0*/  UIADD3.X UR9, UR5, 0x40000040, URZ, UP0, !UPT ;  /* 0x4000004005097890 */ /* 0x000fe200087fe43f */
[-C--:B------:R-:W-:Y:S01]  /*76c0*/  IADD3 R94, P5, R21, R4.reuse, RZ ;  /* 0x00000004155e7210 */ /* 0x080fe20007fbe0ff */
[----:B------:R-:W-:Y:S01]  /*76d0*/  IMAD R29, R42, 0x2, R28 ;  /* 0x000000022a1d7824 */ /* 0x000fe200078e021c */
[-C--:B------:R-:W-:Y:S01]  /*76e0*/  LEA.HI.X.SX32 R19, R19, R3.reuse, 0x1, P4 ;  /* 0x0000000313137211 */ /* 0x080fe200020f0eff */
[----:B------:R-:W-:Y:S01]  /*76f0*/  UMOV UR4, URZ ;  /* 0x0000003f00047c82 */ /* 0x000fe20008000000 */
[-C--:B------:R-:W-:Y:S01]  /*7700*/  IADD3 R108, P2, R18, R4.reuse, RZ ;  /* 0x00000004126c7210 */ /* 0x080fe20007f5e0ff */
[----:B------:R-:W-:Y:S01]  /*7710*/  IMAD R30, R42, 0x2, R29 ;  /* 0x000000022a1e7824 */ /* 0x000fe200078e021d */
[-C--:B------:R-:W-:Y:S01]  /*7720*/  IADD3 R103, P4, R12, R4.reuse, RZ ;  /* 0x000000040c677210 */ /* 0x080fe20007f9e0ff */
[----:B------:R-:W-:Y:S01]  /*7730*/  USHF.R.S32.HI UR19, URZ, 0x1f, UR18 ;  /* 0x0000001f3f137899 */ /* 0x000fe20008011412 */
[-C--:B------:R-:W-:Y:S01]  /*7740*/  LEA.HI.X.SX32 R89, R89, R3.reuse, 0x1, P6 ;  /* 0x0000000359597211 */ /* 0x080fe200030f0eff */
[----:B------:R-:W-:Y:S01]  /*7750*/  IMAD R31, R42, 0x2, R30 ;  /* 0x000000022a1f7824 */ /* 0x000fe200078e021e */
[-C--:B------:R-:W-:Y:S01]  /*7760*/  LEA.HI.X.SX32 R16, R16, R3.reuse, 0x1, P1 ;  /* 0x0000000310107211 */ /* 0x080fe200008f0eff */
[----:B------:R-:W-:Y:S01]  /*7770*/  UIADD3.64 UR30, UR10, 0x2, URZ ;  /* 0x000000020a1e7897 */ /* 0x000fe2000fffe03f */
[-C--:B------:R-:W-:Y:S01]  /*7780*/  IADD3 R197, P6, R196, R4.reuse, RZ ;  /* 0x00000004c4c57210 */ /* 0x080fe20007fde0ff */
[----:B------:R-:W-:Y:S01]  /*7790*/  IMAD R32, R42, 0x2, R31 ;  /* 0x000000022a207824 */ /* 0x000fe200078e021f */
[-C--:B------:R-:W-:Y:S01]  /*77a0*/  LEA.HI.X.SX32 R11, R11, R3.reuse, 0x1, P3 ;  /* 0x000000030b0b7211 */ /* 0x080fe200018f0eff */
[----:B------:R-:W-:Y:S01]  /*77b0*/  UIADD3.64 UR26, UR10, 0x4, URZ ;  /* 0x000000040a1a7897 */ /* 0x000fe2000fffe03f */
[-C--:B------:R-:W-:Y:S01]  /*77c0*/  IADD3 R114, P1, R93, R4.reuse, RZ ;  /* 0x000000045d727210 */ /* 0x080fe20007f3e0ff */
[----:B------:R-:W-:Y:S01]  /*77d0*/  UIADD3.64 UR28, UR8, 0x2, URZ ;  /* 0x00000002081c7897 */ /* 0x000fe2000fffe03f */
[-C--:B------:R-:W-:Y:S01]  /*77e0*/  LEA.HI.X.SX32 R91, R91, R3.reuse, 0x1, P0 ;  /* 0x000000035b5b7211 */ /* 0x080fe200000f0eff */
[----:B------:R-:W-:Y:S01]  /*77f0*/  UIADD3.64 UR24, UR8, 0x4, URZ ;  /* 0x0000000408187897 */ /* 0x000fe2000fffe03f */
[----:B------:R-:W-:Y:S01]  /*7800*/  LEA.HI.X.SX32 R21, R21, R3, 0x1, P5 ;  /* 0x0000000315157211 */ /* 0x000fe200028f0eff */
[----:B------:R-:W-:Y:S01]  /*7810*/  ULDC UR5, c[0x0][0x230] ;  /* 0x00008c0000057ab9 */ /* 0x000fe20000000800 */
[----:B------:R-:W-:-:S02]  /*7820*/  IADD3 R109, P3, R20, R4, RZ ;  /* 0x00000004146d7210 */ /* 0x000fc40007f7e0ff */
[-C--:B------:R-:W-:Y:S02]  /*7830*/  LEA.HI.X.SX32 R18, R18, R3.reuse, 0x1, P2 ;  /* 0x0000000312127211 */ /* 0x080fe400010f0eff */
[-C--:B------:R-:W-:Y:S02]  /*7840*/  IADD3 R199, P0, R198, R4.reuse, RZ ;  /* 0x00000004c6c77210 */ /* 0x080fe40007f1e0ff */
[-C--:B------:R-:W-:Y:S02]  /*7850*/  IADD3 R104, P5, R13, R4.reuse, RZ ;  /* 0x000000040d687210 */ /* 0x080fe40007fbe0ff */
[----:B------:R-:W-:Y:S02]  /*7860*/  LEA.HI.X.SX32 R12, R12, R3, 0x1, P4 ;  /* 0x000000030c0c7211 */ /* 0x000fe400020f0eff */
[-C--:B------:R-:W-:Y:S02]  /*7870*/  IADD3 R115, P2, R95, R4.reuse, RZ ;  /* 0x000000045f737210 */ /* 0x080fe40007f5e0ff */
[----:B------:R-:W-:-:S02]  /*7880*/  IADD3 R110, P4, R22, R4, RZ ;  /* 0x00000004166e7210 */ /* 0x000fc40007f9e0ff */
[-C--:B------:R-:W-:Y:S02]  /*7890*/  LEA.HI.X.SX32 R196, R196, R3.reuse, 0x1, P6 ;  /* 0x00000003c4c47211 */ /* 0x080fe400030f0eff */
[-C--:B------:R-:W-:Y:S02]  /*78a0*/  LEA.HI.X.SX32 R93, R93, R3.reuse, 0x1, P1 ;  /* 0x000000035d5d7211 */ /* 0x080fe400008f0eff */
[-C--:B------:R-:W-:Y:S02]  /*78b0*/  IADD3 R211, P6, R210, R4.reuse, RZ ;  /* 0x00000004d2d37210 */ /* 0x080fe40007fde0ff */
[-C--:B------:R-:W-:Y:S02]  /*78c0*/  LEA.HI.X.SX32 R20, R20, R3.reuse, 0x1, P3 ;  /* 0x0000000314147211 */ /* 0x080fe400018f0eff */
[----:B------:R-:W-:Y:S02]  /*78d0*/  IADD3 R201, P1, R200, R4, RZ ;  /* 0x00000004c8c97210 */ /* 0x000fe40007f3e0ff */
[----:B------:R-:W-:-:S02]  /*78e0*/  LEA.HI.X.SX32 R198, R198, R3, 0x1, P0 ;  /* 0x00000003c6c67211 */ /* 0x000fc400000f0eff */
[-C--:B------:R-:W-:Y:S02]  /*78f0*/  LEA.HI.X.SX32 R13, R13, R3.reuse, 0x1, P5 ;  /* 0x000000030d0d7211 */ /* 0x080fe400028f0eff */
[-C--:B------:R-:W-:Y:S02]  /*7900*/  IADD3 R116, P3, R97, R4.reuse, RZ ;  /* 0x0000000461747210 */ /* 0x080fe40007f7e0ff */
[-C--:B------:R-:W-:Y:S02]  /*7910*/  LEA.HI.X.SX32 R95, R95, R3.reuse, 0x1, P2 ;  /* 0x000000035f5f7211 */ /* 0x080fe400010f0eff */
[-C--:B------:R-:W-:Y:S02]  /*7920*/  IADD3 R213, P0, R212, R4.reuse, RZ ;  /* 0x00000004d4d57210 */ /* 0x080fe40007f1e0ff */
[----:B------:R-:W-:Y:S02]  /*7930*/  IADD3 R111, P5, R88, R4, RZ ;  /* 0x00000004586f7210 */ /* 0x000fe40007fbe0ff */
[----:B------:R-:W-:-:S02]  /*7940*/  LEA.HI.X.SX32 R22, R22, R3, 0x1, P4 ;  /* 0x0000000316167211 */ /* 0x000fc400020f0eff */
[-C--:B------:R-:W-:Y:S02]  /*7950*/  IADD3 R203, P2, R202, R4.reuse, RZ ;  /* 0x00000004cacb7210 */ /* 0x080fe40007f5e0ff */
[-C--:B------:R-:W-:Y:S02]  /*7960*/  IADD3 R193, P4, R99, R4.reuse, RZ ;  /* 0x0000000463c17210 */ /* 0x080fe40007f9e0ff */
[-C--:B------:R-:W-:Y:S02]  /*7970*/  LEA.HI.X.SX32 R210, R210, R3.reuse, 0x1, P6 ;  /* 0x00000003d2d27211 */ /* 0x080fe400030f0eff */
[-C--:B------:R-:W-:Y:S02]  /*7980*/  LEA.HI.X.SX32 R200, R200, R3.reuse, 0x1, P1 ;  /* 0x00000003c8c87211 */ /* 0x080fe400008f0eff */
[----:B------:R-:W-:Y:S02]  /*7990*/  IADD3 R225, P6, R224, R4, RZ ;  /* 0x00000004e0e17210 */ /* 0x000fe40007fde0ff */
[----:B------:R-:W-:-:S02]  /*79a0*/  LEA.HI.X.SX32 R97, R97, R3, 0x1, P3 ;  /* 0x0000000361617211 */ /* 0x000fc400018f0eff */
[-C--:B------:R-:W-:Y:S02]  /*79b0*/  IADD3 R215, P1, R214, R4.reuse, RZ ;  /* 0x00000004d6d77210 */ /* 0x080fe40007f3e0ff */
[-C--:B------:R-:W-:Y:S02]  /*79c0*/  LEA.HI.X.SX32 R212, R212, R3.reuse, 0x1, P0 ;  /* 0x00000003d4d47211 */ /* 0x080fe400000f0eff */
[-C--:B------:R-:W-:Y:S02]  /*79d0*/  LEA.HI.X.SX32 R88, R88, R3.reuse, 0x1, P5 ;  /* 0x0000000358587211 */ /* 0x080fe400028f0eff */
[-C--:B------:R-:W-:Y:S02]  /*79e0*/  IADD3 R205, P3, R204, R4.reuse, RZ ;  /* 0x00000004cccd7210 */ /* 0x080fe40007f7e0ff */
[----:B------:R-:W-:Y:S02]  /*79f0*/  LEA.HI.X.SX32 R202, R202, R3, 0x1, P2 ;  /* 0x00000003caca7211 */ /* 0x000fe400010f0eff */
[----:B------:R-:W-:-:S02]  /*7a00*/  IADD3 R227, P0, R226, R4, RZ ;  /* 0x00000004e2e37210 */ /* 0x000fc40007f1e0ff */
[-C--:B------:R-:W-:Y:S02]  /*7a10*/  IADD3 R195, P5, R194, R4.reuse, RZ ;  /* 0x00000004c2c37210 */ /* 0x080fe40007fbe0ff */
[-C--:B------:R-:W-:Y:S02]  /*7a20*/  LEA.HI.X.SX32 R99, R99, R3.reuse, 0x1, P4 ;  /* 0x0000000363637211 */ /* 0x080fe400020f0eff */
[-C--:B------:R-:W-:Y:S02]  /*7a30*/  IADD3 R217, P2, R216, R4.reuse, RZ ;  /* 0x00000004d8d97210 */ /* 0x080fe40007f5e0ff */
[----:B------:R-:W-:Y:S02]  /*7a40*/  IADD3 R207, P4, R206, R4, RZ ;  /* 0x00000004cecf7210 */ /* 0x000fe40007f9e0ff */
[-C--:B------:R-:W-:Y:S02]  /*7a50*/  LEA.HI.X.SX32 R224, R224, R3.reuse, 0x1, P6 ;  /* 0x00000003e0e07211 */ /* 0x080fe400030f0eff */
[----:B------:R-:W-:-:S02]  /*7a60*/  LEA.HI.X.SX32 R214, R214, R3, 0x1, P1 ;  /* 0x00000003d6d67211 */ /* 0x000fc400008f0eff */
[-C--:B------:R-:W-:Y:S02]  /*7a70*/  IADD3 R239, P6, R238, R4.reuse, RZ ;  /* 0x00000004eeef7210 */ /* 0x080fe40007fde0ff */
[-C--:B------:R-:W-:Y:S02]  /*7a80*/  LEA.HI.X.SX32 R204, R204, R3.reuse, 0x1, P3 ;  /* 0x00000003cccc7211 */ /* 0x080fe400018f0eff */
[-C--:B------:R-:W-:Y:S02]  /*7a90*/  IADD3 R229, P1, R228, R4.reuse, RZ ;  /* 0x00000004e4e57210 */ /* 0x080fe40007f3e0ff */
[-C--:B------:R-:W-:Y:S02]  /*7aa0*/  LEA.HI.X.SX32 R226, R226, R3.reuse, 0x1, P0 ;  /* 0x00000003e2e27211 */ /* 0x080fe400000f0eff */
[----:B------:R-:W-:Y:S02]  /*7ab0*/  LEA.HI.X.SX32 R194, R194, R3, 0x1, P5 ;  /* 0x00000003c2c27211 */ /* 0x000fe400028f0eff */
        /* <DEDUP_REMOVED lines=11> */
[----:B------:R-:W-:Y:S01]  /*7b70*/  IADD3 R243, P1, R242, R4, RZ ;  /* 0x00000004f2f37210 */ /* 0x000fe20007f3e0ff */
[----:B------:R0:W-:Y:S01]  /*7b80*/  STL [R1], R145 ;  /* 0x0000009101007387 */ /* 0x0001e20000100800 */
[----:B------:R-:W-:-:S02]  /*7b90*/  LEA.HI.X.SX32 R240, R240, R3, 0x1, P0 ;  /* 0x00000003f0f07211 */ /* 0x000fc400000f0eff */
[-C--:B------:R-:W-:Y:S02]  /*7ba0*/  LEA.HI.X.SX32 R208, R208, R3.reuse, 0x1, P5 ;  /* 0x00000003d0d07211 */ /* 0x080fe400028f0eff */
[-C--:B------:R-:W-:Y:S02]  /*7bb0*/  IADD3 R233, P3, R232, R4.reuse, RZ ;  /* 0x00000004e8e97210 */ /* 0x080fe40007f7e0ff */
[-C--:B------:R-:W-:Y:S02]  /*7bc0*/  LEA.HI.X.SX32 R230, R230, R3.reuse, 0x1, P2 ;  /* 0x00000003e6e67211 */ /* 0x080fe400010f0eff */
[-C--:B------:R-:W-:Y:S02]  /*7bd0*/  IADD3 R144, P0, R143, R4.reuse, RZ ;  /* 0x000000048f907210 */ /* 0x080fe40007f1e0ff */
[-C--:B------:R-:W-:Y:S02]  /*7be0*/  IADD3 R223, P5, R222, R4.reuse, RZ ;  /* 0x00000004dedf7210 */ /* 0x080fe40007fbe0ff */
[----:B------:R-:W-:Y:S01]  /*7bf0*/  LEA.HI.X.SX32 R220, R220, R3, 0x1, P4 ;  /* 0x00000003dcdc7211 */ /* 0x000fe200020f0eff */
[----:B------:R1:W-:Y:S01]  /*7c00*/  STL [R1+0x8], R144 ;  /* 0x0000089001007387 */ /* 0x0003e20000100800 */
[----:B------:R-:W-:-:S02]  /*7c10*/  IADD3 R245, P2, R244, R4, RZ ;  /* 0x00000004f4f57210 */ /* 0x000fc40007f5e0ff */
[-C--:B------:R-:W-:Y:S02]  /*7c20*/  IADD3 R235, P4, R234, R4.reuse, RZ ;  /* 0x00000004eaeb7210 */ /* 0x080fe40007f9e0ff */
[-C--:B------:R-:W-:Y:S02]  /*7c30*/  LEA.HI.X.SX32 R242, R242, R3.reuse, 0x1, P1 ;  /* 0x00000003f2f27211 */ /* 0x080fe400008f0eff */
[-C--:B------:R-:W-:Y:S02]  /*7c40*/  LEA.HI.X.SX32 R232, R232, R3.reuse, 0x1, P3 ;  /* 0x00000003e8e87211 */ /* 0x080fe400018f0eff */
[-C--:B0-----:R-:W-:Y:S02]  /*7c50*/  IADD3 R145, P1, R142, R4.reuse, RZ ;  /* 0x000000048e917210 */ /* 0x081fe40007f3e0ff */
[-C--:B------:R-:W-:Y:S02]  /*7c60*/  LEA.HI.X.SX32 R222, R222, R3.reuse, 0x1, P5 ;  /* 0x00000003dede7211 */ /* 0x080fe400028f0eff */
[----:B------:R-:W-:Y:S01]  /*7c70*/  IADD3 R247, P3, R246, R4, RZ ;  /* 0x00000004f6f77210 */ /* 0x000fe20007f7e0ff */
[----:B------:R0:W-:Y:S01]  /*7c80*/  STL [R1+0x10], R145 ;  /* 0x0000109101007387 */ /* 0x0001e20000100800 */
[----:B------:R-:W-:-:S02]  /*7c90*/  LEA.HI.X.SX32 R244, R244, R3, 0x1, P2 ;  /* 0x00000003f4f47211 */ /* 0x000fc400010f0eff */
[-C--:B------:R-:W-:Y:S02]  /*7ca0*/  IADD3 R237, P5, R236, R4.reuse, RZ ;  /* 0x00000004eced7210 */ /* 0x080fe40007fbe0ff */
[-C--:B------:R-:W-:Y:S02]  /*7cb0*/  LEA.HI.X.SX32 R234, R234, R3.reuse, 0x1, P4 ;  /* 0x00000003eaea7211 */ /* 0x080fe400020f0eff */
[-C--:B-1----:R-:W-:Y:S02]  /*7cc0*/  IADD3 R144, P2, R141, R4.reuse, RZ ;  /* 0x000000048d907210 */ /* 0x082fe40007f5e0ff */
[----:B------:R-:W-:Y:S02]  /*7cd0*/  IADD3 R249, P4, R248, R4, RZ ;  /* 0x00000004f8f97210 */ /* 0x000fe40007f9e0ff */
[-C--:B------:R-:W-:Y:S01]  /*7ce0*/  LEA.HI.X.SX32 R246, R246, R3.reuse, 0x1, P3 ;  /* 0x00000003f6f67211 */ /* 0x080fe200018f0eff */
[----:B------:R1:W-:Y:S01]  /*7cf0*/  STL [R1+0x18], R144 ;  /* 0x0000189001007387 */ /* 0x0003e20000100800 */
[----:B------:R-:W-:-:S02]  /*7d00*/  LEA.HI.X.SX32 R236, R236, R3, 0x1, P5 ;  /* 0x00000003ecec7211 */ /* 0x000fc400028f0eff */
[-C--:B0-----:R-:W-:Y:S02]  /*7d10*/  IADD3 R145, P3, R140, R4.reuse, RZ ;  /* 0x000000048c917210 */ /* 0x081fe40007f7e0ff */
[-C--:B------:R-:W-:Y:S02]  /*7d20*/  IADD3 R251, P5, R250, R4.reuse, RZ ;  /* 0x00000004fafb7210 */ /* 0x080fe40007fbe0ff */
[-C--:B------:R-:W-:Y:S01]  /*7d30*/  LEA.HI.X.SX32 R248, R248, R3.reuse, 0x1, P4 ;  /* 0x00000003f8f87211 */ /* 0x080fe200020f0eff */
[----:B------:R0:W-:Y:S01]  /*7d40*/  STL [R1+0x20], R145 ;  /* 0x0000209101007387 */ /* 0x0001e20000100800 */
[-C--:B------:R-:W-:Y:S02]  /*7d50*/  LEA.HI.X.SX32 R250, R250, R3.reuse, 0x1, P5 ;  /* 0x00000003fafa7211 */ /* 0x080fe400028f0eff */
[----:B-1----:R-:W-:Y:S02]  /*7d60*/  IADD3 R144, P4, R139, R4, RZ ;  /* 0x000000048b907210 */ /* 0x002fe40007f9e0ff */
[----:B------:R-:W-:-:S03]  /*7d70*/  LEA.HI.X.SX32 R252, R252, R3, 0x1, P6 ;  /* 0x00000003fcfc7211 */ /* 0x000fc600030f0eff */
[----:B------:R1:W-:Y:S01]  /*7d80*/  STL [R1+0x28], R144 ;  /* 0x0000289001007387 */ /* 0x0003e20000100800 */
[----:B0-----:R-:W-:-:S05]  /*7d90*/  IADD3 R145, P5, R138, R4, RZ ;  /* 0x000000048a917210 */ /* 0x001fca0007fbe0ff */
[----:B------:R0:W-:Y:S01]  /*7da0*/  STL [R1+0x30], R145 ;  /* 0x0000309101007387 */ /* 0x0001e20000100800 */
[----:B-1----:R-:W-:-:S05]  /*7db0*/  IADD3 R144, P6, R137, R4, RZ ;  /* 0x0000000489907210 */ /* 0x002fca0007fde0ff */
[----:B------:R1:W-:Y:S01]  /*7dc0*/  STL [R1+0x38], R144 ;  /* 0x0000389001007387 */ /* 0x0003e20000100800 */
[----:B0-----:R-:W-:Y:S02]  /*7dd0*/  LEA.HI.X.SX32 R145, R143, R3, 0x1, P0 ;  /* 0x000000038f917211 */ /* 0x001fe400000f0eff */
[----:B------:R-:W-:-:S03]  /*7de0*/  IADD3 R143, P0, R136, R4, RZ ;  /* 0x00000004888f7210 */ /* 0x000fc60007f1e0ff */
[----:B------:R-:W-:Y:S01]  /*7df0*/  STL [R1+0x4], R145 ;  /* 0x0000049101007387 */ /* 0x000fe20000100800 */
[----:B-1----:R-:W-:-:S03]  /*7e00*/  LEA.HI.X.SX32 R144, R142, R3, 0x1, P1 ;  /* 0x000000038e907211 */ /* 0x002fc600008f0eff */
[----:B------:R0:W-:Y:S01]  /*7e10*/  STL [R1+0x40], R143 ;  /* 0x0000408f01007387 */ /* 0x0001e20000100800 */
[----:B------:R-:W-:-:S03]  /*7e20*/  IADD3 R142, P1, R135, R4, RZ ;  /* 0x00000004878e7210 */ /* 0x000fc60007f3e0ff */
[----:B------:R-:W-:Y:S04]  /*7e30*/  STL [R1+0xc], R144 ;  /* 0x00000c9001007387 */ /* 0x000fe80000100800 */
        /* <DEDUP_REMOVED lines=75> */
[----:B------:R0:W-:Y:S01]  /*82f0*/  STL [R1+0xa4], R125 ;  /* 0x0000a47d01007387 */ /* 0x0001e20000100800 */
[----:B-1----:R-:W-:-:S03]  /*8300*/  LEA.HI.X.SX32 R124, R122, R3, 0x1, P0 ;  /* 0x000000037a7c7211 */ /* 0x002fc600000f0eff */
[----:B------:R1:W-:Y:S01]  /*8310*/  STL [R1+0xe0], R123 ;  /* 0x0000e07b01007387 */ /* 0x0003e20000100800 */
[----:B------:R-:W-:-:S03]  /*8320*/  IADD3 R122, P0, R85, R4, RZ ;  /* 0x00000004557a7210 */ /* 0x000fc60007f1e0ff */
[----:B------:R2:W-:Y:S01]  /*8330*/  STL [R1+0xac], R124 ;  /* 0x0000ac7c01007387 */ /* 0x0005e20000100800 */
[----:B0-----:R-:W-:-:S03]  /*8340*/  LEA.HI R125, R77, 0x7e, RZ, 0x1a ;  /* 0x0000007e4d7d7811 */ /* 0x001fc600078fd0ff */
[----:B------:R0:W-:Y:S01]  /*8350*/  STL [R1+0xe8], R122 ;  /* 0x0000e87a01007387 */ /* 0x0001e20000100800 */
[-C--:B-1----:R-:W-:Y:S02]  /*8360*/  LEA.HI.X.SX32 R123, R121, R3.reuse, 0x1, P1 ;  /* 0x00000003797b7211 */ /* 0x082fe400008f0eff */
[----:B------:R-:W-:Y:S02]  /*8370*/  IADD3 R121, P1, R84, R4, RZ ;  /* 0x0000000454797210 */ /* 0x000fe40007f3e0ff */
[----:B--2---:R-:W-:Y:S01]  /*8380*/  LEA.HI R124, R77, 0x6e, RZ, 0x1a ;  /* 0x0000006e4d7c7811 */ /* 0x004fe200078fd0ff */
[----:B------:R1:W-:Y:S01]  /*8390*/  STL [R1+0xb4], R123 ;  /* 0x0000b47b01007387 */ /* 0x0003e20000100800 */
[----:B0-----:R-:W-:-:S03]  /*83a0*/  LEA.HI.X.SX32 R122, R120, R3, 0x1, P2 ;  /* 0x00000003787a7211 */ /* 0x001fc600010f0eff */
[----:B------:R0:W-:Y:S01]  /*83b0*/  STL [R1+0xf0], R121 ;  /* 0x0000f07901007387 */ /* 0x0001e20000100800 */
[----:B------:R-:W-:-:S03]  /*83c0*/  IADD3 R120, P2, R83, R4, RZ ;  /* 0x0000000453787210 */ /* 0x000fc60007f5e0ff */
[----:B------:R2:W-:Y:S01]  /*83d0*/  STL [R1+0xbc], R122 ;  /* 0x0000bc7a01007387 */ /* 0x0005e20000100800 */
[----:B-1----:R-:W-:-:S03]  /*83e0*/  LEA.HI R123, R77, 0x5e, RZ, 0x1a ;  /* 0x0000005e4d7b7811 */ /* 0x002fc600078fd0ff */
[----:B------:R1:W-:Y:S01]  /*83f0*/  STL [R1+0xf8], R120 ;  /* 0x0000f87801007387 */ /* 0x0003e20000100800 */
[-C--:B0-----:R-:W-:Y:S02]  /*8400*/  LEA.HI.X.SX32 R121, R119, R3.reuse, 0x1, P3 ;  /* 0x0000000377797211 */ /* 0x081fe400018f0eff */
[----:B------:R-:W-:Y:S02]  /*8410*/  IADD3 R119, P3, R82, R4, RZ ;  /* 0x0000000452777210 */ /* 0x000fe40007f7e0ff */
[----:B--2---:R-:W-:Y:S01]  /*8420*/  LEA.HI R122, R77, 0x4e, RZ, 0x1a ;  /* 0x0000004e4d7a7811 */ /* 0x004fe200078fd0ff */
[----:B------:R0:W-:Y:S01]  /*8430*/  STL [R1+0xc4], R121 ;  /* 0x0000c47901007387 */ /* 0x0001e20000100800 */
[----:B-1----:R-:W-:-:S03]  /*8440*/  LEA.HI.X.SX32 R120, R118, R3, 0x1, P4 ;  /* 0x0000000376787211 */ /* 0x002fc600020f0eff */
[----:B------:R1:W-:Y:S01]  /*8450*/  STL [R1+0x100], R119 ;  /* 0x0001007701007387 */ /* 0x0003e20000100800 */
[----:B------:R-:W-:-:S03]  /*8460*/  IADD3 R118, P4, R81, R4, RZ ;  /* 0x0000000451767210 */ /* 0x000fc60007f9e0ff */
[----:B------:R2:W-:Y:S01]  /*8470*/  STL [R1+0xcc], R120 ;  /* 0x0000cc7801007387 */ /* 0x0005e20000100800 */
[----:B0-----:R-:W-:-:S03]  /*8480*/  LEA.HI R121, R77, 0x3e, RZ, 0x1a ;  /* 0x0000003e4d797811 */ /* 0x001fc600078fd0ff */
[----:B------:R0:W-:Y:S01]  /*8490*/  STL [R1+0x108], R118 ;  /* 0x0001087601007387 */ /* 0x0001e20000100800 */
[----:B-1----:R-:W-:Y:S02]  /*84a0*/  LEA.HI.X.SX32 R119, R87, R3, 0x1, P5 ;  /* 0x0000000357777211 */ /* 0x002fe400028f0eff */
[----:B--2---:R-:W-:-:S03]  /*84b0*/  IADD3 R120, P5, R80, R4, RZ ;  /* 0x0000000450787210 */ /* 0x004fc60007fbe0ff */
[----:B------:R1:W-:Y:S01]  /*84c0*/  STL [R1+0xd4], R119 ;  /* 0x0000d47701007387 */ /* 0x0003e20000100800 */
[----:B0-----:R-:W-:-:S03]  /*84d0*/  LEA.HI.X.SX32 R118, R86, R3, 0x1, P6 ;  /* 0x0000000356767211 */ /* 0x001fc600030f0eff */
[----:B------:R0:W-:Y:S01]  /*84e0*/  STL [R1+0x110], R120 ;  /* 0x0001107801007387 */ /* 0x0001e20000100800 */
[----:B------:R-:W-:-:S03]  /*84f0*/  CS2R R86, SRZ ;  /* 0x0000000000567805 */ /* 0x000fc6000001ff00 */
[----:B------:R2:W-:Y:S01]  /*8500*/  STL [R1+0xdc], R118 ;  /* 0x0000dc7601007387 */ /* 0x0005e20000100800 */
[----:B-1----:R-:W-:Y:S02]  /*8510*/  IADD3 R119, P6, R79, R4, RZ ;  /* 0x000000044f777210 */ /* 0x002fe40007fde0ff */
[----:B0-----:R-:W-:-:S03]  /*8520*/  LEA.HI.X.SX32 R120, R85, R3, 0x1, P0 ;  /* 0x0000000355787211 */ /* 0x001fc600000f0eff */
[----:B------:R0:W-:Y:S01]  /*8530*/  STL [R1+0x118], R119 ;  /* 0x0001187701007387 */ /* 0x0001e20000100800 */
[----:B--2---:R-:W-:-:S03]  /*8540*/  IADD3 R118, P0, R78, R4, RZ ;  /* 0x000000044e767210 */ /* 0x004fc60007f1e0ff */
[----:B------:R1:W-:Y:S04]  /*8550*/  STL [R1+0xe4], R120 ;  /* 0x0000e47801007387 */ /* 0x0003e80000100800 */
[----:B------:R2:W-:Y:S01]  /*8560*/  STL [R1+0x120], R118 ;  /* 0x0001207601007387 */ /* 0x0005e20000100800 */
[-C--:B0-----:R-:W-:Y:S02]  /*8570*/  LEA.HI.X.SX32 R119, R84, R3.reuse, 0x1, P1 ;  /* 0x0000000354777211 */ /* 0x081fe400008f0eff */
[----:B------:R-:W-:Y:S02]  /*8580*/  CS2R R84, SRZ ;  /* 0x0000000000547805 */ /* 0x000fe4000001ff00 */
[----:B-1----:R-:W-:Y:S01]  /*8590*/  IADD3 R120, P1, R76, R4, RZ ;  /* 0x000000044c787210 */ /* 0x002fe20007f3e0ff */
[----:B------:R0:W-:Y:S01]  /*85a0*/  STL [R1+0xec], R119 ;  /* 0x0000ec7701007387 */ /* 0x0001e20000100800 */
[----:B--2---:R-:W-:-:S03]  /*85b0*/  LEA.HI.X.SX32 R118, R83, R3, 0x1, P2 ;  /* 0x0000000353767211 */ /* 0x004fc600010f0eff */
[----:B------:R1:W-:Y:S04]  /*85c0*/  STL [R1+0x128], R120 ;  /* 0x0001287801007387 */ /* 0x0003e80000100800 */
[----:B------:R2:W-:Y:S01]  /*85d0*/  STL [R1+0xf4], R118 ;  /* 0x0000f47601007387 */ /* 0x0005e20000100800 */
[----:B0-----:R-:W-:Y:S02]  /*85e0*/  IADD3 R119, P2, R75, R4, RZ ;  /* 0x000000044b777210 */ /* 0x001fe40007f5e0ff */
[----:B-1----:R-:W-:-:S03]  /*85f0*/  LEA.HI.X.SX32 R120, R82, R3, 0x1, P3 ;  /* 0x0000000352787211 */ /* 0x002fc600018f0eff */
[----:B------:R0:W-:Y:S01]  /*8600*/  STL [R1+0x130], R119 ;  /* 0x0001307701007387 */ /* 0x0001e20000100800 */
[----:B------:R-:W-:Y:S02]  /*8610*/  CS2R R82, SRZ ;  /* 0x0000000000527805 */ /* 0x000fe4000001ff00 */
[-C--:B--2---:R-:W-:Y:S01]  /*8620*/  IADD3 R118, P3, R71, R4.reuse, RZ ;  /* 0x0000000447767210 */ /* 0x084fe20007f7e0ff */
[----:B------:R1:W-:Y:S04]  /*8630*/  STL [R1+0xfc], R120 ;  /* 0x0000fc7801007387 */ /* 0x0003e80000100800 */
[----:B------:R2:W-:Y:S01]  /*8640*/  STL [R1+0x138], R118 ;  /* 0x0001387601007387 */ /* 0x0005e20000100800 */
[----:B0-----:R-:W-:Y:S02]  /*8650*/  LEA.HI.X.SX32 R119, R81, R3, 0x1, P4 ;  /* 0x0000000351777211 */ /* 0x001fe400020f0eff */
[----:B-1----:R-:W-:-:S03]  /*8660*/  IADD3 R120, P4, R70, R4, RZ ;  /* 0x0000000446787210 */ /* 0x002fc60007f9e0ff */
[----:B------:R0:W-:Y:S01]  /*8670*/  STL [R1+0x104], R119 ;  /* 0x0001047701007387 */ /* 0x0001e20000100800 */
[----:B--2---:R-:W-:-:S03]  /*8680*/  LEA.HI.X.SX32 R118, R80, R3, 0x1, P5 ;  /* 0x0000000350767211 */ /* 0x004fc600028f0eff */
[----:B------:R1:W-:Y:S01]  /*8690*/  STL [R1+0x140], R120 ;  /* 0x0001407801007387 */ /* 0x0003e20000100800 */
[----:B------:R-:W-:-:S03]  /*86a0*/  CS2R R80, SRZ ;  /* 0x0000000000507805 */ /* 0x000fc6000001ff00 */
[----:B------:R2:W-:Y:S01]  /*86b0*/  STL [R1+0x10c], R118 ;  /* 0x00010c7601007387 */ /* 0x0005e20000100800 */
[----:B0-----:R-:W-:Y:S02]  /*86c0*/  IADD3 R119, P5, R69, R4, RZ ;  /* 0x0000000445777210 */ /* 0x001fe40007fbe0ff */
[----:B-1----:R-:W-:-:S03]  /*86d0*/  LEA.HI.X.SX32 R120, R79, R3, 0x1, P6 ;  /* 0x000000034f787211 */ /* 0x002fc600030f0eff */
        /* <DEDUP_REMOVED lines=14> */
[----:B--2---:R-:W-:-:S03]  /*87c0*/  IADD3 R118, P2, R62, R4, RZ ;  /* 0x000000043e767210 */ /* 0x004fc60007f5e0ff */
        /* <DEDUP_REMOVED lines=64> */
[----:B0-----:R-:W-:Y:S01]  /*8bd0*/  LEA.HI.X.SX32 R119, R44, R3, 0x1, P4 ;  /* 0x000000032c777211 */ /* 0x001fe200020f0eff */
[----:B------:R-:W-:Y:S01]  /*8be0*/  IMAD R44, R121, UR17, RZ ;  /* 0x00000011792c7c24 */ /* 0x000fe2000f8e02ff */
[----:B-1----:R-:W-:-:S03]  /*8bf0*/  IADD3 R120, P4, R37, R4, RZ ;  /* 0x0000000425787210 */ /* 0x002fc60007f9e0ff */
[----:B------:R0:W-:Y:S01]  /*8c00*/  STL [R1+0x1ac], R119 ;  /* 0x0001ac7701007387 */ /* 0x0001e20000100800 */
[----:B--2---:R-:W-:-:S03]  /*8c10*/  LEA.HI.X.SX32 R118, R41, R3, 0x1, P5 ;  /* 0x0000000329767211 */ /* 0x004fc600028f0eff */
[----:B------:R1:W-:Y:S01]  /*8c20*/  STL [R1+0x1e8], R120 ;  /* 0x0001e87801007387 */ /* 0x0003e20000100800 */
[----:B------:R-:W-:-:S03]  /*8c30*/  IMAD R41, R123, UR17, RZ ;  /* 0x000000117b297c24 */ /* 0x000fc6000f8e02ff */
[----:B------:R2:W-:Y:S01]  /*8c40*/  STL [R1+0x1b4], R118 ;  /* 0x0001b47601007387 */ /* 0x0005e20000100800 */
[----:B0-----:R-:W-:Y:S02]  /*8c50*/  IADD3 R119, P5, R39, R4, RZ ;  /* 0x0000000427777210 */ /* 0x001fe40007fbe0ff */
[----:B-1----:R-:W-:-:S03]  /*8c60*/  LEA.HI.X.SX32 R120, R38, R3, 0x1, P6 ;  /* 0x0000000326787211 */ /* 0x002fc600030f0eff */
[----:B------:R0:W-:Y:S01]  /*8c70*/  STL [R1+0x1f0], R119 ;  /* 0x0001f07701007387 */ /* 0x0001e20000100800 */
[----:B------:R-:W-:Y:S01]  /*8c80*/  IMAD R38, R125, UR17, RZ ;  /* 0x000000117d267c24 */ /* 0x000fe2000f8e02ff */
[-C--:B--2---:R-:W-:Y:S02]  /*8c90*/  IADD3 R118, P6, R43, R4.reuse, RZ ;  /* 0x000000042b767210 */ /* 0x084fe40007fde0ff */
        /* <DEDUP_REMOVED lines=27> */
[----:B0-----:R-:W-:Y:S01]  /*8e50*/  LEA.HI.X.SX32 R119, R43, R3, 0x1, P6 ;  /* 0x000000032b777211 */ /* 0x001fe200030f0eff */
[----:B------:R-:W-:Y:S01]  /*8e60*/  IMAD R43, R122, UR17, RZ ;  /* 0x000000117a2b7c24 */ /* 0x000fe2000f8e02ff */
        /* <DEDUP_REMOVED lines=16> */
[----:B------:R1:W-:Y:S01]  /*8f70*/  STL [R1+0x448], R120 ;  /* 0x0004487801007387 */ /* 0x0003e20000100800 */
[----:B------:R-:W-:-:S03]  /*8f80*/  CS2R R50, SRZ ;  /* 0x0000000000327805 */ /* 0x000fc6000001ff00 */
[----:B------:R2:W-:Y:S01]  /*8f90*/  STL [R1+0x214], R118 ;  /* 0x0002147601007387 */ /* 0x0005e20000100800 */
[----:B0-----:R-:W-:Y:S02]  /*8fa0*/  IADD3 R119, P3, R65, R4, RZ ;  /* 0x0000000441777210 */ /* 0x001fe40007f7e0ff */
[-C--:B------:R-:W-:Y:S02]  /*8fb0*/  LEA.HI.X.SX32 R4, R53, R3.reuse, 0x1, P4 ;  /* 0x0000000335047211 */ /* 0x080fe400020f0eff */
[----:B------:R-:W-:Y:S02]  /*8fc0*/  CS2R R52, SRZ ;  /* 0x0000000000347805 */ /* 0x000fe4000001ff00 */
[----:B-1----:R-:W-:Y:S01]  /*8fd0*/  LEA.HI R120, R77, 0x2e, RZ, 0x1a ;  /* 0x0000002e4d787811 */ /* 0x002fe200078fd0ff */
[----:B------:R0:W-:Y:S01]  /*8fe0*/  STL [R1+0x44c], R119 ;  /* 0x00044c7701007387 */ /* 0x0001e20000100800 */
[----:B--2---:R-:W-:-:S03]  /*8ff0*/  LEA.HI.X.SX32 R118, R55, R3, 0x1, P5 ;  /* 0x0000000337767211 */ /* 0x004fc600028f0eff */
[----:B------:R1:W-:Y:S01]  /*9000*/  STL [R1+0x21c], R4 ;  /* 0x00021c0401007387 */ /* 0x0003e20000100800 */
[----:B------:R-:W-:Y:S01]  /*9010*/  IMAD R45, R120, UR17, RZ ;  /* 0x00000011782d7c24 */ /* 0x000fe2000f8e02ff */
[----:B------:R-:W-:Y:S02]  /*9020*/  CS2R R54, SRZ ;  /* 0x0000000000367805 */ /* 0x000fe4000001ff00 */
[----:B------:R2:W-:Y:S01]  /*9030*/  STL [R1+0x224], R118 ;  /* 0x0002247601007387 */ /* 0x0005e20000100800 */
[-C--:B0-----:R-:W-:Y:S02]  /*9040*/  LEA.HI.X.SX32 R119, R57, R3.reuse, 0x1, P6 ;  /* 0x0000000339777211 */ /* 0x081fe400030f0eff */
[----:B------:R-:W-:Y:S02]  /*9050*/  CS2R R56, SRZ ;  /* 0x0000000000387805 */ /* 0x000fe4000001ff00 */
[----:B-1----:R-:W-:Y:S01]  /*9060*/  LEA.HI.X.SX32 R4, R59, R3, 0x1, P0 ;  /* 0x000000033b047211 */ /* 0x002fe200000f0eff */
[----:B------:R0:W-:Y:S01]  /*9070*/  STL [R1+0x22c], R119 ;  /* 0x00022c7701007387 */ /* 0x0001e20000100800 */
[----:B------:R-:W-:-:S02]  /*9080*/  CS2R R58, SRZ ;  /* 0x00000000003a7805 */ /* 0x000fc4000001ff00 */
[----:B--2---:R-:W-:Y:S01]  /*9090*/  LEA.HI.X.SX32 R118, R61, R3, 0x1, P1 ;  /* 0x000000033d767211 */ /* 0x004fe200008f0eff */
[----:B------:R1:W-:Y:S01]  /*90a0*/  STL [R1+0x234], R4 ;  /* 0x0002340401007387 */ /* 0x0003e20000100800 */
[----:B------:R-:W-:-:S03]  /*90b0*/  CS2R R60, SRZ ;  /* 0x00000000003c7805 */ /* 0x000fc6000001ff00 */
[----:B------:R2:W-:Y:S01]  /*90c0*/  STL [R1+0x23c], R118 ;  /* 0x00023c7601007387 */ /* 0x0005e20000100800 */
[----:B0-----:R-:W-:Y:S02]  /*90d0*/  IADD3 R119, P0, R72, R2, RZ ;  /* 0x0000000248777210 */ /* 0x001fe40007f1e0ff */
[----:B-1----:R-:W-:-:S03]  /*90e0*/  LEA.HI.X.SX32 R4, R63, R3, 0x1, P2 ;  /* 0x000000033f047211 */ /* 0x002fc600010f0eff */
[----:B------:R0:W-:Y:S01]  /*90f0*/  STL [R1+0x458], R119 ;  /* 0x0004587701007387 */ /* 0x0001e20000100800 */
[----:B------:R-:W-:Y:S02]  /*9100*/  CS2R R62, SRZ ;  /* 0x00000000003e7805 */ /* 0x000fe4000001ff00 */
[----:B--2---:R-:W-:Y:S01]  /*9110*/  LEA.HI.X.SX32 R118, R65, R3, 0x1, P3 ;  /* 0x0000000341767211 */ /* 0x004fe200018f0eff */
[----:B------:R1:W-:Y:S01]  /*9120*/  STL [R1+0x444], R4 ;  /* 0x0004440401007387 */ /* 0x0003e20000100800 */
[----:B------:R-:W-:Y:S01]  /*9130*/  IMAD R3, R42, 0x4, R32 ;  /* 0x000000042a037824 */ /* 0x000fe200078e0220 */
[----:B------:R-:W-:Y:S02]  /*9140*/  CS2R R64, SRZ ;  /* 0x0000000000407805 */ /* 0x000fe4000001ff00 */
[----:B------:R2:W-:Y:S01]  /*9150*/  STL [R1+0x240], R118 ;  /* 0x0002407601007387 */ /* 0x0005e20000100800 */
[----:B0-----:R-:W-:Y:S01]  /*9160*/  LEA.HI R119, R77, 0x1e, RZ, 0x1a ;  /* 0x0000001e4d777811 */ /* 0x001fe200078fd0ff */
[----:B-1----:R-:W-:Y:S01]  /*9170*/  IMAD.X R4, R73, 0x1, R0, P0 ;  /* 0x0000000149047824 */ /* 0x002fe200000e0600 */
[----:B------:R-:W-:-:S03]  /*9180*/  IADD3 R120, P0, R38, R2, RZ ;  /* 0x0000000226787210 */ /* 0x000fc60007f1e0ff */
[----:B------:R-:W-:Y:S01]  /*9190*/  IMAD R46, R119, UR17, RZ ;  /* 0x00000011772e7c24 */ /* 0x000fe2000f8e02ff */
[-C--:B------:R-:W-:Y:S02]  /*91a0*/  IADD3 R119, P2, R41, R2.reuse, RZ ;  /* 0x0000000229777210 */ /* 0x080fe40007f5e0ff */
[----:B------:R-:W-:Y:S02]  /*91b0*/  CS2R R72, SRZ ;  /* 0x0000000000487805 */ /* 0x000fe4000001ff00 */
[----:B--2---:R-:W-:Y:S01]  /*91c0*/  LEA.HI R118, R77, 0xe, RZ, 0x1a ;  /* 0x0000000e4d767811 */ /* 0x004fe200078fd0ff */
[----:B------:R0:W-:Y:S04]  /*91d0*/  STL [R1+0x43c], R4 ;  /* 0x00043c0401007387 */ /* 0x0001e80000100800 */
[----:B------:R-:W-:Y:S01]  /*91e0*/  IMAD R47, R118, UR17, RZ ;  /* 0x00000011762f7c24 */ /* 0x000fe2000f8e02ff */
[----:B------:R-:W-:Y:S01]  /*91f0*/  IADD3 R118, P6, R39, R2, RZ ;  /* 0x0000000227767210 */ /* 0x000fe20007fde0ff */
[----:B------:R1:W-:Y:S01]  /*9200*/  STL [R1+0x25c], R120 ;  /* 0x00025c7801007387 */ /* 0x0003e20000100800 */
[----:B------:R-:W-:-:S03]  /*9210*/  USHF.L.U32 UR17, UR17, 0x7, URZ ;  /* 0x0000000711117899 */ /* 0x000fc6000800063f */
[----:B------:R2:W-:Y:S01]  /*9220*/  STL [R1+0x29c], R118 ;  /* 0x00029c7601007387 */ /* 0x0005e20000100800 */
[C---:B0-----:R-:W-:Y:S01]  /*9230*/  IMAD R4, R42.reuse, 0x2, R3 ;  /* 0x000000022a047824 */ /* 0x041fe200078e0203 */
[----:B------:R-:W-:Y:S02]  /*9240*/  USHF.R.S32.HI UR6, URZ, 0x1f, UR17 ;  /* 0x0000001f3f067899 */ /* 0x000fe40008011411 */
[----:B------:R0:W-:Y:S01]  /*9250*/  STL [R1+0x2dc], R119 ;  /* 0x0002dc7701007387 */ /* 0x0001e20000100800 */
[----:B------:R-:W-:Y:S01]  /*9260*/  IMAD R33, R42, 0x2, R4 ;  /* 0x000000022a217824 */ /* 0x000fe200078e0204 */
[----:B-1----:R-:W-:-:S03]  /*9270*/  IADD3 R120, P1, R43, R2, RZ ;  /* 0x000000022b787210 */ /* 0x002fc60007f3e0ff */
[----:B------:R-:W-:Y:S01]  /*9280*/  IMAD R34, R42, 0x2, R33 ;  /* 0x000000022a227824 */ /* 0x000fe200078e0221 */
[-C--:B--2---:R-:W-:Y:S01]  /*9290*/  IADD3 R118, P4, R44, R2.reuse, RZ ;  /* 0x000000022c767210 */ /* 0x084fe20007f9e0ff */
[----:B------:R1:W-:Y:S02]  /*92a0*/  STL [R1+0x31c], R120 ;  /* 0x00031c7801007387 */ /* 0x0003e40000100800 */
[C---:B------:R-:W-:Y:S01]  /*92b0*/  IMAD R35, R42.reuse, 0x2, R34 ;  /* 0x000000022a237824 */ /* 0x040fe200078e0222 */
[----:B0-----:R-:W-:Y:S01]  /*92c0*/  IADD3 R119, P5, R45, R2, RZ ;  /* 0x000000022d777210 */ /* 0x001fe20007fbe0ff */
[----:B------:R0:W-:Y:S02]  /*92d0*/  STL [R1+0x35c], R118 ;  /* 0x00035c7601007387 */ /* 0x0001e40000100800 */
[----:B------:R-:W-:Y:S02]  /*92e0*/  IMAD R36, R42, 0x2, R35 ;  /* 0x000000022a247824 */ /* 0x000fe400078e0223 */
[----:B------:R2:W-:Y:S01]  /*92f0*/  STL [R1+0x39c], R119 ;  /* 0x00039c7701007387 */ /* 0x0005e20000100800 */
[----:B-1----:R-:W-:Y:S01]  /*9300*/  LEA.HI.X.SX32 R120, R38, R0, 0x1, P0 ;  /* 0x0000000026787211 */ /* 0x002fe200000f0eff */
[----:B------:R-:W-:Y:S01]  /*9310*/  IMAD R37, R42, 0x2, R36 ;  /* 0x000000022a257824 */ /* 0x000fe200078e0224 */
[----:B0-----:R-:W-:-:S03]  /*9320*/  IADD3 R118, P3, R46, R2, RZ ;  /* 0x000000022e767210 */ /* 0x001fc60007f7e0ff */
[----:B------:R0:W-:Y:S01]  /*9330*/  STL [R1+0x258], R120 ;  /* 0x0002587801007387 */ /* 0x0001e20000100800 */
[C---:B------:R-:W-:Y:S01]  /*9340*/  IMAD R38, R42.reuse, 0x4, R37 ;  /* 0x000000042a267824 */ /* 0x040fe200078e0225 */
[----:B--2---:R-:W-:Y:S02]  /*9350*/  LEA.HI.X.SX32 R119, R39, R0, 0x1, P6 ;  /* 0x0000000027777211 */ /* 0x004fe400030f0eff */
[----:B------:R1:W-:Y:S01]  /*9360*/  STL [R1+0x3dc], R118 ;  /* 0x0003dc7601007387 */ /* 0x0003e20000100800 */
[----:B------:R-:W-:-:S03]  /*9370*/  IMAD R39, R42, 0x2, R38 ;  /* 0x000000022a277824 */ /* 0x000fc600078e0226 */
[----:B------:R2:W-:Y:S01]  /*9380*/  STL [R1+0x298], R119 ;  /* 0x0002987701007387 */ /* 0x0005e20000100800 */
[----:B0-----:R-:W-:Y:S02]  /*9390*/  IADD3 R120, P0, R47, R2, RZ ;  /* 0x000000022f787210 */ /* 0x001fe40007f1e0ff */
[----:B-1----:R-:W-:-:S03]  /*93a0*/  LEA.HI.X.SX32 R118, R41, R0, 0x1, P2 ;  /* 0x0000000029767211 */ /* 0x002fc600010f0eff */
[----:B------:R0:W-:Y:S01]  /*93b0*/  STL [R1+0x41c], R120 ;  /* 0x00041c7801007387 */ /* 0x0001e20000100800 */
[----:B--2---:R-:W-:-:S03]  /*93c0*/  IADD3 R119, P2, R5, R2, RZ ;  /* 0x0000000205777210 */ /* 0x004fc60007f5e0ff */
[----:B------:R1:W-:Y:S01]  /*93d0*/  STL [R1+0x2d8], R118 ;  /* 0x0002d87601007387 */ /* 0x0003e20000100800 */
[----:B------:R-:W-:-:S03]  /*93e0*/  LEA.HI.X.SX32 R5, R5, R0, 0x1, P2 ;  /* 0x0000000005057211 */ /* 0x000fc600010f0eff */
        /* <DEDUP_REMOVED lines=9> */
[----:B------:R-:W-:Y:S01]  /*9480*/  STL [R1+0x274], R120 ;  /* 0x0002747801007387 */ /* 0x000fe20000100800 */
[----:B------:R-:W-:Y:S02]  /*9490*/  CS2R R44, SRZ ;  /* 0x00000000002c7805 */ /* 0x000fe4000001ff00 */
[----:B--2---:R-:W-:Y:S01]  /*94a0*/  IADD3 R119, P5, R7, R2, RZ ;  /* 0x0000000207777210 */ /* 0x004fe20007fbe0ff */
[----:B------:R0:W-:Y:S04]  /*94b0*/  STL [R1+0x398], R118 ;  /* 0x0003987601007387 */ /* 0x0001e80000100800 */
[----:B------:R1:W-:Y:S01]  /*94c0*/  STL [R1+0x27c], R119 ;  /* 0x00027c7701007387 */ /* 0x0003e20000100800 */
[----:B0-----:R-:W-:Y:S02]  /*94d0*/  LEA.HI.X.SX32 R118, R46, R0, 0x1, P3 ;  /* 0x000000002e767211 */ /* 0x001fe400018f0eff */
[----:B------:R-:W-:-:S02]  /*94e0*/  IADD3 R120, P3, R8, R2, RZ ;  /* 0x0000000208787210 */ /* 0x000fc40007f7e0ff */
[----:B-1----:R-:W-:Y:S01]  /*94f0*/  LEA.HI.X.SX32 R119, R47, R0, 0x1, P0 ;  /* 0x000000002f777211 */ /* 0x002fe200000f0eff */
[----:B------:R0:W-:Y:S01]  /*9500*/  STL [R1+0x3d8], R118 ;  /* 0x0003d87601007387 */ /* 0x0001e20000100800 */
[----:B------:R-:W-:-:S03]  /*9510*/  CS2R R46, SRZ ;  /* 0x00000000002e7805 */ /* 0x000fc6000001ff00 */
[----:B------:R-:W-:Y:S04]  /*9520*/  STL [R1+0x284], R120 ;  /* 0x0002847801007387 */ /* 0x000fe80000100800 */
[----:B------:R1:W-:Y:S01]  /*9530*/  STL [R1+0x418], R119 ;  /* 0x0004187701007387 */ /* 0x0003e20000100800 */
[----:B0-----:R-:W-:-:S05]  /*9540*/  IADD3 R118, P0, R24, R2, RZ ;  /* 0x0000000218767210 */ /* 0x001fca0007f1e0ff */
[----:B------:R0:W-:Y:S01]  /*9550*/  STL [R1+0x28c], R118 ;  /* 0x00028c7601007387 */ /* 0x0001e20000100800 */
[----:B-1----:R-:W-:-:S03]  /*9560*/  IADD3 R119, P2, R25, R2, RZ ;  /* 0x0000000219777210 */ /* 0x002fc60007f5e0ff */
[----:B------:R1:W-:Y:S04]  /*9570*/  STL [R1+0x260], R5 ;  /* 0x0002600501007387 */ /* 0x0003e80000100800 */
[----:B------:R2:W-:Y:S01]  /*9580*/  STL [R1+0x294], R119 ;  /* 0x0002947701007387 */ /* 0x0005e20000100800 */
[----:B0-----:R-:W-:Y:S02]  /*9590*/  LEA.HI.X.SX32 R118, R40, R0, 0x1, P1 ;  /* 0x0000000028767211 */ /* 0x001fe400008f0eff */
[----:B------:R-:W-:Y:S01]  /*95a0*/  IADD3 R120, P1, R26, R2, RZ ;  /* 0x000000021a787210 */ /* 0x000fe20007f3e0ff */
[----:B-1----:R-:W-:Y:S02]  /*95b0*/  IMAD R5, R42, 0x2, R39 ;  /* 0x000000022a057824 */ /* 0x002fe400078e0227 */
[----:B------:R0:W-:Y:S01]  /*95c0*/  STL [R1+0x268], R118 ;  /* 0x0002687601007387 */ /* 0x0001e20000100800 */
[----:B--2---:R-:W-:-:S03]  /*95d0*/  LEA.HI.X.SX32 R119, R67, R0, 0x1, P4 ;  /* 0x0000000043777211 */ /* 0x004fc600020f0eff */
[----:B------:R1:W-:Y:S01]  /*95e0*/  STL [R1+0x2a4], R120 ;  /* 0x0002a47801007387 */ /* 0x0003e20000100800 */
[----:B------:R-:W-:Y:S01]  /*95f0*/  IMAD R40, R42, 0x2, R5 ;  /* 0x000000022a287824 */ /* 0x000fe200078e0205 */
[----:B------:R-:W-:Y:S02]  /*9600*/  CS2R R66, SRZ ;  /* 0x0000000000427805 */ /* 0x000fe4000001ff00 */
[----:B------:R2:W-:Y:S01]  /*9610*/  STL [R1+0x270], R119 ;  /* 0x0002707701007387 */ /* 0x0005e20000100800 */
[----:B0-----:R-:W-:Y:S02]  /*9620*/  IADD3 R118, P4, R27, R2, RZ ;  /* 0x000000021b767210 */ /* 0x001fe40007f9e0ff */
[----:B-1----:R-:W-:-:S03]  /*9630*/  LEA.HI.X.SX32 R120, R25, R0, 0x1, P2 ;  /* 0x0000000019787211 */ /* 0x002fc600010f0eff */
[----:B------:R0:W-:Y:S01]  /*9640*/  STL [R1+0x2ac], R118 ;  /* 0x0002ac7601007387 */ /* 0x0001e20000100800 */
[----:B--2---:R-:W-:Y:S02]  /*9650*/  LEA.HI.X.SX32 R119, R7, R0, 0x1, P5 ;  /* 0x0000000007777211 */ /* 0x004fe400028f0eff */
[----:B------:R-:W-:-:S03]  /*9660*/  IADD3 R7, P5, R28, R2, RZ ;  /* 0x000000021c077210 */ /* 0x000fc60007fbe0ff */
[----:B------:R1:W-:Y:S01]  /*9670*/  STL [R1+0x278], R119 ;  /* 0x0002787701007387 */ /* 0x0003e20000100800 */
[-C--:B0-----:R-:W-:Y:S01]  /*9680*/  LEA.HI.X.SX32 R118, R8, R0.reuse, 0x1, P3 ;  /* 0x0000000008767211 */ /* 0x081fe200018f0eff */
[----:B------:R-:W-:Y:S02]  /*9690*/  IMAD R8, R42, 0x2, R40 ;  /* 0x000000022a087824 */ /* 0x000fe400078e0228 */
[----:B------:R0:W-:Y:S04]  /*96a0*/  STL [R1+0x2b4], R7 ;  /* 0x0002b40701007387 */ /* 0x0001e80000100800 */
[----:B------:R2:W-:Y:S01]  /*96b0*/  STL [R1+0x280], R118 ;  /* 0x0002807601007387 */ /* 0x0005e20000100800 */
[----:B-1----:R-:W-:Y:S02]  /*96c0*/  LEA.HI.X.SX32 R119, R24, R0, 0x1, P0 ;  /* 0x0000000018777211 */ /* 0x002fe400000f0eff */
[----:B0-----:R-:W-:-:S02]  /*96d0*/  IADD3 R7, P3, R29, R2, RZ ;  /* 0x000000021d077210 */ /* 0x001fc40007f7e0ff */
[----:B--2---:R-:W-:-:S03]  /*96e0*/  IADD3 R118, P0, R30, R2, RZ ;  /* 0x000000021e767210 */ /* 0x004fc60007f1e0ff */
[----:B------:R0:W-:Y:S04]  /*96f0*/  STL [R1+0x2bc], R7 ;  /* 0x0002bc0701007387 */ /* 0x0001e80000100800 */
[----:B------:R1:W-:Y:S04]  /*9700*/  STL [R1+0x288], R119 ;  /* 0x0002887701007387 */ /* 0x0003e80000100800 */
[----:B------:R2:W-:Y:S01]  /*9710*/  STL [R1+0x2c4], R118 ;  /* 0x0002c47601007387 */ /* 0x0005e20000100800 */
[----:B0-----:R-:W-:-:S03]  /*9720*/  IMAD R7, R42, 0x2, R8 ;  /* 0x000000022a077824 */ /* 0x001fc600078e0208 */
[----:B------:R0:W-:Y:S01]  /*9730*/  STL [R1+0x290], R120 ;  /* 0x0002907801007387 */ /* 0x0001e20000100800 */
[----:B-1----:R-:W-:Y:S02]  /*9740*/  IADD3 R119, P2, R31, R2, RZ ;  /* 0x000000021f777210 */ /* 0x002fe40007f5e0ff */
[----:B--2---:R-:W-:-:S03]  /*9750*/  LEA.HI.X.SX32 R118, R26, R0, 0x1, P1 ;  /* 0x000000001a767211 */ /* 0x004fc600008f0eff */
[----:B------:R1:W-:Y:S01]  /*9760*/  STL [R1+0x2cc], R119 ;  /* 0x0002cc7701007387 */ /* 0x0003e20000100800 */
[----:B------:R-:W-:Y:S01]  /*9770*/  IMAD R26, R42, 0x2, R7 ;  /* 0x000000022a1a7824 */ /* 0x000fe200078e0207 */
[----:B0-----:R-:W-:Y:S02]  /*9780*/  IADD3 R120, P1, R32, R2, RZ ;  /* 0x0000000220787210 */ /* 0x001fe40007f3e0ff */
[----:B------:R0:W-:Y:S01]  /*9790*/  STL [R1+0x2a0], R118 ;  /* 0x0002a07601007387 */ /* 0x0001e20000100800 */
[----:B------:R-:W-:-:S03]  /*97a0*/  IMAD R25, R42, 0x4, R26 ;  /* 0x000000042a197824 */ /* 0x000fc600078e021a */
[----:B------:R2:W-:Y:S01]  /*97b0*/  STL [R1+0x2d4], R120 ;  /* 0x0002d47801007387 */ /* 0x0005e20000100800 */
[----:B------:R-:W-:Y:S01]  /*97c0*/  IMAD R24, R42, 0x2, R25 ;  /* 0x000000022a187824 */ /* 0x000fe200078e0219 */
[----:B-1----:R-:W-:-:S03]  /*97d0*/  LEA.HI.X.SX32 R119, R27, R0, 0x1, P4 ;  /* 0x000000001b777211 */ /* 0x002fc600020f0eff */
[----:B------:R-:W-:Y:S01]  /*97e0*/  IMAD R41, R42, 0x2, R24 ;  /* 0x000000022a297824 */ /* 0x000fe200078e0218 */
[----:B0-----:R-:W-:Y:S01]  /*97f0*/  IADD3 R118, P4, R3, R2, RZ ;  /* 0x0000000203767210 */ /* 0x001fe20007f9e0ff */
[----:B------:R0:W-:Y:S01]  /*9800*/  STL [R1+0x2a8], R119 ;  /* 0x0002a87701007387 */ /* 0x0001e20000100800 */
[----:B--2---:R-:W-:-:S03]  /*9810*/  LEA.HI.X.SX32 R120, R28, R0, 0x1, P5 ;  /* 0x000000001c787211 */ /* 0x004fc600028f0eff */
[----:B------:R1:W-:Y:S04]  /*9820*/  STL [R1+0x2e4], R118 ;  /* 0x0002e47601007387 */ /* 0x0003e80000100800 */
[----:B------:R2:W-:Y:S01]  /*9830*/  STL [R1+0x2b0], R120 ;  /* 0x0002b07801007387 */ /* 0x0005e20000100800 */
[----:B0-----:R-:W-:Y:S02]  /*9840*/  IADD3 R119, P5, R4, R2, RZ ;  /* 0x0000000204777210 */ /* 0x001fe40007fbe0ff */
[----:B-1----:R-:W-:-:S03]  /*9850*/  LEA.HI.X.SX32 R118, R29, R0, 0x1, P3 ;  /* 0x000000001d767211 */ /* 0x002fc600018f0eff */
[----:B------:R0:W-:Y:S01]  /*9860*/  STL [R1+0x2ec], R119 ;  /* 0x0002ec7701007387 */ /* 0x0001e20000100800 */
[C---:B------:R-:W-:Y:S01]  /*9870*/  IMAD R29, R42.reuse, 0x2, R41 ;  /* 0x000000022a1d7824 */ /* 0x040fe200078e0229 */
[----:B--2---:R-:W-:Y:S02]  /*9880*/  IADD3 R120, P3, R33, R2, RZ ;  /* 0x0000000221787210 */ /* 0x004fe40007f7e0ff */
[----:B------:R1:W-:Y:S01]  /*9890*/  STL [R1+0x2b8], R118 ;  /* 0x0002b87601007387 */ /* 0x0003e20000100800 */
[----:B------:R-:W-:-:S03]  /*98a0*/  IMAD R28, R42, 0x2, R29 ;  /* 0x000000022a1c7824 */ /* 0x000fc600078e021d */
[----:B------:R2:W-:Y:S01]  /*98b0*/  STL [R1+0x2f4], R120 ;  /* 0x0002f47801007387 */ /* 0x0005e20000100800 */
[----:B0-----:R-:W-:Y:S01]  /*98c0*/  LEA.HI.X.SX32 R119, R30, R0, 0x1, P0 ;  /* 0x000000001e777211 */ /* 0x001fe200000f0eff */
[----:B------:R-:W-:Y:S01]  /*98d0*/  IMAD R30, R42, 0x2, R28 ;  /* 0x000000022a1e7824 */ /* 0x000fe200078e021c */
[----:B-1----:R-:W-:-:S03]  /*98e0*/  IADD3 R118, P0, R34, R2, RZ ;  /* 0x0000000222767210 */ /* 0x002fc60007f1e0ff */
[----:B------:R0:W-:Y:S01]  /*98f0*/  STL [R1+0x2c0], R119 ;  /* 0x0002c07701007387 */ /* 0x0001e20000100800 */
[----:B--2---:R-:W-:-:S03]  /*9900*/  LEA.HI.X.SX32 R120, R31, R0, 0x1, P2 ;  /* 0x000000001f787211 */ /* 0x004fc600010f0eff */
[----:B------:R1:W-:Y:S04]  /*9910*/  STL [R1+0x2fc], R118 ;  /* 0x0002fc7601007387 */ /* 0x0003e80000100800 */
[----:B------:R-:W-:Y:S01]  /*9920*/  STL [R1+0x2c8], R120 ;  /* 0x0002c87801007387 */ /* 0x000fe20000100800 */
[----:B0-----:R-:W-:Y:S02]  /*9930*/  IADD3 R119, P2, R35, R2, RZ ;  /* 0x0000000223777210 */ /* 0x001fe40007f5e0ff */
[----:B-1----:R-:W-:-:S03]  /*9940*/  LEA.HI.X.SX32 R118, R32, R0, 0x1, P1 ;  /* 0x0000000020767211 */ /* 0x002fc600008f0eff */
[----:B------:R0:W-:Y:S04]  /*9950*/  STL [R1+0x304], R119 ;  /* 0x0003047701007387 */ /* 0x0001e80000100800 */
[----:B------:R1:W-:Y:S01]  /*9960*/  STL [R1+0x2d0], R118 ;  /* 0x0002d07601007387 */ /* 0x0003e20000100800 */
[----:B0-----:R-:W-:Y:S02]  /*9970*/  IADD3 R119, P1, R36, R2, RZ ;  /* 0x0000000224777210 */ /* 0x001fe40007f3e0ff */
[----:B-1----:R-:W-:-:S03]  /*9980*/  LEA.HI.X.SX32 R118, R3, R0, 0x1, P4 ;  /* 0x0000000003767211 */ /* 0x002fc600020f0eff */
[----:B------:R-:W-:Y:S01]  /*9990*/  STL [R1+0x30c], R119 ;  /* 0x00030c7701007387 */ /* 0x000fe20000100800 */
[----:B------:R-:W-:-:S03]  /*99a0*/  IADD3 R3, P4, R37, R2, RZ ;  /* 0x0000000225037210 */ /* 0x000fc60007f9e0ff */
[----:B------:R0:W-:Y:S04]  /*99b0*/  STL [R1+0x2e0], R118 ;  /* 0x0002e07601007387 */ /* 0x0001e80000100800 */
[----:B------:R1:W-:Y:S01]  /*99c0*/  STL [R1+0x314], R3 ;  /* 0x0003140301007387 */ /* 0x0003e20000100800 */
[-C--:B0-----:R-:W-:Y:S02]  /*99d0*/  LEA.HI.X.SX32 R118, R4, R0.reuse, 0x1, P5 ;  /* 0x0000000004767211 */ /* 0x081fe400028f0eff */
[-C--:B------:R-:W-:Y:S02]  /*99e0*/  LEA.HI.X.SX32 R4, R34, R0.reuse, 0x1, P0 ;  /* 0x0000000022047211 */ /* 0x080fe400000f0eff */
[----:B-1----:R-:W-:Y:S01]  /*99f0*/  LEA.HI.X.SX32 R3, R33, R0, 0x1, P3 ;  /* 0x0000000021037211 */ /* 0x002fe200018f0eff */
[----:B------:R0:W-:Y:S01]  /*9a00*/  STL [R1+0x2e8], R118 ;  /* 0x0002e87601007387 */ /* 0x0001e20000100800 */
[----:B------:R-:W-:-:S03]  /*9a10*/  IADD3 R119, P0, R38, R2, RZ ;  /* 0x0000000226777210 */ /* 0x000fc60007f1e0ff */
[----:B------:R1:W-:Y:S04]  /*9a20*/  STL [R1+0x2f0], R3 ;  /* 0x0002f00301007387 */ /* 0x0003e80000100800 */
[----:B------:R2:W-:Y:S01]  /*9a30*/  STL [R1+0x2f8], R4 ;  /* 0x0002f80401007387 */ /* 0x0005e20000100800 */
[-C--:B0-----:R-:W-:Y:S02]  /*9a40*/  LEA.HI.X.SX32 R118, R36, R0.reuse, 0x1, P1 ;  /* 0x0000000024767211 */ /* 0x081fe400008f0eff */
[-C--:B-1----:R-:W-:Y:S02]  /*9a50*/  LEA.HI.X.SX32 R3, R35, R0.reuse, 0x1, P2 ;  /* 0x0000000023037211 */ /* 0x082fe400010f0eff */
[----:B------:R-:W-:Y:S02]  /*9a60*/  CS2R R34, SRZ ;  /* 0x0000000000227805 */ /* 0x000fe4000001ff00 */
[----:B--2---:R-:W-:Y:S01]  /*9a70*/  LEA.HI.X.SX32 R4, R37, R0, 0x1, P4 ;  /* 0x0000000025047211 */ /* 0x004fe200020f0eff */
[----:B------:R0:W-:Y:S01]  /*9a80*/  STL [R1+0x300], R3 ;  /* 0x0003000301007387 */ /* 0x0001e20000100800 */
[----:B------:R-:W-:-:S03]  /*9a90*/  CS2R R36, SRZ ;  /* 0x0000000000247805 */ /* 0x000fc6000001ff00 */
[----:B------:R1:W-:Y:S04]  /*9aa0*/  STL [R1+0x308], R118 ;  /* 0x0003087601007387 */ /* 0x0003e80000100800 */
[----:B------:R2:W-:Y:S01]  /*9ab0*/  STL [R1+0x310], R4 ;  /* 0x0003100401007387 */ /* 0x0005e20000100800 */
[----:B0-----:R-:W-:-:S03]  /*9ac0*/  IMAD R3, R42, 0x2, R30 ;  /* 0x000000022a037824 */ /* 0x001fc600078e021e */
[----:B------:R0:W-:Y:S01]  /*9ad0*/  STL [R1+0x324], R119 ;  /* 0x0003247701007387 */ /* 0x0001e20000100800 */
[-C--:B-1----:R-:W-:Y:S01]  /*9ae0*/  IADD3 R118, P1, R39, R2.reuse, RZ ;  /* 0x0000000227767210 */ /* 0x082fe20007f3e0ff */
[----:B------:R-:W-:Y:S01]  /*9af0*/  IMAD R27, R42, 0x4, R3 ;  /* 0x000000042a1b7824 */ /* 0x000fe200078e0203 */
[----:B--2---:R-:W-:-:S03]  /*9b00*/  IADD3 R4, P2, R5, R2, RZ ;  /* 0x0000000205047210 */ /* 0x004fc60007f5e0ff */
[----:B------:R1:W-:Y:S01]  /*9b10*/  STL [R1+0x32c], R118 ;  /* 0x00032c7601007387 */ /* 0x0003e20000100800 */
[----:B0-----:R-:W-:-:S03]  /*9b20*/  LEA.HI.X.SX32 R119, R38, R0, 0x1, P0 ;  /* 0x0000000026777211 */ /* 0x001fc600000f0eff */
[----:B------:R0:W-:Y:S04]  /*9b30*/  STL [R1+0x334], R4 ;  /* 0x0003340401007387 */ /* 0x0001e80000100800 */
[----:B------:R2:W-:Y:S01]  /*9b40*/  STL [R1+0x320], R119 ;  /* 0x0003207701007387 */ /* 0x0005e20000100800 */
[-C--:B-1----:R-:W-:Y:S02]  /*9b50*/  LEA.HI.X.SX32 R118, R39, R0.reuse, 0x1, P1 ;  /* 0x0000000027767211 */ /* 0x082fe400008f0eff */
[----:B------:R-:W-:Y:S02]  /*9b60*/  CS2R R38, SRZ ;  /* 0x0000000000267805 */ /* 0x000fe4000001ff00 */
[----:B0-----:R-:W-:Y:S01]  /*9b70*/  LEA.HI.X.SX32 R4, R5, R0, 0x1, P2 ;  /* 0x0000000005047211 */ /* 0x001fe200010f0eff */
[----:B------:R0:W-:Y:S01]  /*9b80*/  STL [R1+0x328], R118 ;  /* 0x0003287601007387 */ /* 0x0001e20000100800 */
[----:B------:R-:W-:Y:S01]  /*9b90*/  IMAD R5, R42, 0x2, R27 ;  /* 0x000000022a057824 */ /* 0x000fe200078e021b */
[----:B--2---:R-:W-:-:S02]  /*9ba0*/  IADD3 R119, P0, R40, R2, RZ ;  /* 0x0000000228777210 */ /* 0x004fc40007f1e0ff */
[----:B------:R1:W-:Y:S01]  /*9bb0*/  STL [R1+0x330], R4 ;  /* 0x0003300401007387 */ /* 0x0003e20000100800 */
[----:B------:R-:W-:-:S03]  /*9bc0*/  IMAD R31, R42, 0x2, R5 ;  /* 0x000000022a1f7824 */ /* 0x000fc600078e0205 */
[----:B------:R-:W-:Y:S01]  /*9bd0*/  STL [R1+0x33c], R119 ;  /* 0x00033c7701007387 */ /* 0x000fe20000100800 */
[CC--:B0-----:R-:W-:Y:S02]  /*9be0*/  IADD3 R118, P2, R7.reuse, R2.reuse, RZ ;  /* 0x0000000207767210 */ /* 0x0c1fe40007f5e0ff */
[C---:B-1----:R-:W-:Y:S02]  /*9bf0*/  IADD3 R4, P1, R8.reuse, R2, RZ ;  /* 0x0000000208047210 */ /* 0x042fe40007f3e0ff */
[-C--:B------:R-:W-:Y:S02]  /*9c00*/  LEA.HI.X.SX32 R7, R7, R0.reuse, 0x1, P2 ;  /* 0x0000000007077211 */ /* 0x080fe400010f0eff */
[-C--:B------:R-:W-:Y:S01]  /*9c10*/  LEA.HI.X.SX32 R8, R8, R0.reuse, 0x1, P1 ;  /* 0x0000000008087211 */ /* 0x080fe200008f0eff */
[----:B------:R0:W-:Y:S04]  /*9c20*/  STL [R1+0x344], R4 ;  /* 0x0003440401007387 */ /* 0x0001e80000100800 */
[----:B------:R1:W-:Y:S01]  /*9c30*/  STL [R1+0x34c], R118 ;  /* 0x00034c7601007387 */ /* 0x0003e20000100800 */
[----:B0-----:R-:W-:-:S02]  /*9c40*/  LEA.HI.X.SX32 R4, R40, R0, 0x1, P0 ;  /* 0x0000000028047211 */ /* 0x001fc400000f0eff */
[----:B-1----:R-:W-:-:S03]  /*9c50*/  IADD3 R118, P0, R26, R2, RZ ;  /* 0x000000021a767210 */ /* 0x002fc60007f1e0ff */
[----:B------:R0:W-:Y:S04]  /*9c60*/  STL [R1+0x338], R4 ;  /* 0x0003380401007387 */ /* 0x0001e80000100800 */
[----:B------:R1:W-:Y:S04]  /*9c70*/  STL [R1+0x340], R8 ;  /* 0x0003400801007387 */ /* 0x0003e80000100800 */
[----:B------:R2:W-:Y:S01]  /*9c80*/  STL [R1+0x348], R7 ;  /* 0x0003480701007387 */ /* 0x0005e20000100800 */
[----:B0-----:R-:W-:-:S03]  /*9c90*/  IMAD R4, R42, 0x2, R31 ;  /* 0x000000022a047824 */ /* 0x001fc600078e021f */
[----:B------:R0:W-:Y:S01]  /*9ca0*/  STL [R1+0x354], R118 ;  /* 0x0003547601007387 */ /* 0x0001e20000100800 */
[-C--:B-1----:R-:W-:Y:S01]  /*9cb0*/  IADD3 R8, P2, R24, R2.reuse, RZ ;  /* 0x0000000218087210 */ /* 0x082fe20007f5e0ff */
[----:B------:R-:W-:Y:S01]  /*9cc0*/  IMAD R32, R42, 0x2, R4 ;  /* 0x000000022a207824 */ /* 0x000fe200078e0204 */
[----:B--2---:R-:W-:Y:S02]  /*9cd0*/  IADD3 R7, P1, R25, R2, RZ ;  /* 0x0000000219077210 */ /* 0x004fe40007f3e0ff */
[----:B0-----:R-:W-:-:S03]  /*9ce0*/  LEA.HI.X.SX32 R118, R24, R0, 0x1, P2 ;  /* 0x0000000018767211 */ /* 0x001fc600010f0eff */
[----:B------:R0:W-:Y:S04]  /*9cf0*/  STL [R1+0x364], R7 ;  /* 0x0003640701007387 */ /* 0x0001e80000100800 */
[----:B------:R1:W-:Y:S01]  /*9d00*/  STL [R1+0x36c], R8 ;  /* 0x00036c0801007387 */ /* 0x0003e20000100800 */
[-C--:B0-----:R-:W-:Y:S02]  /*9d10*/  LEA.HI.X.SX32 R7, R26, R0.reuse, 0x1, P0 ;  /* 0x000000001a077211 */ /* 0x081fe400000f0eff */
[----:B-1----:R-:W-:-:S03]  /*9d20*/  LEA.HI.X.SX32 R8, R25, R0, 0x1, P1 ;  /* 0x0000000019087211 */ /* 0x002fc600008f0eff */
[----:B------:R0:W-:Y:S01]  /*9d30*/  STL [R1+0x350], R7 ;  /* 0x0003500701007387 */ /* 0x0001e20000100800 */
[----:B------:R-:W-:-:S03]  /*9d40*/  IADD3 R119, P1, R29, R2, RZ ;  /* 0x000000021d777210 */ /* 0x000fc60007f3e0ff */
[----:B------:R1:W-:Y:S04]  /*9d50*/  STL [R1+0x360], R8 ;  /* 0x0003600801007387 */ /* 0x0003e80000100800 */
[----:B------:R2:W-:Y:S01]  /*9d60*/  STL [R1+0x368], R118 ;  /* 0x0003687601007387 */ /* 0x0005e20000100800 */
[----:B0-----:R-:W-:Y:S01]  /*9d70*/  IMAD R7, R42, 0x2, R32 ;  /* 0x000000022a077824 */ /* 0x001fe200078e0220 */
[-C--:B-1----:R-:W-:Y:S02]  /*9d80*/  IADD3 R8, P0, R41, R2.reuse, RZ ;  /* 0x0000000229087210 */ /* 0x082fe40007f1e0ff */
[----:B--2---:R-:W-:-:S03]  /*9d90*/  IADD3 R118, P2, R28, R2, RZ ;  /* 0x000000021c767210 */ /* 0x004fc60007f5e0ff */
[----:B------:R0:W-:Y:S01]  /*9da0*/  STL [R1+0x374], R8 ;  /* 0x0003740801007387 */ /* 0x0001e20000100800 */
[----:B------:R-:W-:Y:S02]  /*9db0*/  LEA.HI.X.SX32 R120, R41, R0, 0x1, P0 ;  /* 0x0000000029787211 */ /* 0x000fe400000f0eff */
[----:B------:R-:W-:Y:S01]  /*9dc0*/  CS2R R40, SRZ ;  /* 0x0000000000287805 */ /* 0x000fe2000001ff00 */
[----:B------:R1:W-:Y:S04]  /*9dd0*/  STL [R1+0x37c], R119 ;  /* 0x00037c7701007387 */ /* 0x0003e80000100800 */
[----:B------:R2:W-:Y:S01]  /*9de0*/  STL [R1+0x384], R118 ;  /* 0x0003847601007387 */ /* 0x0005e20000100800 */
[----:B0-----:R-:W-:-:S03]  /*9df0*/  IMAD R8, R42, 0x2, R7 ;  /* 0x000000022a087824 */ /* 0x001fc600078e0207 */
[----:B------:R0:W-:Y:S01]  /*9e00*/  STL [R1+0x370], R120 ;  /* 0x0003707801007387 */ /* 0x0001e20000100800 */
[-C--:B-1----:R-:W-:Y:S01]  /*9e10*/  LEA.HI.X.SX32 R119, R29, R0.reuse, 0x1, P1 ;  /* 0x000000001d777211 */ /* 0x082fe200008f0eff */
[----:B------:R-:W-:Y:S01]  /*9e20*/  IMAD R24, R42, 0x4, R8 ;  /* 0x000000042a187824 */ /* 0x000fe200078e0208 */
[----:B--2---:R-:W-:-:S03]  /*9e30*/  LEA.HI.X.SX32 R118, R28, R0, 0x1, P2 ;  /* 0x000000001c767211 */ /* 0x004fc600010f0eff */
[----:B------:R1:W-:Y:S01]  /*9e40*/  STL [R1+0x378], R119 ;  /* 0x0003787701007387 */ /* 0x0003e20000100800 */
[----:B------:R-:W-:Y:S01]  /*9e50*/  IMAD R25, R42, 0x2, R24 ;  /* 0x000000022a197824 */ /* 0x000fe200078e0218 */
[----:B------:R-:W-:Y:S02]  /*9e60*/  CS2R R28, SRZ ;  /* 0x00000000001c7805 */ /* 0x000fe4000001ff00 */
[-C--:B0-----:R-:W-:Y:S01]  /*9e70*/  IADD3 R120, P0, R30, R2.reuse, RZ ;  /* 0x000000021e787210 */ /* 0x081fe20007f1e0ff */
[----:B------:R0:W-:Y:S04]  /*9e80*/  STL [R1+0x380], R118 ;  /* 0x0003807601007387 */ /* 0x0001e80000100800 */
[----:B------:R2:W-:Y:S01]  /*9e90*/  STL [R1+0x38c], R120 ;  /* 0x00038c7801007387 */ /* 0x0005e20000100800 */
[----:B-1----:R-:W-:-:S02]  /*9ea0*/  IADD3 R119, P1, R3, R2, RZ ;  /* 0x0000000203777210 */ /* 0x002fc40007f3e0ff */
[----:B0-----:R-:W-:-:S03]  /*9eb0*/  IADD3 R118, P2, R27, R2, RZ ;  /* 0x000000021b767210 */ /* 0x001fc60007f5e0ff */
[----:B------:R0:W-:Y:S01]  /*9ec0*/  STL [R1+0x394], R119 ;  /* 0x0003947701007387 */ /* 0x0001e20000100800 */
[----:B--2---:R-:W-:-:S03]  /*9ed0*/  LEA.HI.X.SX32 R120, R30, R0, 0x1, P0 ;  /* 0x000000001e787211 */ /* 0x004fc600000f0eff */
[----:B------:R1:W-:Y:S04]  /*9ee0*/  STL [R1+0x3a4], R118 ;  /* 0x0003a47601007387 */ /* 0x0003e80000100800 */
[----:B------:R2:W-:Y:S01]  /*9ef0*/  STL [R1+0x388], R120 ;  /* 0x0003887801007387 */ /* 0x0005e20000100800 */
[-C--:B0-----:R-:W-:Y:S01]  /*9f00*/  LEA.HI.X.SX32 R119, R3, R0.reuse, 0x1, P1 ;  /* 0x0000000003777211 */ /* 0x081fe200008f0eff */
[----:B------:R-:W-:Y:S01]  /*9f10*/  IMAD R3, R42, 0x2, R25 ;  /* 0x000000022a037824 */ /* 0x000fe200078e0219 */
[----:B-1----:R-:W-:-:S03]  /*9f20*/  LEA.HI.X.SX32 R118, R27, R0, 0x1, P2 ;  /* 0x000000001b767211 */ /* 0x002fc600010f0eff */
[----:B------:R0:W-:Y:S01]  /*9f30*/  STL [R1+0x390], R119 ;  /* 0x0003907701007387 */ /* 0x0001e20000100800 */
[----:B------:R-:W-:Y:S01]  /*9f40*/  IMAD R26, R42, 0x2, R3 ;  /* 0x000000022a1a7824 */ /* 0x000fe200078e0203 */
[-C--:B--2---:R-:W-:Y:S02]  /*9f50*/  IADD3 R120, P0, R5, R2.reuse, RZ ;  /* 0x0000000205787210 */ /* 0x084fe40007f1e0ff */
[----:B------:R1:W-:Y:S04]  /*9f60*/  STL [R1+0x3a0], R118 ;  /* 0x0003a07601007387 */ /* 0x0003e80000100800 */
[----:B------:R-:W-:Y:S01]  /*9f70*/  STL [R1+0x3ac], R120 ;  /* 0x0003ac7801007387 */ /* 0x000fe20000100800 */
[-C--:B0-----:R-:W-:Y:S02]  /*9f80*/  IADD3 R119, P1, R31, R2.reuse, RZ ;  /* 0x000000021f777210 */ /* 0x081fe40007f3e0ff */
[----:B-1----:R-:W-:-:S03]  /*9f90*/  IADD3 R118, P2, R4, R2, RZ ;  /* 0x0000000204767210 */ /* 0x002fc60007f5e0ff */
[----:B------:R0:W-:Y:S04]  /*9fa0*/  STL [R1+0x3b4], R119 ;  /* 0x0003b47701007387 */ /* 0x0001e80000100800 */
[----:B------:R1:W-:Y:S01]  /*9fb0*/  STL [R1+0x3bc], R118 ;  /* 0x0003bc7601007387 */ /* 0x0003e20000100800 */
[-C--:B0-----:R-:W-:Y:S02]  /*9fc0*/  LEA.HI.X.SX32 R119, R5, R0.reuse, 0x1, P0 ;  /* 0x0000000005777211 */ /* 0x081fe400000f0eff */
[-C--:B------:R-:W-:Y:S02]  /*9fd0*/  LEA.HI.X.SX32 R5, R31, R0.reuse, 0x1, P1 ;  /* 0x000000001f057211 */ /* 0x080fe400008f0eff */
[----:B------:R-:W-:Y:S02]  /*9fe0*/  CS2R R30, SRZ ;  /* 0x00000000001e7805 */ /* 0x000fe4000001ff00 */
[----:B-1----:R-:W-:Y:S01]  /*9ff0*/  LEA.HI.X.SX32 R118, R4, R0, 0x1, P2 ;  /* 0x0000000004767211 */ /* 0x002fe200010f0eff */
[----:B------:R0:W-:Y:S01]  /*a000*/  STL [R1+0x3a8], R119 ;  /* 0x0003a87701007387 */ /* 0x0001e20000100800 */
[----:B------:R-:W-:-:S03]  /*a010*/  IMAD R4, R42, 0x2, R26 ;  /* 0x000000022a047824 */ /* 0x000fc600078e021a */
[----:B------:R1:W-:Y:S04]  /*a020*/  STL [R1+0x3b0], R5 ;  /* 0x0003b00501007387 */ /* 0x0003e80000100800 */
[----:B------:R2:W-:Y:S01]  /*a030*/  STL [R1+0x3b8], R118 ;  /* 0x0003b87601007387 */ /* 0x0005e20000100800 */
[-C--:B0-----:R-:W-:Y:S02]  /*a040*/  IADD3 R119, P1, R7, R2.reuse, RZ ;  /* 0x0000000207777210 */ /* 0x081fe40007f3e0ff */
        /* <DEDUP_REMOVED lines=13> */
[----:B------:R-:W-:-:S03]  /*a120*/  IADD3 R8, P0, R24, R2, RZ ;  /* 0x0000000218087210 */ /* 0x000fc60007f1e0ff */
[----:B------:R2:W-:Y:S01]  /*a130*/  STL [R1+0x3d0], R118 ;  /* 0x0003d07601007387 */ /* 0x0005e20000100800 */
[----:B0-----:R-:W-:-:S03]  /*a140*/  LEA.HI.X.SX32 R120, R24, R0, 0x1, P0 ;  /* 0x0000000018787211 */ /* 0x001fc600000f0eff */
[----:B------:R0:W-:Y:S01]  /*a150*/  STL [R1+0x3e4], R8 ;  /* 0x0003e40801007387 */ /* 0x0001e20000100800 */
[-C--:B-1----:R-:W-:Y:S02]  /*a160*/  IADD3 R119, P1, R25, R2.reuse, RZ ;  /* 0x0000000219777210 */ /* 0x082fe40007f3e0ff */
[----:B--2---:R-:W-:-:S03]  /*a170*/  IADD3 R118, P2, R3, R2, RZ ;  /* 0x0000000203767210 */ /* 0x004fc60007f5e0ff */
[----:B------:R1:W-:Y:S01]  /*a180*/  STL [R1+0x3ec], R119 ;  /* 0x0003ec7701007387 */ /* 0x0003e20000100800 */
[----:B0-----:R-:W-:-:S03]  /*a190*/  IMAD R8, R42, 0x4, R7 ;  /* 0x000000042a087824 */ /* 0x001fc600078e0207 */
[----:B------:R0:W-:Y:S04]  /*a1a0*/  STL [R1+0x3f4], R118 ;  /* 0x0003f47601007387 */ /* 0x0001e80000100800 */
[----:B------:R2:W-:Y:S01]  /*a1b0*/  STL [R1+0x3e0], R120 ;  /* 0x0003e07801007387 */ /* 0x0005e20000100800 */
[-C--:B-1----:R-:W-:Y:S02]  /*a1c0*/  LEA.HI.X.SX32 R119, R25, R0.reuse, 0x1, P1 ;  /* 0x0000000019777211 */ /* 0x082fe400008f0eff */
[----:B0-----:R-:W-:-:S03]  /*a1d0*/  LEA.HI.X.SX32 R118, R3, R0, 0x1, P2 ;  /* 0x0000000003767211 */ /* 0x001fc600010f0eff */
[----:B------:R0:W-:Y:S01]  /*a1e0*/  STL [R1+0x3e8], R119 ;  /* 0x0003e87701007387 */ /* 0x0001e20000100800 */
[----:B------:R-:W-:Y:S01]  /*a1f0*/  IMAD R3, R42, 0x2, R8 ;  /* 0x000000022a037824 */ /* 0x000fe200078e0208 */
[----:B--2---:R-:W-:Y:S02]  /*a200*/  IADD3 R120, P0, R26, R2, RZ ;  /* 0x000000021a787210 */ /* 0x004fe40007f1e0ff */
[----:B------:R1:W-:Y:S01]  /*a210*/  STL [R1+0x3f0], R118 ;  /* 0x0003f07601007387 */ /* 0x0003e20000100800 */
[----:B------:R-:W-:-:S03]  /*a220*/  IMAD R24, R42, 0x2, R3 ;  /* 0x000000022a187824 */ /* 0x000fc600078e0203 */
[----:B------:R2:W-:Y:S01]  /*a230*/  STL [R1+0x3fc], R120 ;  /* 0x0003fc7801007387 */ /* 0x0005e20000100800 */
[-C--:B0-----:R-:W-:Y:S02]  /*a240*/  IADD3 R119, P1, R4, R2.reuse, RZ ;  /* 0x0000000204777210 */ /* 0x081fe40007f3e0ff */
[----:B-1----:R-:W-:-:S03]  /*a250*/  IADD3 R118, P2, R5, R2, RZ ;  /* 0x0000000205767210 */ /* 0x002fc60007f5e0ff */
[----:B------:R0:W-:Y:S01]  /*a260*/  STL [R1+0x404], R119 ;  /* 0x0004047701007387 */ /* 0x0001e20000100800 */
[----:B--2---:R-:W-:-:S03]  /*a270*/  LEA.HI.X.SX32 R120, R26, R0, 0x1, P0 ;  /* 0x000000001a787211 */ /* 0x004fc600000f0eff */
[----:B------:R1:W-:Y:S01]  /*a280*/  STL [R1+0x40c], R118 ;  /* 0x00040c7601007387 */ /* 0x0003e20000100800 */
[----:B------:R-:W-:-:S03]  /*a290*/  CS2R R26, SRZ ;  /* 0x00000000001a7805 */ /* 0x000fc6000001ff00 */
[----:B------:R-:W-:Y:S01]  /*a2a0*/  STL [R1+0x3f8], R120 ;  /* 0x0003f87801007387 */ /* 0x000fe20000100800 */
[-C--:B0-----:R-:W-:Y:S01]  /*a2b0*/  LEA.HI.X.SX32 R119, R4, R0.reuse, 0x1, P1 ;  /* 0x0000000004777211 */ /* 0x081fe200008f0eff */
[----:B------:R-:W-:Y:S01]  /*a2c0*/  IMAD R4, R42, 0x2, R24 ;  /* 0x000000022a047824 */ /* 0x000fe200078e0218 */
[----:B-1----:R-:W-:-:S03]  /*a2d0*/  LEA.HI.X.SX32 R118, R5, R0, 0x1, P2 ;  /* 0x0000000005767211 */ /* 0x002fc600010f0eff */
[----:B------:R0:W-:Y:S01]  /*a2e0*/  STL [R1+0x400], R119 ;  /* 0x0004007701007387 */ /* 0x0001e20000100800 */
[----:B------:R-:W-:-:S03]  /*a2f0*/  IADD3 R5, P0, R7, R2, RZ ;  /* 0x0000000207057210 */ /* 0x000fc60007f1e0ff */
[----:B------:R1:W-:Y:S04]  /*a300*/  STL [R1+0x408], R118 ;  /* 0x0004087601007387 */ /* 0x0003e80000100800 */
[----:B------:R2:W-:Y:S01]  /*a310*/  STL [R1+0x414], R5 ;  /* 0x0004140501007387 */ /* 0x0005e20000100800 */
[CC--:B0-----:R-:W-:Y:S02]  /*a320*/  IADD3 R119, P2, R3.reuse, R2.reuse, RZ ;  /* 0x0000000203777210 */ /* 0x0c1fe40007f5e0ff */
[----:B-1----:R-:W-:Y:S02]  /*a330*/  IADD3 R118, P1, R8, R2, RZ ;  /* 0x0000000208767210 */ /* 0x002fe40007f3e0ff */
[----:B------:R-:W-:Y:S01]  /*a340*/  LEA.HI.X.SX32 R3, R3, R0, 0x1, P2 ;  /* 0x0000000003037211 */ /* 0x000fe200010f0eff */
[----:B--2---:R-:W-:-:S02]  /*a350*/  IMAD R5, R42, 0x2, R4 ;  /* 0x000000022a057824 */ /* 0x004fc400078e0204 */
[----:B------:R0:W-:Y:S02]  /*a360*/  STL [R1+0x424], R118 ;  /* 0x0004247601007387 */ /* 0x0001e40000100800 */
[----:B------:R-:W-:Y:S02]  /*a370*/  IMAD R42, R42, 0x2, R5 ;  /* 0x000000022a2a7824 */ /* 0x000fe400078e0205 */
[----:B------:R-:W-:Y:S01]  /*a380*/  STL [R1+0x42c], R119 ;  /* 0x00042c7701007387 */ /* 0x000fe20000100800 */
[-C--:B0-----:R-:W-:Y:S02]  /*a390*/  LEA.HI.X.SX32 R118, R7, R0.reuse, 0x1, P0 ;  /* 0x0000000007767211 */ /* 0x081fe400000f0eff */
[----:B------:R-:W-:Y:S02]  /*a3a0*/  LEA.HI.X.SX32 R7, R8, R0, 0x1, P1 ;  /* 0x0000000008077211 */ /* 0x000fe400008f0eff */
[-C--:B------:R-:W-:Y:S01]  /*a3b0*/  IADD3 R8, P0, R24, R2.reuse, RZ ;  /* 0x0000000218087210 */ /* 0x080fe20007f1e0ff */
[----:B------:R-:W-:Y:S04]  /*a3c0*/  STL [R1+0x410], R118 ;  /* 0x0004107601007387 */ /* 0x000fe80000100800 */
[----:B------:R0:W-:Y:S04]  /*a3d0*/  STL [R1+0x420], R7 ;  /* 0x0004200701007387 */ /* 0x0001e80000100800 */
[----:B------:R1:W-:Y:S04]  /*a3e0*/  STL [R1+0x428], R3 ;  /* 0x0004280301007387 */ /* 0x0003e80000100800 */
[----:B------:R-:W-:Y:S01]  /*a3f0*/  STL [R1+0x430], R8 ;  /* 0x0004300801007387 */ /* 0x000fe20000100800 */
[----:B0-----:R-:W-:-:S02]  /*a400*/  IADD3 R7, P1, R4, R2, RZ ;  /* 0x0000000204077210 */ /* 0x001fc40007f3e0ff */
[----:B-1----:R-:W-:-:S03]  /*a410*/  IADD3 R3, P2, R5, R2, RZ ;  /* 0x0000000205037210 */ /* 0x002fc60007f5e0ff */
[----:B------:R0:W-:Y:S01]  /*a420*/  STL [R1+0x434], R7 ;  /* 0x0004340701007387 */ /* 0x0001e20000100800 */
[----:B------:R-:W-:-:S03]  /*a430*/  IADD3 R2, P3, R42, R2, RZ ;  /* 0x000000022a027210 */ /* 0x000fc60007f7e0ff */
[----:B------:R1:W-:Y:S04]  /*a440*/  STL [R1+0x438], R3 ;  /* 0x0004380301007387 */ /* 0x0003e80000100800 */
[----:B------:R2:W-:Y:S01]  /*a450*/  STL [R1+0x254], R2 ;  /* 0x0002540201007387 */ /* 0x0005e20000100800 */
[-C--:B0-----:R-:W-:Y:S02]  /*a460*/  LEA.HI.X.SX32 R7, R24, R0.reuse, 0x1, P0 ;  /* 0x0000000018077211 */ /* 0x081fe400000f0eff */
[----:B------:R-:W-:Y:S02]  /*a470*/  CS2R R24, SRZ ;  /* 0x0000000000187805 */ /* 0x000fe4000001ff00 */
[----:B-1----:R-:W-:Y:S01]  /*a480*/  LEA.HI.X.SX32 R3, R4, R0, 0x1, P1 ;  /* 0x0000000004037211 */ /* 0x002fe200008f0eff */
[----:B------:R-:W-:Y:S01]  /*a490*/  STL [R1+0x244], R7 ;  /* 0x0002440701007387 */ /* 0x000fe20000100800 */
[----:B------:R-:W-:-:S02]  /*a4a0*/  LOP3.LUT R4, R6, 0x8, RZ, 0xfc, !PT ;  /* 0x0000000806047812 */ /* 0x000fc400078efcff */
[-C--:B--2---:R-:W-:Y:S01]  /*a4b0*/  LEA.HI.X.SX32 R2, R5, R0.reuse, 0x1, P2 ;  /* 0x0000000005027211 */ /* 0x084fe200010f0eff */
[----:B------:R0:W-:Y:S01]  /*a4c0*/  STL [R1+0x24c], R3 ;  /* 0x00024c0301007387 */ /* 0x0001e20000100800 */
[----:B------:R-:W-:Y:S02]  /*a4d0*/  LEA.HI.X.SX32 R0, R42, R0, 0x1, P3 ;  /* 0x000000002a007211 */ /* 0x000fe400018f0eff */
[----:B------:R-:W-:Y:S02]  /*a4e0*/  CS2R R42, SRZ ;  /* 0x00000000002a7805 */ /* 0x000fe4000001ff00 */
[C---:B------:R-:W-:Y:S01]  /*a4f0*/  LOP3.LUT R4, R6.reuse, 0x10, RZ, 0xfc, !PT ;  /* 0x0000001006047812 */ /* 0x040fe200078efcff */
[----:B------:R1:W-:Y:S01]  /*a500*/  STL [R1+0x250], R2 ;  /* 0x0002500201007387 */ /* 0x0003e20000100800 */
[C---:B------:R-:W-:Y:S02]  /*a510*/  LOP3.LUT R4, R6.reuse, 0x16, RZ, 0xfc, !PT ;  /* 0x0000001606047812 */ /* 0x040fe400078efcff */
[C---:B------:R-:W-:Y:S01]  /*a520*/  LOP3.LUT R4, R6.reuse, 0x1c, RZ, 0xfc, !PT ;  /* 0x0000001c06047812 */ /* 0x040fe200078efcff */
[----:B------:R2:W-:Y:S01]  /*a530*/  STL [R1+0x248], R0 ;  /* 0x0002480001007387 */ /* 0x0005e20000100800 */
[----:B------:R-:W-:-:S02]  /*a540*/  LOP3.LUT R4, R6, 0x24, RZ, 0xfc, !PT ;  /* 0x0000002406047812 */ /* 0x000fc400078efcff */
[C---:B0-----:R-:W-:Y:S02]  /*a550*/  LOP3.LUT R3, R6.reuse, 0x4, RZ, 0xfc, !PT ;  /* 0x0000000406037812 */ /* 0x041fe400078efcff */
[C---:B------:R-:W-:Y:S01]  /*a560*/  LOP3.LUT R3, R6.reuse, 0xa, RZ, 0xfc, !PT ;  /* 0x0000000a06037812 */ /* 0x040fe200078efcff */
[C---:B-1----:R-:W-:Y:S01]  /*a570*/  IMAD.SHL.U32 R2, R77.reuse, 0x80, RZ ;  /* 0x000000804d027824 */ /* 0x042fe200078e00ff */
[C---:B------:R-:W-:Y:S01]  /*a580*/  LOP3.LUT R3, R6.reuse, 0x12, RZ, 0xfc, !PT ;  /* 0x0000001206037812 */ /* 0x040fe200078efcff */
[----:B------:R-:W-:Y:S01]  /*a590*/  IMAD.SHL.U32 R77, R77, 0x10, RZ ;  /* 0x000000104d4d7824 */ /* 0x000fe200078e00ff */
[C---:B------:R-:W-:Y:S02]  /*a5a0*/  LOP3.LUT R3, R6.reuse, 0x18, RZ, 0xfc, !PT ;  /* 0x0000001806037812 */ /* 0x040fe400078efcff */
[C---:B--2---:R-:W-:Y:S01]  /*a5b0*/  LOP3.LUT R0, R6.reuse, 0x2, RZ, 0xfc, !PT ;  /* 0x0000000206007812 */ /* 0x044fe200078efcff */
[----:B------:R-:W-:Y:S01]  /*a5c0*/  STL [R1+0x564], R2 ;  /* 0x0005640201007387 */ /* 0x000fe20000100800 */
[----:B------:R-:W-:-:S02]  /*a5d0*/  LOP3.LUT R0, R6, 0x6, RZ, 0xfc, !PT ;  /* 0x0000000606007812 */ /* 0x000fc400078efcff */
[C---:B------:R-:W-:Y:S02]  /*a5e0*/  LOP3.LUT R0, R6.reuse, 0xc, RZ, 0xfc, !PT ;  /* 0x0000000c06007812 */ /* 0x040fe400078efcff */
[C---:B------:R-:W-:Y:S02]  /*a5f0*/  LOP3.LUT R0, R6.reuse, 0x14, RZ, 0xfc, !PT ;  /* 0x0000001406007812 */ /* 0x040fe400078efcff */
[C---:B------:R-:W-:Y:S02]  /*a600*/  LOP3.LUT R0, R6.reuse, 0x1a, RZ, 0xfc, !PT ;  /* 0x0000001a06007812 */ /* 0x040fe400078efcff */
[C---:B------:R-:W-:Y:S02]  /*a610*/  LOP3.LUT R0, R6.reuse, 0x22, RZ, 0xfc, !PT ;  /* 0x0000002206007812 */ /* 0x040fe400078efcff */
[C---:B------:R-:W-:Y:S02]  /*a620*/  LOP3.LUT R0, R6.reuse, 0x28, RZ, 0xfc, !PT ;  /* 0x0000002806007812 */ /* 0x040fe400078efcff */
        /* <DEDUP_REMOVED lines=10> */
[----:B------:R-:W-:Y:S02]  /*a6d0*/  LOP3.LUT R0, R77, 0x70, RZ, 0xc0, !PT ;  /* 0x000000704d007812 */ /* 0x000fe400078ec0ff */
[----:B------:R-:W-:Y:S02]  /*a6e0*/  CS2R R76, SRZ ;  /* 0x00000000004c7805 */ /* 0x000fe4000001ff00 */
[----:B------:R-:W-:-:S02]  /*a6f0*/  LOP3.LUT R3, R6, 0x26, RZ, 0xfc, !PT ;  /* 0x0000002606037812 */ /* 0x000fc400078efcff */
[C---:B------:R-:W-:Y:S01]  /*a700*/  LOP3.LUT R3, R6.reuse, 0x2c, RZ, 0xfc, !PT ;  /* 0x0000002c06037812 */ /* 0x040fe200078efcff */
[----:B------:R0:W-:Y:S01]  /*a710*/  STL [R1+0x560], R0 ;  /* 0x0005600001007387 */ /* 0x0001e20000100800 */
[C---:B------:R-:W-:Y:S02]  /*a720*/  LOP3.LUT R4, R6.reuse, 0x2a, RZ, 0xfc, !PT ;  /* 0x0000002a06047812 */ /* 0x040fe400078efcff */
[C---:B------:R-:W-:Y:S02]  /*a730*/  LOP3.LUT R3, R6.reuse, 0x34, RZ, 0xfc, !PT ;  /* 0x0000003406037812 */ /* 0x040fe400078efcff */
[C---:B------:R-:W-:Y:S02]  /*a740*/  LOP3.LUT R4, R6.reuse, 0x32, RZ, 0xfc, !PT ;  /* 0x0000003206047812 */ /* 0x040fe400078efcff */
[C---:B------:R-:W-:Y:S02]  /*a750*/  LOP3.LUT R3, R6.reuse, 0x3a, RZ, 0xfc, !PT ;  /* 0x0000003a06037812 */ /* 0x040fe400078efcff */
[----:B------:R-:W-:-:S02]  /*a760*/  LOP3.LUT R4, R6, 0x38, RZ, 0xfc, !PT ;  /* 0x0000003806047812 */ /* 0x000fc400078efcff */
[----:B------:R-:W-:Y:S02]  /*a770*/  LOP3.LUT R3, R6, 0x42, RZ, 0xfc, !PT ;  /* 0x0000004206037812 */ /* 0x000fe400078efcff */
[----:B------:R-:W-:Y:S02]  /*a780*/  LOP3.LUT R8, R0, 0x1f80, R2, 0xf8, !PT ;  /* 0x00001f8000087812 */ /* 0x000fe400078ef802 */
[C---:B------:R-:W-:Y:S02]  /*a790*/  LOP3.LUT R4, R6.reuse, 0x40, RZ, 0xfc, !PT ;  /* 0x0000004006047812 */ /* 0x040fe400078efcff */
[C---:B------:R-:W-:Y:S02]  /*a7a0*/  LOP3.LUT R3, R6.reuse, 0x48, RZ, 0xfc, !PT ;  /* 0x0000004806037812 */ /* 0x040fe400078efcff */
[C---:B0-----:R-:W-:Y:S02]  /*a7b0*/  LOP3.LUT R0, R6.reuse, 0x76, RZ, 0xfc, !PT ;  /* 0x0000007606007812 */ /* 0x041fe400078efcff */
[----:B------:R-:W-:-:S02]  /*a7c0*/  LOP3.LUT R4, R6, 0x46, RZ, 0xfc, !PT ;  /* 0x0000004606047812 */ /* 0x000fc400078efcff */
[C---:B------:R-:W-:Y:S02]  /*a7d0*/  LOP3.LUT R3, R6.reuse, 0x50, RZ, 0xfc, !PT ;  /* 0x0000005006037812 */ /* 0x040fe400078efcff */
[C---:B------:R-:W-:Y:S02]  /*a7e0*/  LOP3.LUT R0, R6.reuse, 0x7a, RZ, 0xfc, !PT ;  /* 0x0000007a06007812 */ /* 0x040fe400078efcff */
[C---:B------:R-:W-:Y:S02]  /*a7f0*/  LOP3.LUT R4, R6.reuse, 0x4c, RZ, 0xfc, !PT ;  /* 0x0000004c06047812 */ /* 0x040fe400078efcff */
[----:B------:R-:W-:Y:S02]  /*a800*/  LOP3.LUT R3, R6, 0x56, RZ, 0xfc, !PT ;  /* 0x0000005606037812 */ /* 0x000fe400078efcff */
[----:B------:R-:W-:Y:S02]  /*a810*/  SHF.R.S32.HI R0, RZ, 0x7, R74 ;  /* 0x00000007ff007819 */ /* 0x000fe4000001144a */
[----:B------:R-:W-:-:S02]  /*a820*/  CS2R R74, SRZ ;  /* 0x00000000004a7805 */ /* 0x000fc4000001ff00 */
[C---:B------:R-:W-:Y:S02]  /*a830*/  LOP3.LUT R4, R6.reuse, 0x54, RZ, 0xfc, !PT ;  /* 0x0000005406047812 */ /* 0x040fe400078efcff */
[C---:B------:R-:W-:Y:S01]  /*a840*/  LOP3.LUT R3, R6.reuse, 0x5c, RZ, 0xfc, !PT ;  /* 0x0000005c06037812 */ /* 0x040fe200078efcff */
[----:B------:R0:W-:Y:S01]  /*a850*/  STL [R1+0x47c], R0 ;  /* 0x00047c0001007387 */ /* 0x0001e20000100800 */
[C---:B------:R-:W-:Y:S02]  /*a860*/  LOP3.LUT R4, R6.reuse, 0x5a, RZ, 0xfc, !PT ;  /* 0x0000005a06047812 */ /* 0x040fe400078efcff */
[----:B------:R-:W-:Y:S02]  /*a870*/  LOP3.LUT R3, R6, 0x64, RZ, 0xfc, !PT ;  /* 0x0000006406037812 */ /* 0x000fe400078efcff */
[----:B------:R-:W-:Y:S02]  /*a880*/  LOP3.LUT R8, R8, R6, RZ, 0xfc, !PT ;  /* 0x0000000608087212 */ /* 0x000fe400078efcff */
[----:B------:R-:W-:-:S02]  /*a890*/  LOP3.LUT R4, R6, 0x62, RZ, 0xfc, !PT ;  /* 0x0000006206047812 */ /* 0x000fc400078efcff */
[C---:B------:R-:W-:Y:S02]  /*a8a0*/  LOP3.LUT R3, R6.reuse, 0x6a, RZ, 0xfc, !PT ;  /* 0x0000006a06037812 */ /* 0x040fe400078efcff */
[C---:B------:R-:W-:Y:S02]  /*a8b0*/  LOP3.LUT R4, R6.reuse, 0x68, RZ, 0xfc, !PT ;  /* 0x0000006806047812 */ /* 0x040fe400078efcff */
[C---:B------:R-:W-:Y:S02]  /*a8c0*/  LOP3.LUT R3, R6.reuse, 0x72, RZ, 0xfc, !PT ;  /* 0x0000007206037812 */ /* 0x040fe400078efcff */
[C---:B------:R-:W-:Y:S02]  /*a8d0*/  LOP3.LUT R5, R6.reuse, 0x6c, RZ, 0xfc, !PT ;  /* 0x0000006c06057812 */ /* 0x040fe400078efcff */
[C---:B------:R-:W-:Y:S02]  /*a8e0*/  LOP3.LUT R4, R6.reuse, 0x70, RZ, 0xfc, !PT ;  /* 0x0000007006047812 */ /* 0x040fe400078efcff */
[----:B------:R-:W-:-:S02]  /*a8f0*/  LOP3.LUT R3, R6, 0x74, RZ, 0xfc, !PT ;  /* 0x0000007406037812 */ /* 0x000fc400078efcff */
[----:B------:R-:W-:Y:S02]  /*a900*/  LOP3.LUT R2, R6, 0x78, RZ, 0xfc, !PT ;  /* 0x0000007806027812 */ /* 0x000fe400078efcff */
[C---:B------:R-:W-:Y:S02]  /*a910*/  LOP3.LUT R7, R8.reuse, 0x10, RZ, 0x3c, !PT ;  /* 0x0000001008077812 */ /* 0x040fe400078e3cff */
[C---:B------:R-:W-:Y:S02]  /*a920*/  LOP3.LUT R6, R8.reuse, 0x20, RZ, 0x3c, !PT ;  /* 0x0000002008067812 */ /* 0x040fe400078e3cff */
[C---:B------:R-:W-:Y:S02]  /*a930*/  LOP3.LUT R5, R8.reuse, 0x30, RZ, 0x3c, !PT ;  /* 0x0000003008057812 */ /* 0x040fe400078e3cff */
[C---:B------:R-:W-:Y:S02]  /*a940*/  LOP3.LUT R4, R8.reuse, 0x40, RZ, 0x3c, !PT ;  /* 0x0000004008047812 */ /* 0x040fe400078e3cff */
[----:B------:R-:W-:-:S02]  /*a950*/  LOP3.LUT R3, R8, 0x50, RZ, 0x3c, !PT ;  /* 0x0000005008037812 */ /* 0x000fc400078e3cff */
[C---:B------:R-:W-:Y:S02]  /*a960*/  LOP3.LUT R2, R8.reuse, 0x60, RZ, 0x3c, !PT ;  /* 0x0000006008027812 */ /* 0x040fe400078e3cff */
[----:B0-----:R-:W-:-:S07]  /*a970*/  LOP3.LUT R0, R8, 0x70, RZ, 0x3c, !PT ;  /* 0x0000007008007812 */ /* 0x001fce00078e3cff */
.L_x_2:
[----:B------:R-:W2:Y:S04]  /*a980*/  LDL R119, [R1+0x248] ;  /* 0x0002480001777983 */ /* 0x000ea80000100800 */
[----:B------:R-:W2:Y:S04]  /*a990*/  LDL R118, [R1+0x254] ;  /* 0x0002540001767983 */ /* 0x000ea80000100800 */
[----:B------:R-:W3:Y:S04]  /*a9a0*/  LDL R159, [R1+0x250] ;  /* 0x00025000019f7983 */ /* 0x000ee80000100800 */
[----:B------:R-:W4:Y:S01]  /*a9b0*/  LDL R120, [R1+0x438] ;  /* 0x0004380001787983 */ /* 0x000f220000100800 */
[----:B------:R-:W-:Y:S01]  /*a9c0*/  UIMAD UR13, UR4, -0x80, UR5 ;  /* 0xffffff80040d78a4 */ /* 0x000fe2000f8e0205 */
[----:B------:R-:W-:-:S02]  /*a9d0*/  PRMT R141, RZ, 0x7610, R141 ;  /* 0x00007610ff8d7816 */ /* 0x000fc4000000008d */
[----:B0-----:R0:W-:Y:S01]  /*a9e0*/  STL [R1+0x6cc], R196 ;  /* 0x0006ccc401007387 */ /* 0x0011e20000100800 */
[----:B------:R-:W-:Y:S01]  /*a9f0*/  PRMT R140, RZ, 0x7610, R140 ;  /* 0x00007610ff8c7816 */ /* 0x000fe2000000008c */
[----:B------:R-:W1:Y:S02]  /*aa00*/  S2R R121, SR_TID.X ;  /* 0x0000000000797919 */ /* 0x000e640000002100 */
[----:B------:R1:W-:Y:S01]  /*aa10*/  STL [R1+0x6c8], R111 ;  /* 0x0006c86f01007387 */ /* 0x0003e20000100800 */
[----:B0-----:R-:W0:Y:S03]  /*aa20*/  S2R R196, SR_TID.X ;  /* 0x0000000000c47919 */ /* 0x001e260000002100 */
[----:B------:R0:W-:Y:S01]  /*aa30*/  STL [R1+0x6c4], R88 ;  /* 0x0006c45801007387 */ /* 0x0001e20000100800 */
[----:B-1----:R-:W-:Y:S01]  /*aa40*/  SHF.R.U32.HI R121, RZ, 0x6, R121 ;  /* 0x00000006ff797819 */ /* 0x002fe20000011679 */
[----:B------:R-:W1:Y:S03]  /*aa50*/  S2R R111, SR_TID.X ;  /* 0x00000000006f7919 */ /* 0x000e660000002100 */
[----:B------:R-:W-:Y:S01]  /*aa60*/  SGXT.U32 R121, R121, 0x1 ;  /* 0x000000017979781a */ /* 0x000fe20000000000 */
[----:B------:R0:W-:Y:S02]  /*aa70*/  STL [R1+0x6c0], R103 ;  /* 0x0006c06701007387 */ /* 0x0001e40000100800 */
[----:B0-----:R-:W-:-:S02]  /*aa80*/  SHF.R.U32.HI R196, RZ, 0x6, R196 ;  /* 0x00000006ffc47819 */ /* 0x001fc400000116c4 */
[----:B------:R0:W-:Y:S01]  /*aa90*/  STL [R1+0x6bc], R12 ;  /* 0x0006bc0c01007387 */ /* 0x0001e20000100800 */
[----:B------:R-:W-:Y:S02]  /*aaa0*/  LOP3.LUT R121, R121, 0x4, RZ, 0xfc, !PT ;  /* 0x0000000479797812 */ /* 0x000fe400078efcff */
[----:B------:R-:W-:Y:S01]  /*aab0*/  SGXT.U32 R196, R196, 0x1 ;  /* 0x00000001c4c4781a */ /* 0x000fe20000000000 */
[----:B------:R-:W3:Y:S01]  /*aac0*/  LDL R88, [R1+0x420] ;  /* 0x0004200001587983 */ /* 0x000ee20000100800 */
[----:B------:R-:W-:Y:S02]  /*aad0*/  ISETP.GE.AND P1, PT, R121, UR13, PT ;  /* 0x0000000d79007c0c */ /* 0x000fe4000bf26270 */
[----:B------:R-:W-:Y:S01]  /*aae0*/  LOP3.LUT R196, R196, 0x2, RZ, 0xfc, !PT ;  /* 0x00000002c4c47812 */ /* 0x000fe200078efcff */
[----:B------:R-:W1:Y:S03]  /*aaf0*/  S2R R121, SR_TID.X ;  /* 0x0000000000797919 */ /* 0x000e660000002100 */
[----:B------:R-:W-:Y:S01]  /*ab00*/  ISETP.GE.AND P0, PT, R196, UR13, PT ;  /* 0x0000000dc4007c0c */ /* 0x000fe2000bf06270 */
[----:B------:R-:W3:Y:S01]  /*ab10*/  LDL R103, [R1+0x430] ;  /* 0x0004300001677983 */ /* 0x000ee20000100800 */
[----:B------:R-:W1:Y:S03]  /*ab20*/  S2R R196, SR_TID.X ;  /* 0x0000000000c47919 */ /* 0x000e660000002100 */
[----:B0-----:R-:W3:Y:S01]  /*ab30*/  LDL R12, [R1+0x424] ;  /* 0x00042400010c7983 */ /* 0x001ee20000100800 */
[----:B-1----:R-:W-:-:S04]  /*ab40*/  SHF.R.U32.HI R111, RZ, 0x6, R111 ;  /* 0x00000006ff6f7819 */ /* 0x002fc8000001166f */
[----:B------:R-:W-:Y:S02]  /*ab50*/  SGXT.U32 R111, R111, 0x1 ;  /* 0x000000016f6f781a */ /* 0x000fe40000000000 */
[----:B------:R-:W-:-:S04]  /*ab60*/  SHF.R.U32.HI R121, RZ, 0x6, R121 ;  /* 0x00000006ff797819 */ /* 0x000fc80000011679 */
[----:B------:R-:W-:Y:S02]  /*ab70*/  SGXT.U32 R121, R121, 0x1 ;  /* 0x000000017979781a */ /* 0x000fe40000000000 */
[----:B------:R-:W-:Y:S02]  /*ab80*/  SHF.R.U32.HI R196, RZ, 0x6, R196 ;  /* 0x00000006ffc47819 */ /* 0x000fe400000116c4 */
[----:B------:R-:W-:Y:S02]  /*ab90*/  LOP3.LUT R121, R121, 0x8, RZ, 0xfc, !PT ;  /* 0x0000000879797812 */ /* 0x000fe400078efcff */
[----:B------:R-:W-:Y:S02]  /*aba0*/  SGXT.U32 R196, R196, 0x1 ;  /* 0x00000001c4c4781a */ /* 0x000fe40000000000 */
[----:B------:R-:W-:Y:S02]  /*abb0*/  ISETP.GE.AND P3, PT, R121, UR13, PT ;  /* 0x0000000d79007c0c */ /* 0x000fe4000bf66270 */
[----:B------:R-:W-:Y:S01]  /*abc0*/  LOP3.LUT R196, R196, 0x6, RZ, 0xfc, !PT ;  /* 0x00000006c4c47812 */ /* 0x000fe200078efcff */
[----:B------:R-:W3:Y:S03]  /*abd0*/  LDL R121, [R1+0x244] ;  /* 0x0002440001797983 */ /* 0x000ee60000100800 */
[----:B------:R-:W-:-:S02]  /*abe0*/  ISETP.GE.AND P2, PT, R196, UR13, PT ;  /* 0x0000000dc4007c0c */ /* 0x000fc4000bf46270 */
[----:B------:R-:W3:Y:S01]  /*abf0*/  LDL R196, [R1+0x434] ;  /* 0x0004340001c47983 */ /* 0x000ee20000100800 */
[----:B------:R-:W-:-:S04]  /*ac00*/  LOP3.LUT R111, R111, 0xa, RZ, 0xfc, !PT ;  /* 0x0000000a6f6f7812 */ /* 0x000fc800078efcff */
[----:B------:R-:W-:Y:S02]  /*ac10*/  ISETP.GE.AND P4, PT, R111, UR13, PT ;  /* 0x0000000d6f007c0c */ /* 0x000fe4000bf86270 */
[----:B------:R-:W3:Y:S04]  /*ac20*/  LDL R111, [R1+0x42c] ;  /* 0x00042c00016f7983 */ /* 0x000ee80000100800 */
[----:B--2---:R4:W2:Y:S02]  /*ac30*/  @!P0 LDG.E.U8 R141, desc[UR20][R118.64] ;  /* 0x00000014768d8981 */ /* 0x0048a4000c1e1100 */
[----:B----4-:R-:W-:Y:S02]  /*ac40*/  @!P1 IMAD.MOV.U32 R118, RZ, RZ, R120 ;  /* 0x000000ffff769224 */ /* 0x010fe400078e0078 */
[----:B---3--:R-:W-:Y:S01]  /*ac50*/  @!P1 IMAD.MOV.U32 R119, RZ, RZ, R159 ;  /* 0x000000ffff779224 */ /* 0x008fe200078e009f */
[----:B------:R-:W3:Y:S04]  /*ac60*/  LDL R120, [R1+0x428] ;  /* 0x0004280001787983 */ /* 0x000ee80000100800 */
[----:B------:R0:W4:Y:S04]  /*ac70*/  @!P1 LDG.E.U8 R140, desc[UR20][R118.64] ;  /* 0x00000014768c9981 */ /* 0x000128000c1e1100 */
[----:B------:R-:W2:Y:S01]  /*ac80*/  LDL R119, [R1+0x24c] ;  /* 0x00024c0001777983 */ /* 0x000ea20000100800 */
[----:B------:R-:W1:Y:S02]  /*ac90*/  S2R R159, SR_TID.X ;  /* 0x00000000009f7919 */ /* 0x000e640000002100 */
[----:B-1----:R-:W-:-:S04]  /*aca0*/  SHF.R.U32.HI R159, RZ, 0x6, R159 ;  /* 0x00000006ff9f7819 */ /* 0x002fc8000001169f */
[----:B------:R-:W-:-:S04]  /*acb0*/  SGXT.U32 R159, R159, 0x1 ;  /* 0x000000019f9f781a */ /* 0x000fc80000000000 */
[----:B------:R-:W-:-:S04]  /*acc0*/  LOP3.LUT R159, R159, 0xc, RZ, 0xfc, !PT ;  /* 0x0000000c9f9f7812 */ /* 0x000fc800078efcff */
[----:B------:R-:W-:Y:S02]  /*acd0*/  ISETP.GE.AND P1, PT, R159, UR13, PT ;  /* 0x0000000d9f007c0c */ /* 0x000fe4000bf26270 */
[----:B------:R-:W1:Y:S01]  /*ace0*/  S2R R159, SR_TID.X ;  /* 0x00000000009f7919 */ /* 0x000e620000002100 */
[----:B------:R-:W-:Y:S02]  /*acf0*/  PRMT R139, RZ, 0x7610, R139 ;  /* 0x00007610ff8b7816 */ /* 0x000fe4000000008b */
[----:B------:R-:W-:Y:S02]  /*ad00*/  PRMT R138, RZ, 0x7610, R138 ;  /* 0x00007610ff8a7816 */ /* 0x000fe4000000008a */
[----:B------:R-:W-:Y:S02]  /*ad10*/  PRMT R137, RZ, 0x7610, R137 ;  /* 0x00007610ff897816 */ /* 0x000fe40000000089 */
[----:B------:R-:W-:Y:S01]  /*ad20*/  PRMT R136, RZ, 0x7610, R136 ;  /* 0x00007610ff887816 */ /* 0x000fe20000000088 */
[----:B0-----:R-:W-:Y:S01]  /*ad30*/  @!P2 IMAD.MOV.U32 R118, RZ, RZ, R196 ;  /* 0x000000ffff76a224 */ /* 0x001fe200078e00c4 */
[----:B-1----:R-:W-:-:S04]  /*ad40*/  LEA.HI R159, R159, 0xe, RZ, 0x1a ;  /* 0x0000000e9f9f7811 */ /* 0x002fc800078fd0ff */
[----:B------:R-:W-:Y:S02]  /*ad50*/  ISETP.GE.AND P0, PT, R159, UR13, PT ;  /* 0x0000000d9f007c0c */ /* 0x000fe4000bf06270 */
[----:B------:R-:W4:Y:S04]  /*ad60*/  LDL R159, [R1+0x41c] ;  /* 0x00041c00019f7983 */ /* 0x000f280000100800 */
[----:B--2---:R0:W2:Y:S02]  /*ad70*/  @!P2 LDG.E.U8 R139, desc[UR20][R118.64] ;  /* 0x00000014768ba981 */ /* 0x0040a4000c1e1100 */
[----:B0-----:R-:W-:Y:S02]  /*ad80*/  @!P3 IMAD.MOV.U32 R118, RZ, RZ, R103 ;  /* 0x000000ffff76b224 */ /* 0x001fe400078e0067 */
[----:B------:R-:W-:-:S05]  /*ad90*/  @!P3 IMAD.MOV.U32 R119, RZ, RZ, R121 ;  /* 0x000000ffff77b224 */ /* 0x000fca00078e0079 */
[----:B------:R0:W2:Y:S02]  /*ada0*/  @!P3 LDG.E.U8 R138, desc[UR20][R118.64] ;  /* 0x00000014768ab981 */ /* 0x0000a4000c1e1100 */
[----:B0-----:R-:W-:Y:S02]  /*adb0*/  @!P4 IMAD.MOV.U32 R118, RZ, RZ, R111 ;  /* 0x000000ffff76c224 */ /* 0x001fe400078e006f */
[----:B---3--:R-:W-:Y:S01]  /*adc0*/  @!P4 IMAD.MOV.U32 R119, RZ, RZ, R120 ;  /* 0x000000ffff77c224 */ /* 0x008fe200078e0078 */
[----:B------:R-:W0:Y:S04]  /*add0*/  S2R R103, SR_TID.X ;  /* 0x0000000000677919 */ /* 0x000e280000002100 */
[----:B------:R1:W3:Y:S01]  /*ade0*/  @!P4 LDG.E.U8 R137, desc[UR20][R118.64] ;  /* 0x000000147689c981 */ /* 0x0002e2000c1e1100 */
[----:B------:R-:W0:Y:S01]  /*adf0*/  S2R R121, SR_TID.X ;  /* 0x0000000000797919 */ /* 0x000e220000002100 */
[----:B------:R-:W0:Y:S01]  /*ae00*/  S2R R196, SR_TID.X ;  /* 0x0000000000c47919 */ /* 0x000e220000002100 */
[----:B-1----:R-:W-:-:S02]  /*ae10*/  @!P1 IMAD.MOV.U32 R118, RZ, RZ, R12 ;  /* 0x000000ffff769224 */ /* 0x002fc400078e000c */
[----:B------:R-:W-:Y:S01]  /*ae20*/  @!P1 IMAD.MOV.U32 R119, RZ, RZ, R88 ;  /* 0x000000ffff779224 */ /* 0x000fe200078e0058 */
[----:B------:R-:W-:Y:S01]  /*ae30*/  PRMT R135, RZ, 0x7610, R135 ;  /* 0x00007610ff877816 */ /* 0x000fe20000000087 */
[----:B------:R-:W2:Y:S04]  /*ae40*/  LDL R120, [R1+0x40c] ;  /* 0x00040c0001787983 */ /* 0x000ea80000100800 */
[----:B------:R1:W3:Y:S04]  /*ae50*/  @!P1 LDG.E.U8 R136, desc[UR20][R118.64] ;  /* 0x0000001476889981 */ /* 0x0002e8000c1e1100 */
[----:B------:R-:W3:Y:S04]  /*ae60*/  LDL R111, [R1+0x400] ;  /* 0x00040000016f7983 */ /* 0x000ee80000100800 */
[----:B------:R-:W3:Y:S04]  /*ae70*/  LDL R88, [R1+0x3f8] ;  /* 0x0003f80001587983 */ /* 0x000ee80000100800 */
[----:B------:R-:W2:Y:S01]  /*ae80*/  LDL R119, [R1+0x418] ;  /* 0x0004180001777983 */ /* 0x000ea20000100800 */
[----:B-1----:R-:W1:Y:S01]  /*ae90*/  S2R R118, SR_TID.X ;  /* 0x0000000000767919 */ /* 0x002e620000002100 */
[----:B0-----:R-:W-:-:S02]  /*aea0*/  SHF.R.U32.HI R103, RZ, 0x6, R103 ;  /* 0x00000006ff677819 */ /* 0x001fc40000011667 */
[----:B------:R-:W-:Y:S01]  /*aeb0*/  SHF.R.U32.HI R121, RZ, 0x6, R121 ;  /* 0x00000006ff797819 */ /* 0x000fe20000011679 */
[----:B------:R-:W3:Y:S01]  /*aec0*/  LDL R12, [R1+0x3fc] ;  /* 0x0003fc00010c7983 */ /* 0x000ee20000100800 */
[----:B------:R-:W-:Y:S02]  /*aed0*/  SHF.R.U32.HI R196, RZ, 0x6, R196 ;  /* 0x00000006ffc47819 */ /* 0x000fe400000116c4 */
[----:B------:R-:W-:Y:S02]  /*aee0*/  SGXT.U32 R121, R121, 0x1 ;  /* 0x000000017979781a */ /* 0x000fe40000000000 */
[----:B------:R-:W-:Y:S02]  /*aef0*/  SGXT.U32 R103, R103, 0x1 ;  /* 0x000000016767781a */ /* 0x000fe40000000000 */
[----:B------:R-:W-:Y:S02]  /*af00*/  SGXT.U32 R196, R196, 0x1 ;  /* 0x00000001c4c4781a */ /* 0x000fe40000000000 */
[----:B------:R-:W-:-:S02]  /*af10*/  LOP3.LUT R121, R121, 0x10, RZ, 0xfc, !PT ;  /* 0x0000001079797812 */ /* 0x000fc400078efcff */
[----:B------:R-:W-:Y:S02]  /*af20*/  LOP3.LUT R103, R103, 0x12, RZ, 0xfc, !PT ;  /* 0x0000001267677812 */ /* 0x000fe400078efcff */
[----:B------:R-:W-:Y:S02]  /*af30*/  LOP3.LUT R196, R196, 0x14, RZ, 0xfc, !PT ;  /* 0x00000014c4c47812 */ /* 0x000fe400078efcff */
[----:B-1----:R-:W-:-:S04]  /*af40*/  SHF.R.U32.HI R118, RZ, 0x6, R118 ;  /* 0x00000006ff767819 */ /* 0x002fc80000011676 */
[----:B------:R-:W-:-:S04]  /*af50*/  SGXT.U32 R118, R118, 0x1 ;  /* 0x000000017676781a */ /* 0x000fc80000000000 */
[----:B------:R-:W-:-:S04]  /*af60*/  LOP3.LUT R118, R118, 0x16, RZ, 0xfc, !PT ;  /* 0x0000001676767812 */ /* 0x000fc800078efcff */
[----:B------:R-:W-:Y:S01]  /*af70*/  ISETP.GE.AND P4, PT, R118, UR13, PT ;  /* 0x0000000d76007c0c */ /* 0x000fe2000bf86270 */
[----:B----4-:R-:W-:Y:S01]  /*af80*/  @!P0 IMAD.MOV.U32 R118, RZ, RZ, R159 ;  /* 0x000000ffff768224 */ /* 0x010fe200078e009f */
[----:B------:R-:W-:Y:S02]  /*af90*/  ISETP.GE.AND P2, PT, R121, UR13, PT ;  /* 0x0000000d79007c0c */ /* 0x000fe4000bf46270 */
[----:B------:R-:W-:Y:S01]  /*afa0*/  ISETP.GE.AND P3, PT, R103, UR13, PT ;  /* 0x0000000d67007c0c */ /* 0x000fe2000bf66270 */
[----:B------:R-:W4:Y:S01]  /*afb0*/  LDL R121, [R1+0x408] ;  /* 0x0004080001797983 */ /* 0x000f220000100800 */
[----:B------:R-:W-:-:S03]  /*afc0*/  ISETP.GE.AND P1, PT, R196, UR13, PT ;  /* 0x0000000dc4007c0c */ /* 0x000fc6000bf26270 */
[----:B------:R-:W3:Y:S04]  /*afd0*/  LDL R103, [R1+0x404] ;  /* 0x0004040001677983 */ /* 0x000ee80000100800 */
[----:B------:R-:W3:Y:S04]  /*afe0*/  LDL.LU R196, [R1+0x6cc] ;  /* 0x0006cc0001c47983 */ /* 0x000ee80000300800 */
[----:B--2---:R0:W2:Y:S04]  /*aff0*/  @!P0 LDG.E.U8 R135, desc[UR20][R118.64] ;  /* 0x0000001476878981 */ /* 0x0040a8000c1e1100 */
[----:B------:R-:W0:Y:S04]  /*b000*/  LDL R118, [R1+0x410] ;  /* 0x0004100001767983 */ /* 0x000e280000100800 */
[----:B------:R-:W0:Y:S01]  /*b010*/  LDL R119, [R1+0x414] ;  /* 0x0004140001777983 */ /* 0x000e220000100800 */
[----:B------:R-:W-:-:S02]  /*b020*/  PRMT R134, RZ, 0x7610, R134 ;  /* 0x00007610ff867816 */ /* 0x000fc40000000086 */
[----:B------:R-:W-:Y:S02]  /*b030*/  PRMT R133, RZ, 0x7610, R133 ;  /* 0x00007610ff857816 */ /* 0x000fe40000000085 */
[----:B------:R-:W-:Y:S02]  /*b040*/  PRMT R132, RZ, 0x7610, R132 ;  /* 0x00007610ff847816 */ /* 0x000fe40000000084 */
[----:B------:R-:W-:Y:S01]  /*b050*/  PRMT R131, RZ, 0x7610, R131 ;  /* 0x00007610ff837816 */ /* 0x000fe20000000083 */
[----:B------:R-:W1:Y:S01]  /*b060*/  S2R R159, SR_TID.X ;  /* 0x00000000009f7919 */ /* 0x000e620000002100 */
[----:B0-----:R-:W-:-:S04]  /*b070*/  @!P2 LOP3.LUT R119, R119, R118, RZ, 0x3c, !PT ;  /* 0x000000767777a212 */ /* 0x001fc800078e3cff */
[----:B------:R-:W-:-:S04]  /*b080*/  @!P2 LOP3.LUT R118, R119, R118, RZ, 0x3c, !PT ;  /* 0x000000767776a212 */ /* 0x000fc800078e3cff */
[----:B------:R-:W-:-:S05]  /*b090*/  @!P2 LOP3.LUT R119, R119, R118, RZ, 0x3c, !PT ;  /* 0x000000767777a212 */ /* 0x000fca00078e3cff */
[----:B------:R0:W2:Y:S02]  /*b0a0*/  @!P2 LDG.E.U8 R134, desc[UR20][R118.64] ;  /* 0x000000147686a981 */ /* 0x0000a4000c1e1100 */
[----:B0-----:R-:W-:Y:S02]  /*b0b0*/  @!P3 IMAD.MOV.U32 R118, RZ, RZ, R120 ;  /* 0x000000ffff76b224 */ /* 0x001fe400078e0078 */
[----:B----4-:R-:W-:Y:S02]  /*b0c0*/  @!P3 IMAD.MOV.U32 R119, RZ, RZ, R121 ;  /* 0x000000ffff77b224 */ /* 0x010fe400078e0079 */
[----:B------:R-:W4:Y:S04]  /*b0d0*/  LDL R121, [R1+0x3f4] ;  /* 0x0003f40001797983 */ /* 0x000f280000100800 */
[----:B------:R3:W2:Y:S02]  /*b0e0*/  @!P3 LDG.E.U8 R133, desc[UR20][R118.64] ;  /* 0x000000147685b981 */ /* 0x0006a4000c1e1100 */
[----:B---3--:R-:W-:-:S02]  /*b0f0*/  @!P1 IMAD.MOV.U32 R118, RZ, RZ, R103 ;  /* 0x000000ffff769224 */ /* 0x008fc400078e0067 */
[----:B------:R-:W-:Y:S01]  /*b100*/  @!P1 IMAD.MOV.U32 R119, RZ, RZ, R111 ;  /* 0x000000ffff779224 */ /* 0x000fe200078e006f */
[----:B-1----:R-:W-:Y:S01]  /*b110*/  SHF.R.U32.HI R159, RZ, 0x6, R159 ;  /* 0x00000006ff9f7819 */ /* 0x002fe2000001169f */
[----:B------:R-:W3:Y:S04]  /*b120*/  LDL R111, [R1+0x3e0] ;  /* 0x0003e000016f7983 */ /* 0x000ee80000100800 */
[----:B------:R0:W2:Y:S01]  /*b130*/  @!P1 LDG.E.U8 R132, desc[UR20][R118.64] ;  /* 0x0000001476849981 */ /* 0x0000a2000c1e1100 */
[----:B------:R-:W-:-:S03]  /*b140*/  PRMT R130, RZ, 0x7610, R130 ;  /* 0x00007610ff827816 */ /* 0x000fc60000000082 */
[----:B------:R-:W3:Y:S01]  /*b150*/  LDL R103, [R1+0x3e4] ;  /* 0x0003e40001677983 */ /* 0x000ee20000100800 */
[----:B0-----:R-:W-:Y:S02]  /*b160*/  @!P4 IMAD.MOV.U32 R118, RZ, RZ, R12 ;  /* 0x000000ffff76c224 */ /* 0x001fe400078e000c */
[----:B------:R-:W-:Y:S01]  /*b170*/  @!P4 IMAD.MOV.U32 R119, RZ, RZ, R88 ;  /* 0x000000ffff77c224 */ /* 0x000fe200078e0058 */
[----:B------:R-:W0:Y:S04]  /*b180*/  S2R R12, SR_TID.X ;  /* 0x00000000000c7919 */ /* 0x000e280000002100 */
[----:B------:R1:W2:Y:S01]  /*b190*/  @!P4 LDG.E.U8 R131, desc[UR20][R118.64] ;  /* 0x000000147683c981 */ /* 0x0002a2000c1e1100 */
[----:B------:R-:W-:-:S03]  /*b1a0*/  SGXT.U32 R159, R159, 0x1 ;  /* 0x000000019f9f781a */ /* 0x000fc60000000000 */
[----:B------:R-:W2:Y:S04]  /*b1b0*/  LDL R88, [R1+0x3d8] ;  /* 0x0003d80001587983 */ /* 0x000ea80000100800 */
[----:B------:R-:W3:Y:S01]  /*b1c0*/  LDL R119, [R1+0x3f0] ;  /* 0x0003f00001777983 */ /* 0x000ee20000100800 */
[----:B-1----:R-:W1:Y:S01]  /*b1d0*/  S2R R118, SR_TID.X ;  /* 0x0000000000767919 */ /* 0x002e620000002100 */
[----:B------:R-:W-:-:S04]  /*b1e0*/  LOP3.LUT R159, R159, 0x18, RZ, 0xfc, !PT ;  /* 0x000000189f9f7812 */ /* 0x000fc800078efcff */
[----:B------:R-:W-:Y:S02]  /*b1f0*/  ISETP.GE.AND P0, PT, R159, UR13, PT ;  /* 0x0000000d9f007c0c */ /* 0x000fe4000bf06270 */
[----:B------:R-:W2:Y:S01]  /*b200*/  LDL R159, [R1+0x3ec] ;  /* 0x0003ec00019f7983 */ /* 0x000ea20000100800 */
[----:B0-----:R-:W-:-:S04]  /*b210*/  SHF.R.U32.HI R12, RZ, 0x6, R12 ;  /* 0x00000006ff0c7819 */ /* 0x001fc8000001160c */
[----:B------:R-:W-:Y:S02]  /*b220*/  SGXT.U32 R12, R12, 0x1 ;  /* 0x000000010c0c781a */ /* 0x000fe40000000000 */
[----:B-1----:R-:W-:-:S04]  /*b230*/  LEA.HI R118, R118, 0x1e, RZ, 0x1a ;  /* 0x0000001e76767811 */ /* 0x002fc800078fd0ff */
[----:B------:R-:W-:Y:S02]  /*b240*/  ISETP.GE.AND P3, PT, R118, UR13, PT ;  /* 0x0000000d76007c0c */ /* 0x000fe4000bf66270 */
[----:B------:R-:W-:-:S04]  /*b250*/  LOP3.LUT R12, R12, 0x1c, RZ, 0xfc, !PT ;  /* 0x0000001c0c0c7812 */ /* 0x000fc800078efcff */
[----:B------:R-:W-:Y:S02]  /*b260*/  ISETP.GE.AND P1, PT, R12, UR13, PT ;  /* 0x0000000d0c007c0c */ /* 0x000fe4000bf26270 */
[----:B------:R-:W2:Y:S01]  /*b270*/  LDL R12, [R1+0x3dc] ;  /* 0x0003dc00010c7983 */ /* 0x000ea20000100800 */
[----:B----4-:R-:W-:-:S05]  /*b280*/  @!P0 IMAD.MOV.U32 R118, RZ, RZ, R121 ;  /* 0x000000ffff768224 */ /* 0x010fca00078e0079 */
[----:B---3--:R2:W3:Y:S04]  /*b290*/  @!P0 LDG.E.U8 R130, desc[UR20][R118.64] ;  /* 0x0000001476828981 */ /* 0x0084e8000c1e1100 */
[----:B------:R-:W4:Y:S01]  /*b2a0*/  LDL R119, [R1+0x3e8] ;  /* 0x0003e80001777983 */ /* 0x000f220000100800 */
[----:B------:R-:W0:Y:S01]  /*b2b0*/  S2R R120, SR_TID.X ;  /* 0x0000000000787919 */ /* 0x000e220000002100 */
[----:B------:R-:W-:Y:S02]  /*b2c0*/  PRMT R129, RZ, 0x7610, R129 ;  /* 0x00007610ff817816 */ /* 0x000fe40000000081 */
[----:B0-----:R-:W-:-:S04]  /*b2d0*/  SHF.R.U32.HI R120, RZ, 0x6, R120 ;  /* 0x00000006ff787819 */ /* 0x001fc80000011678 */
[----:B------:R-:W-:-:S04]  /*b2e0*/  SGXT.U32 R120, R120, 0x1 ;  /* 0x000000017878781a */ /* 0x000fc80000000000 */
[----:B------:R-:W-:-:S04]  /*b2f0*/  LOP3.LUT R120, R120, 0x1a, RZ, 0xfc, !PT ;  /* 0x0000001a78787812 */ /* 0x000fc800078efcff */
[----:B------:R-:W-:Y:S02]  /*b300*/  ISETP.GE.AND P2, PT, R120, UR13, PT ;  /* 0x0000000d78007c0c */ /* 0x000fe4000bf46270 */
[----:B------:R-:W-:-:S11]  /*b310*/  PRMT R128, RZ, 0x7610, R128 ;  /* 0x00007610ff807816 */ /* 0x000fd60000000080 */
[----:B--2---:R-:W-:Y:S01]  /*b320*/  @!P2 IMAD.MOV.U32 R118, RZ, RZ, R159 ;  /* 0x000000ffff76a224 */ /* 0x004fe200078e009f */
[----:B------:R-:W-:Y:S01]  /*b330*/  PRMT R127, RZ, 0x7610, R127 ;  /* 0x00007610ff7f7816 */ /* 0x000fe2000000007f */
[----:B------:R-:W0:Y:S03]  /*b340*/  S2R R121, SR_TID.X ;  /* 0x0000000000797919 */ /* 0x000e260000002100 */
[----:B----4-:R1:W2:Y:S02]  /*b350*/  @!P2 LDG.E.U8 R129, desc[UR20][R118.64] ;  /* 0x000000147681a981 */ /* 0x0102a4000c1e1100 */
[----:B-1----:R-:W-:Y:S02]  /*b360*/  @!P1 IMAD.MOV.U32 R118, RZ, RZ, R103 ;  /* 0x000000ffff769224 */ /* 0x002fe400078e0067 */
[----:B------:R-:W-:Y:S01]  /*b370*/  @!P1 IMAD.MOV.U32 R119, RZ, RZ, R111 ;  /* 0x000000ffff779224 */ /* 0x000fe200078e006f */
[----:B0-----:R-:W-:Y:S01]  /*b380*/  SHF.R.U32.HI R121, RZ, 0x6, R121 ;  /* 0x00000006ff797819 */ /* 0x001fe20000011679 */
[----:B------:R-:W4:Y:S04]  /*b390*/  LDL R111, [R1+0x3c0] ;  /* 0x0003c000016f7983 */ /* 0x000f280000100800 */
[----:B------:R0:W2:Y:S01]  /*b3a0*/  @!P1 LDG.E.U8 R128, desc[UR20][R118.64] ;  /* 0x0000001476809981 */ /* 0x0000a2000c1e1100 */
[----:B------:R-:W-:-:S03]  /*b3b0*/  PRMT R126, RZ, 0x7610, R126 ;  /* 0x00007610ff7e7816 */ /* 0x000fc6000000007e */
[----:B------:R-:W3:Y:S01]  /*b3c0*/  LDL R103, [R1+0x3c4] ;  /* 0x0003c40001677983 */ /* 0x000ee20000100800 */
[----:B0-----:R-:W-:Y:S02]  /*b3d0*/  @!P3 IMAD.MOV.U32 R118, RZ, RZ, R12 ;  /* 0x000000ffff76b224 */ /* 0x001fe400078e000c */
[----:B------:R-:W-:Y:S01]  /*b3e0*/  @!P3 IMAD.MOV.U32 R119, RZ, RZ, R88 ;  /* 0x000000ffff77b224 */ /* 0x000fe200078e0058 */
[----:B------:R-:W-:Y:S01]  /*b3f0*/  SGXT.U32 R121, R121, 0x1 ;  /* 0x000000017979781a */ /* 0x000fe20000000000 */
[----:B------:R-:W0:Y:S03]  /*b400*/  S2R R159, SR_TID.X ;  /* 0x00000000009f7919 */ /* 0x000e260000002100 */
[----:B------:R1:W2:Y:S01]  /*b410*/  @!P3 LDG.E.U8 R127, desc[UR20][R118.64] ;  /* 0x00000014767fb981 */ /* 0x0002a2000c1e1100 */
[----:B------:R-:W0:Y:S01]  /*b420*/  S2R R12, SR_TID.X ;  /* 0x00000000000c7919 */ /* 0x000e220000002100 */
[----:B------:R-:W-:-:S02]  /*b430*/  PRMT R125, RZ, 0x7610, R125 ;  /* 0x00007610ff7d7816 */ /* 0x000fc4000000007d */
[----:B------:R-:W-:Y:S01]  /*b440*/  PRMT R124, RZ, 0x7610, R124 ;  /* 0x00007610ff7c7816 */ /* 0x000fe2000000007c */
[----:B------:R-:W2:Y:S04]  /*b450*/  LDL R88, [R1+0x3b0] ;  /* 0x0003b00001587983 */ /* 0x000ea80000100800 */
[----:B------:R-:W1:Y:S04]  /*b460*/  LDL R118, [R1+0x3d0] ;  /* 0x0003d00001767983 */ /* 0x000e680000100800 */
[----:B------:R-:W1:Y:S01]  /*b470*/  LDL R119, [R1+0x3d4] ;  /* 0x0003d40001777983 */ /* 0x000e620000100800 */
[----:B------:R-:W-:-:S04]  /*b480*/  LOP3.LUT R121, R121, 0x20, RZ, 0xfc, !PT ;  /* 0x0000002079797812 */ /* 0x000fc800078efcff */
[----:B------:R-:W-:Y:S02]  /*b490*/  ISETP.GE.AND P0, PT, R121, UR13, PT ;  /* 0x0000000d79007c0c */ /* 0x000fe4000bf06270 */
[----:B------:R-:W0:Y:S02]  /*b4a0*/  S2R R121, SR_TID.X ;  /* 0x0000000000797919 */ /* 0x000e240000002100 */
[----:B0-----:R-:W-:-:S04]  /*b4b0*/  SHF.R.U32.HI R121, RZ, 0x6, R121 ;  /* 0x00000006ff797819 */ /* 0x001fc80000011679 */
[----:B------:R-:W-:-:S04]  /*b4c0*/  SGXT.U32 R121, R121, 0x1 ;  /* 0x000000017979781a */ /* 0x000fc80000000000 */
[----:B------:R-:W-:-:S04]  /*b4d0*/  LOP3.LUT R121, R121, 0x22, RZ, 0xfc, !PT ;  /* 0x0000002279797812 */ /* 0x000fc800078efcff */
[----:B------:R-:W-:Y:S02]  /*b4e0*/  ISETP.GE.AND P2, PT, R121, UR13, PT ;  /* 0x0000000d79007c0c */ /* 0x000fe4000bf46270 */
[----:B------:R-:W4:Y:S01]  /*b4f0*/  LDL R121, [R1+0x3cc] ;  /* 0x0003cc0001797983 */ /* 0x000f220000100800 */
[----:B-1----:R-:W-:-:S04]  /*b500*/  @!P0 LOP3.LUT R119, R119, R118, RZ, 0x3c, !PT ;  /* 0x0000007677778212 */ /* 0x002fc800078e3cff */
[----:B------:R-:W-:-:S04]  /*b510*/  @!P0 LOP3.LUT R118, R119, R118, RZ, 0x3c, !PT ;  /* 0x0000007677768212 */ /* 0x000fc800078e3cff */
[----:B------:R-:W-:-:S05]  /*b520*/  @!P0 LOP3.LUT R119, R119, R118, RZ, 0x3c, !PT ;  /* 0x0000007677778212 */ /* 0x000fca00078e3cff */
[----:B------:R4:W2:Y:S04]  /*b530*/  @!P0 LDG.E.U8 R126, desc[UR20][R118.64] ;  /* 0x00000014767e8981 */ /* 0x0008a8000c1e1100 */
[----:B------:R-:W3:Y:S01]  /*b540*/  LDL R119, [R1+0x3c8] ;  /* 0x0003c80001777983 */ /* 0x000ee20000100800 */
[----:B------:R-:W-:-:S04]  /*b550*/  SHF.R.U32.HI R159, RZ, 0x6, R159 ;  /* 0x00000006ff9f7819 */ /* 0x000fc8000001169f */
[----:B------:R-:W-:-:S04]  /*b560*/  SGXT.U32 R159, R159, 0x1 ;  /* 0x000000019f9f781a */ /* 0x000fc80000000000 */
[----:B------:R-:W-:-:S04]  /*b570*/  LOP3.LUT R159, R159, 0x24, RZ, 0xfc, !PT ;  /* 0x000000249f9f7812 */ /* 0x000fc800078efcff */
[----:B------:R-:W-:Y:S02]  /*b580*/  ISETP.GE.AND P1, PT, R159, UR13, PT ;  /* 0x0000000d9f007c0c */ /* 0x000fe4000bf26270 */
[----:B------:R-:W0:Y:S01]  /*b590*/  S2R R159, SR_TID.X ;  /* 0x00000000009f7919 */ /* 0x000e220000002100 */
[----:B------:R-:W-:-:S04]  /*b5a0*/  SHF.R.U32.HI R12, RZ, 0x6, R12 ;  /* 0x00000006ff0c7819 */ /* 0x000fc8000001160c */
[----:B------:R-:W-:Y:S01]  /*b5b0*/  SGXT.U32 R12, R12, 0x1 ;  /* 0x000000010c0c781a */ /* 0x000fe20000000000 */
[----:B----4-:R-:W-:-:S03]  /*b5c0*/  @!P2 IMAD.MOV.U32 R118, RZ, RZ, R121 ;  /* 0x000000ffff76a224 */ /* 0x010fc600078e0079 */
[----:B------:R-:W-:Y:S02]  /*b5d0*/  LOP3.LUT R12, R12, 0x26, RZ, 0xfc, !PT ;  /* 0x000000260c0c7812 */ /* 0x000fe400078efcff */
[----:B0-----:R-:W-:-:S04]  /*b5e0*/  SHF.R.U32.HI R159, RZ, 0x6, R159 ;  /* 0x00000006ff9f7819 */ /* 0x001fc8000001169f */
[----:B------:R-:W-:-:S04]  /*b5f0*/  SGXT.U32 R159, R159, 0x1 ;  /* 0x000000019f9f781a */ /* 0x000fc80000000000 */
[----:B------:R-:W-:-:S04]  /*b600*/  LOP3.LUT R159, R159, 0x28, RZ, 0xfc, !PT ;  /* 0x000000289f9f7812 */ /* 0x000fc800078efcff */
[----:B------:R-:W-:Y:S02]  /*b610*/  ISETP.GE.AND P4, PT, R159, UR13, PT ;  /* 0x0000000d9f007c0c */ /* 0x000fe4000bf86270 */
[----:B------:R-:W4:Y:S01]  /*b620*/  LDL R159, [R1+0x3bc] ;  /* 0x0003bc00019f7983 */ /* 0x000f220000100800 */
[----:B------:R-:W-:-:S03]  /*b630*/  ISETP.GE.AND P3, PT, R12, UR13, PT ;  /* 0x0000000d0c007c0c */ /* 0x000fc6000bf66270 */
[----:B------:R-:W2:Y:S04]  /*b640*/  LDL R12, [R1+0x3b4] ;  /* 0x0003b400010c7983 */ /* 0x000ea80000100800 */
[----:B---3--:R0:W3:Y:S02]  /*b650*/  @!P2 LDG.E.U8 R125, desc[UR20][R118.64] ;  /* 0x00000014767da981 */ /* 0x0080e4000c1e1100 */
[----:B0-----:R-:W-:Y:S02]  /*b660*/  @!P1 IMAD.MOV.U32 R118, RZ, RZ, R103 ;  /* 0x000000ffff769224 */ /* 0x001fe400078e0067 */
[----:B------:R-:W-:Y:S01]  /*b670*/  @!P1 IMAD.MOV.U32 R119, RZ, RZ, R111 ;  /* 0x000000ffff779224 */ /* 0x000fe200078e006f */
[----:B------:R-:W3:Y:S04]  /*b680*/  LDL R103, [R1+0x3ac] ;  /* 0x0003ac0001677983 */ /* 0x000ee80000100800 */
[----:B------:R4:W3:Y:S04]  /*b690*/  @!P1 LDG.E.U8 R124, desc[UR20][R118.64] ;  /* 0x00000014767c9981 */ /* 0x0008e8000c1e1100 */
[----:B------:R-:W3:Y:S04]  /*b6a0*/  LDL R111, [R1+0x3a8] ;  /* 0x0003a800016f7983 */ /* 0x000ee80000100800 */
[----:B------:R-:W2:Y:S01]  /*b6b0*/  LDL R119, [R1+0x3b8] ;  /* 0x0003b80001777983 */ /* 0x000ea20000100800 */
[----:B------:R-:W0:Y:S01]  /*b6c0*/  S2R R121, SR_TID.X ;  /* 0x0000000000797919 */ /* 0x000e220000002100 */
[----:B------:R-:W-:-:S02]  /*b6d0*/  PRMT R123, RZ, 0x7610, R123 ;  /* 0x00007610ff7b7816 */ /* 0x000fc4000000007b */
[----:B------:R-:W-:Y:S02]  /*b6e0*/  PRMT R122, RZ, 0x7610, R122 ;  /* 0x00007610ff7a7816 */ /* 0x000fe4000000007a */
[----:B------:R-:W-:Y:S02]  /*b6f0*/  PRMT R158, RZ, 0x7610, R158 ;  /* 0x00007610ff9e7816 */ /* 0x000fe4000000009e */
[----:B0-----:R-:W-:-:S04]  /*b700*/  SHF.R.U32.HI R121, RZ, 0x6, R121 ;  /* 0x00000006ff797819 */ /* 0x001fc80000011679 */
[----:B------:R-:W-:-:S04]  /*b710*/  SGXT.U32 R121, R121, 0x1 ;  /* 0x000000017979781a */ /* 0x000fc80000000000 */
[----:B------:R-:W-:Y:S01]  /*b720*/  LOP3.LUT R121, R121, 0x2a, RZ, 0xfc, !PT ;  /* 0x0000002a79797812 */ /* 0x000fe200078efcff */
[----:B----4-:R-:W-:Y:S02]  /*b730*/  @!P3 IMAD.MOV.U32 R118, RZ, RZ, R159 ;  /* 0x000000ffff76b224 */ /* 0x010fe400078e009f */
[----:B------:R-:W4:Y:S01]  /*b740*/  LDL R159, [R1+0x3a4] ;  /* 0x0003a400019f7983 */ /* 0x000f220000100800 */
[----:B------:R-:W-:Y:S02]  /*b750*/  ISETP.GE.AND P0, PT, R121, UR13, PT ;  /* 0x0000000d79007c0c */ /* 0x000fe4000bf06270 */
[----:B------:R-:W0:Y:S01]  /*b760*/  S2R R121, SR_TID.X ;  /* 0x0000000000797919 */ /* 0x000e220000002100 */
[----:B--2---:R1:W2:Y:S02]  /*b770*/  @!P3 LDG.E.U8 R123, desc[UR20][R118.64] ;  /* 0x00000014767bb981 */ /* 0x0042a4000c1e1100 */
[----:B-1----:R-:W-:Y:S02]  /*b780*/  @!P4 IMAD.MOV.U32 R118, RZ, RZ, R12 ;  /* 0x000000ffff76c224 */ /* 0x002fe400078e000c */
[----:B------:R-:W-:Y:S01]  /*b790*/  @!P4 IMAD.MOV.U32 R119, RZ, RZ, R88 ;  /* 0x000000ffff77c224 */ /* 0x000fe200078e0058 */
[----:B------:R-:W2:Y:S04]  /*b7a0*/  LDL R12, [R1+0x39c] ;  /* 0x00039c00010c7983 */ /* 0x000ea80000100800 */
[----:B------:R3:W2:Y:S04]  /*b7b0*/  @!P4 LDG.E.U8 R122, desc[UR20][R118.64] ;  /* 0x00000014767ac981 */ /* 0x0006a8000c1e1100 */
[----:B------:R-:W2:Y:S01]  /*b7c0*/  LDL R88, [R1+0x398] ;  /* 0x0003980001587983 */ /* 0x000ea20000100800 */
[----:B---3--:R-:W-:-:S02]  /*b7d0*/  @!P0 IMAD.MOV.U32 R118, RZ, RZ, R103 ;  /* 0x000000ffff768224 */ /* 0x008fc400078e0067 */
[----:B------:R-:W-:Y:S01]  /*b7e0*/  @!P0 IMAD.MOV.U32 R119, RZ, RZ, R111 ;  /* 0x000000ffff778224 */ /* 0x000fe200078e006f */
[----:B0-----:R-:W-:Y:S01]  /*b7f0*/  SHF.R.U32.HI R121, RZ, 0x6, R121 ;  /* 0x00000006ff797819 */ /* 0x001fe20000011679 */
[----:B------:R-:W0:Y:S03]  /*b800*/  S2R R120, SR_TID.X ;  /* 0x0000000000787919 */ /* 0x000e260000002100 */
[----:B------:R4:W3:Y:S01]  /*b810*/  @!P0 LDG.E.U8 R158, desc[UR20][R118.64] ;  /* 0x00000014769e8981 */ /* 0x0008e2000c1e1100 */
[----:B------:R-:W-:Y:S02]  /*b820*/  PRMT R192, RZ, 0x7610, R192 ;  /* 0x00007610ffc07816 */ /* 0x000fe400000000c0 */
[----:B------:R-:W-:Y:S01]  /*b830*/  PRMT R191, RZ, 0x7610, R191 ;  /* 0x00007610ffbf7816 */ /* 0x000fe200000000bf */
[----:B------:R-:W3:Y:S04]  /*b840*/  LDL R111, [R1+0x43c] ;  /* 0x00043c00016f7983 */ /* 0x000ee80000100800 */
[----:B------:R-:W3:Y:S04]  /*b850*/  LDL R103, [R1+0x458] ;  /* 0x0004580001677983 */ /* 0x000ee80000100800 */
[----:B------:R-:W2:Y:S01]  /*b860*/  LDL R119, [R1+0x3a0] ;  /* 0x0003a00001777983 */ /* 0x000ea20000100800 */
[----:B------:R-:W-:-:S04]  /*b870*/  SGXT.U32 R121, R121, 0x1 ;  /* 0x000000017979781a */ /* 0x000fc80000000000 */
[----:B------:R-:W-:-:S04]  /*b880*/  LOP3.LUT R121, R121, 0x2c, RZ, 0xfc, !PT ;  /* 0x0000002c79797812 */ /* 0x000fc800078efcff */
[----:B------:R-:W-:Y:S02]  /*b890*/  ISETP.GE.AND P1, PT, R121, UR13, PT ;  /* 0x0000000d79007c0c */ /* 0x000fe4000bf26270 */
[----:B------:R-:W1:Y:S01]  /*b8a0*/  S2R R121, SR_TID.X ;  /* 0x0000000000797919 */ /* 0x000e620000002100 */
[----:B0-----:R-:W-:-:S04]  /*b8b0*/  SHF.R.U32.HI R120, RZ, 0x6, R120 ;  /* 0x00000006ff787819 */ /* 0x001fc80000011678 */
[----:B------:R-:W-:-:S06]  /*b8c0*/  SGXT.U32 R120, R120, 0x1 ;  /* 0x000000017878781a */ /* 0x000fcc0000000000 */
[----:B----4-:R-:W-:Y:S01]  /*b8d0*/  @!P1 IMAD.MOV.U32 R118, RZ, RZ, R159 ;  /* 0x000000ffff769224 */ /* 0x010fe200078e009f */
[----:B------:R-:W-:Y:S02]  /*b8e0*/  ISETP.GE.AND P0, PT, R120, UR13, PT ;  /* 0x0000000d78007c0c */ /* 0x000fe4000bf06270 */
[----:B------:R-:W4:Y:S01]  /*b8f0*/  LDL R120, [R1+0x394] ;  /* 0x0003940001787983 */ /* 0x000f220000100800 */
[----:B-1----:R-:W-:-:S04]  /*b900*/  LEA.HI R121, R121, 0x2e, RZ, 0x1a ;  /* 0x0000002e79797811 */ /* 0x002fc800078fd0ff */
[----:B------:R-:W-:Y:S02]  /*b910*/  ISETP.GE.AND P2, PT, R121, UR13, PT ;  /* 0x0000000d79007c0c */ /* 0x000fe4000bf46270 */
[----:B------:R-:W0:Y:S01]  /*b920*/  S2R R121, SR_TID.X ;  /* 0x0000000000797919 */ /* 0x000e220000002100 */
[----:B--2---:R1:W2:Y:S10]  /*b930*/  @!P1 LDG.E.U8 R192, desc[UR20][R118.64] ;  /* 0x0000001476c09981 */ /* 0x0042b4000c1e1100 */
[----:B-1----:R-:W-:-:S02]  /*b940*/  @!P2 IMAD.MOV.U32 R118, RZ, RZ, R12 ;  /* 0x000000ffff76a224 */ /* 0x002fc400078e000c */
[----:B------:R-:W-:Y:S01]  /*b950*/  @!P2 IMAD.MOV.U32 R119, RZ, RZ, R88 ;  /* 0x000000ffff77a224 */ /* 0x000fe200078e0058 */
[----:B0-----:R-:W-:Y:S01]  /*b960*/  SHF.R.U32.HI R121, RZ, 0x6, R121 ;  /* 0x00000006ff797819 */ /* 0x001fe20000011679 */
[----:B------:R-:W2:Y:S04]  /*b970*/  LDL R88, [R1+0x380] ;  /* 0x0003800001587983 */ /* 0x000ea80000100800 */
[----:B------:R4:W2:Y:S01]  /*b980*/  @!P2 LDG.E.U8 R191, desc[UR20][R118.64] ;  /* 0x0000001476bfa981 */ /* 0x0008a2000c1e1100 */
[----:B------:R-:W-:Y:S02]  /*b990*/  PRMT R149, RZ, 0x7610, R149 ;  /* 0x00007610ff957816 */ /* 0x000fe40000000095 */
[----:B------:R-:W-:Y:S01]  /*b9a0*/  PRMT R142, RZ, 0x7610, R142 ;  /* 0x00007610ff8e7816 */ /* 0x000fe2000000008e */
[----:B------:R-:W2:Y:S04]  /*b9b0*/  LDL R12, [R1+0x384] ;  /* 0x00038400010c7983 */ /* 0x000ea80000100800 */
[----:B------:R-:W3:Y:S01]  /*b9c0*/  LDL R119, [R1+0x390] ;  /* 0x0003900001777983 */ /* 0x000ee20000100800 */
[----:B------:R-:W-:-:S04]  /*b9d0*/  SGXT.U32 R121, R121, 0x1 ;  /* 0x000000017979781a */ /* 0x000fc80000000000 */
[----:B------:R-:W-:-:S04]  /*b9e0*/  LOP3.LUT R121, R121, 0x30, RZ, 0xfc, !PT ;  /* 0x0000003079797812 */ /* 0x000fc800078efcff */
[----:B------:R-:W-:Y:S02]  /*b9f0*/  ISETP.GE.AND P3, PT, R121, UR13, PT ;  /* 0x0000000d79007c0c */ /* 0x000fe4000bf66270 */
[----:B------:R-:W0:Y:S11]  /*ba00*/  S2R R121, SR_TID.X ;  /* 0x0000000000797919 */ /* 0x000e360000002100 */
[----:B----4-:R-:W-:Y:S01]  /*ba10*/  @!P3 IMAD.MOV.U32 R118, RZ, RZ, R120 ;  /* 0x000000ffff76b224 */ /* 0x010fe200078e0078 */
[----:B0-----:R-:W-:-:S04]  /*ba20*/  SHF.R.U32.HI R121, RZ, 0x6, R121 ;  /* 0x00000006ff797819 */ /* 0x001fc80000011679 */
[----:B------:R-:W-:-:S04]  /*ba30*/  SGXT.U32 R121, R121, 0x1 ;  /* 0x000000017979781a */ /* 0x000fc80000000000 */
[----:B------:R-:W-:-:S04]  /*ba40*/  LOP3.LUT R121, R121, 0x32, RZ, 0xfc, !PT ;  /* 0x0000003279797812 */ /* 0x000fc800078efcff */
[----:B------:R-:W-:Y:S02]  /*ba50*/  ISETP.GE.AND P1, PT, R121, UR13, PT ;  /* 0x0000000d79007c0c */ /* 0x000fe4000bf26270 */
[----:B------:R-:W4:Y:S01]  /*ba60*/  LDL R121, [R1+0x38c] ;  /* 0x00038c0001797983 */ /* 0x000f220000100800 */
[----:B------:R-:W0:Y:S03]  /*ba70*/  S2R R159, SR_TID.X ;  /* 0x00000000009f7919 */ /* 0x000e260000002100 */
[----:B---3--:R1:W3:Y:S02]  /*ba80*/  @!P3 LDG.E.U8 R149, desc[UR20][R118.64] ;  /* 0x000000147695b981 */ /* 0x0082e4000c1e1100 */
[----:B-1----:R-:W-:Y:S02]  /*ba90*/  @!P0 IMAD.MOV.U32 R118, RZ, RZ, R103 ;  /* 0x000000ffff768224 */ /* 0x002fe400078e0067 */
[----:B------:R-:W-:Y:S01]  /*baa0*/  @!P0 IMAD.MOV.U32 R119, RZ, RZ, R111 ;  /* 0x000000ffff778224 */ /* 0x000fe200078e006f */
[----:B0-----:R-:W-:Y:S01]  /*bab0*/  SHF.R.U32.HI R159, RZ, 0x6, R159 ;  /* 0x00000006ff9f7819 */ /* 0x001fe2000001169f */
[----:B------:R-:W3:Y:S04]  /*bac0*/  LDL R111, [R1+0x370] ;  /* 0x00037000016f7983 */ /* 0x000ee80000100800 */
[----:B------:R4:W3:Y:S01]  /*bad0*/  @!P0 LDG.E.U8 R142, desc[UR20][R118.64] ;  /* 0x00000014768e8981 */ /* 0x0008e2000c1e1100 */
[----:B------:R-:W-:-:S02]  /*bae0*/  PRMT R151, RZ, 0x7610, R151 ;  /* 0x00007610ff977816 */ /* 0x000fc40000000097 */
[----:B------:R-:W-:Y:S01]  /*baf0*/  PRMT R152, RZ, 0x7610, R152 ;  /* 0x00007610ff987816 */ /* 0x000fe20000000098 */
[----:B------:R-:W3:Y:S04]  /*bb00*/  LDL R103, [R1+0x374] ;  /* 0x0003740001677983 */ /* 0x000ee80000100800 */
[----:B------:R-:W2:Y:S01]  /*bb10*/  LDL R119, [R1+0x388] ;  /* 0x0003880001777983 */ /* 0x000ea20000100800 */
[----:B------:R-:W-:-:S04]  /*bb20*/  SGXT.U32 R159, R159, 0x1 ;  /* 0x000000019f9f781a */ /* 0x000fc80000000000 */
[----:B------:R-:W-:-:S04]  /*bb30*/  LOP3.LUT R159, R159, 0x34, RZ, 0xfc, !PT ;  /* 0x000000349f9f7812 */ /* 0x000fc800078efcff */
[----:B------:R-:W-:Y:S02]  /*bb40*/  ISETP.GE.AND P2, PT, R159, UR13, PT ;  /* 0x0000000d9f007c0c */ /* 0x000fe4000bf46270 */
[----:B------:R-:W0:Y:S01]  /*bb50*/  S2R R159, SR_TID.X ;  /* 0x00000000009f7919 */ /* 0x000e220000002100 */
[----:B----4-:R-:W-:Y:S01]  /*bb60*/  @!P1 IMAD.MOV.U32 R118, RZ, RZ, R121 ;  /* 0x000000ffff769224 */ /* 0x010fe200078e0079 */
[----:B------:R-:W1:Y:S01]  /*bb70*/  S2R R120, SR_TID.X ;  /* 0x0000000000787919 */ /* 0x000e620000002100 */
[----:B------:R-:W-:Y:S02]  /*bb80*/  PRMT R155, RZ, 0x7610, R155 ;  /* 0x00007610ff9b7816 */ /* 0x000fe4000000009b */
[----:B------:R-:W-:Y:S01]  /*bb90*/  PRMT R156, RZ, 0x7610, R156 ;  /* 0x00007610ff9c7816 */ /* 0x000fe2000000009c */
[----:B------:R-:W4:Y:S01]  /*bba0*/  LDL R121, [R1+0x36c] ;  /* 0x00036c0001797983 */ /* 0x000f220000100800 */
[----:B0-----:R-:W-:-:S04]  /*bbb0*/  SHF.R.U32.HI R159, RZ, 0x6, R159 ;  /* 0x00000006ff9f7819 */ /* 0x001fc8000001169f */
[----:B------:R-:W-:-:S04]  /*bbc0*/  SGXT.U32 R159, R159, 0x1 ;  /* 0x000000019f9f781a */ /* 0x000fc80000000000 */
[----:B------:R-:W-:-:S04]  /*bbd0*/  LOP3.LUT R159, R159, 0x36, RZ, 0xfc, !PT ;  /* 0x000000369f9f7812 */ /* 0x000fc800078efcff */
[----:B------:R-:W-:Y:S02]  /*bbe0*/  ISETP.GE.AND P3, PT, R159, UR13, PT ;  /* 0x0000000d9f007c0c */ /* 0x000fe4000bf66270 */
[----:B------:R-:W3:Y:S04]  /*bbf0*/  LDL R159, [R1+0x37c] ;  /* 0x00037c00019f7983 */ /* 0x000ee80000100800 */
[----:B--2---:R0:W2:Y:S02]  /*bc00*/  @!P1 LDG.E.U8 R151, desc[UR20][R118.64] ;  /* 0x0000001476979981 */ /* 0x0040a4000c1e1100 */
[----:B0-----:R-:W-:Y:S02]  /*bc10*/  @!P2 IMAD.MOV.U32 R118, RZ, RZ, R12 ;  /* 0x000000ffff76a224 */ /* 0x001fe400078e000c */
[----:B------:R-:W-:Y:S01]  /*bc20*/  @!P2 IMAD.MOV.U32 R119, RZ, RZ, R88 ;  /* 0x000000ffff77a224 */ /* 0x000fe200078e0058 */
[----:B-1----:R-:W-:Y:S01]  /*bc30*/  SHF.R.U32.HI R120, RZ, 0x6, R120 ;  /* 0x00000006ff787819 */ /* 0x002fe20000011678 */
[----:B------:R-:W2:Y:S04]  /*bc40*/  LDL R88, [R1+0x360] ;  /* 0x0003600001587983 */ /* 0x000ea80000100800 */
[----:B------:R0:W2:Y:S04]  /*bc50*/  @!P2 LDG.E.U8 R152, desc[UR20][R118.64] ;  /* 0x000000147698a981 */ /* 0x0000a8000c1e1100 */
[----:B------:R-:W2:Y:S04]  /*bc60*/  LDL R12, [R1+0x364] ;  /* 0x00036400010c7983 */ /* 0x000ea80000100800 */
[----:B------:R-:W4:Y:S01]  /*bc70*/  LDL R119, [R1+0x378] ;  /* 0x0003780001777983 */ /* 0x000f220000100800 */
[----:B0-----:R-:W0:Y:S01]  /*bc80*/  S2R R118, SR_TID.X ;  /* 0x0000000000767919 */ /* 0x001e220000002100 */
[----:B------:R-:W-:-:S04]  /*bc90*/  SGXT.U32 R120, R120, 0x1 ;  /* 0x000000017878781a */ /* 0x000fc80000000000 */
[----:B------:R-:W-:-:S04]  /*bca0*/  LOP3.LUT R120, R120, 0x38, RZ, 0xfc, !PT ;  /* 0x0000003878787812 */ /* 0x000fc800078efcff */
[----:B------:R-:W-:Y:S02]  /*bcb0*/  ISETP.GE.AND P4, PT, R120, UR13, PT ;  /* 0x0000000d78007c0c */ /* 0x000fe4000bf86270 */
[----:B0-----:R-:W-:-:S04]  /*bcc0*/  SHF.R.U32.HI R118, RZ, 0x6, R118 ;  /* 0x00000006ff767819 */ /* 0x001fc80000011676 */
[----:B------:R-:W-:-:S04]  /*bcd0*/  SGXT.U32 R118, R118, 0x1 ;  /* 0x000000017676781a */ /* 0x000fc80000000000 */
[----:B------:R-:W-:-:S04]  /*bce0*/  LOP3.LUT R118, R118, 0x3c, RZ, 0xfc, !PT ;  /* 0x0000003c76767812 */ /* 0x000fc800078efcff */
[----:B------:R-:W-:Y:S01]  /*bcf0*/  ISETP.GE.AND P1, PT, R118, UR13, PT ;  /* 0x0000000d76007c0c */ /* 0x000fe2000bf26270 */
[----:B---3--:R-:W-:Y:S01]  /*bd00*/  @!P3 IMAD.MOV.U32 R118, RZ, RZ, R159 ;  /* 0x000000ffff76b224 */ /* 0x008fe200078e009f */
[----:B------:R-:W0:Y:S01]  /*bd10*/  S2R R120, SR_TID.X ;  /* 0x0000000000787919 */ /* 0x000e220000002100 */
[----:B------:R-:W-:Y:S02]  /*bd20*/  PRMT R160, RZ, 0x7610, R160 ;  /* 0x00007610ffa07816 */ /* 0x000fe400000000a0 */
[----:B------:R-:W-:Y:S01]  /*bd30*/  PRMT R163, RZ, 0x7610, R163 ;  /* 0x00007610ffa37816 */ /* 0x000fe200000000a3 */
[----:B------:R-:W3:Y:S04]  /*bd40*/  LDL R159, [R1+0x354] ;  /* 0x00035400019f7983 */ /* 0x000ee80000100800 */
[----:B----4-:R1:W4:Y:S02]  /*bd50*/  @!P3 LDG.E.U8 R155, desc[UR20][R118.64] ;  /* 0x00000014769bb981 */ /* 0x010324000c1e1100 */
[----:B-1----:R-:W-:-:S02]  /*bd60*/  @!P4 IMAD.MOV.U32 R118, RZ, RZ, R103 ;  /* 0x000000ffff76c224 */ /* 0x002fc400078e0067 */
[----:B------:R-:W-:Y:S01]  /*bd70*/  @!P4 IMAD.MOV.U32 R119, RZ, RZ, R111 ;  /* 0x000000ffff77c224 */ /* 0x000fe200078e006f */
[----:B0-----:R-:W-:Y:S01]  /*bd80*/  SHF.R.U32.HI R120, RZ, 0x6, R120 ;  /* 0x00000006ff787819 */ /* 0x001fe20000011678 */
[----:B------:R-:W4:Y:S04]  /*bd90*/  LDL R103, [R1+0x34c] ;  /* 0x00034c0001677983 */ /* 0x000f280000100800 */
[----:B------:R0:W4:Y:S04]  /*bda0*/  @!P4 LDG.E.U8 R156, desc[UR20][R118.64] ;  /* 0x00000014769cc981 */ /* 0x000128000c1e1100 */
[----:B------:R-:W2:Y:S01]  /*bdb0*/  LDL R119, [R1+0x368] ;  /* 0x0003680001777983 */ /* 0x000ea20000100800 */
[----:B0-----:R-:W0:Y:S01]  /*bdc0*/  S2R R118, SR_TID.X ;  /* 0x0000000000767919 */ /* 0x001e220000002100 */
[----:B------:R-:W-:Y:S01]  /*bdd0*/  SGXT.U32 R120, R120, 0x1 ;  /* 0x000000017878781a */ /* 0x000fe20000000000 */
[----:B------:R-:W1:Y:S03]  /*bde0*/  S2R R111, SR_TID.X ;  /* 0x00000000006f7919 */ /* 0x000e660000002100 */
[----:B------:R-:W-:-:S04]  /*bdf0*/  LOP3.LUT R120, R120, 0x3a, RZ, 0xfc, !PT ;  /* 0x0000003a78787812 */ /* 0x000fc800078efcff */
[----:B------:R-:W-:Y:S02]  /*be00*/  ISETP.GE.AND P0, PT, R120, UR13, PT ;  /* 0x0000000d78007c0c */ /* 0x000fe4000bf06270 */
[----:B------:R-:W3:Y:S01]  /*be10*/  S2R R120, SR_TID.X ;  /* 0x0000000000787919 */ /* 0x000ee20000002100 */
[----:B0-----:R-:W-:-:S04]  /*be20*/  SHF.R.U32.HI R118, RZ, 0x6, R118 ;  /* 0x00000006ff767819 */ /* 0x001fc80000011676 */
[----:B------:R-:W-:Y:S02]  /*be30*/  SGXT.U32 R118, R118, 0x1 ;  /* 0x000000017676781a */ /* 0x000fe40000000000 */
[----:B-1----:R-:W-:Y:S02]  /*be40*/  SHF.R.U32.HI R111, RZ, 0x6, R111 ;  /* 0x00000006ff6f7819 */ /* 0x002fe4000001166f */
[----:B------:R-:W-:Y:S02]  /*be50*/  LOP3.LUT R118, R118, 0x42, RZ, 0xfc, !PT ;  /* 0x0000004276767812 */ /* 0x000fe400078efcff */
[----:B------:R-:W-:Y:S02]  /*be60*/  SGXT.U32 R111, R111, 0x1 ;  /* 0x000000016f6f781a */ /* 0x000fe40000000000 */
[----:B------:R-:W-:Y:S01]  /*be70*/  ISETP.GE.AND P4, PT, R118, UR13, PT ;  /* 0x0000000d76007c0c */ /* 0x000fe2000bf86270 */
[----:B------:R-:W-:Y:S01]  /*be80*/  @!P0 IMAD.MOV.U32 R118, RZ, RZ, R121 ;  /* 0x000000ffff768224 */ /* 0x000fe200078e0079 */
[----:B---3--:R-:W-:-:S02]  /*be90*/  LEA.HI R120, R120, 0x3e, RZ, 0x1a ;  /* 0x0000003e78787811 */ /* 0x008fc400078fd0ff */
[----:B------:R-:W-:Y:S02]  /*bea0*/  LOP3.LUT R111, R111, 0x40, RZ, 0xfc, !PT ;  /* 0x000000406f6f7812 */ /* 0x000fe400078efcff */
[----:B------:R-:W-:Y:S02]  /*beb0*/  ISETP.GE.AND P2, PT, R120, UR13, PT ;  /* 0x0000000d78007c0c */ /* 0x000fe4000bf46270 */
[----:B------:R-:W3:Y:S01]  /*bec0*/  LDL R120, [R1+0x348] ;  /* 0x0003480001787983 */ /* 0x000ee20000100800 */
[----:B------:R-:W-:-:S03]  /*bed0*/  ISETP.GE.AND P3, PT, R111, UR13, PT ;  /* 0x0000000d6f007c0c */ /* 0x000fc6000bf66270 */
[----:B------:R-:W3:Y:S01]  /*bee0*/  LDL.LU R111, [R1+0x6c8] ;  /* 0x0006c800016f7983 */ /* 0x000ee20000300800 */
[----:B------:R-:W-:-:S03]  /*bef0*/  PRMT R165, RZ, 0x7610, R165 ;  /* 0x00007610ffa57816 */ /* 0x000fc600000000a5 */
[----:B------:R-:W3:Y:S04]  /*bf00*/  LDL R121, [R1+0x338] ;  /* 0x0003380001797983 */ /* 0x000ee80000100800 */
[----:B--2---:R0:W2:Y:S02]  /*bf10*/  @!P0 LDG.E.U8 R160, desc[UR20][R118.64] ;  /* 0x0000001476a08981 */ /* 0x0040a4000c1e1100 */
[----:B0-----:R-:W-:Y:S02]  /*bf20*/  @!P1 IMAD.MOV.U32 R118, RZ, RZ, R12 ;  /* 0x000000ffff769224 */ /* 0x001fe400078e000c */
[----:B------:R-:W-:Y:S01]  /*bf30*/  @!P1 IMAD.MOV.U32 R119, RZ, RZ, R88 ;  /* 0x000000ffff779224 */ /* 0x000fe200078e0058 */
[----:B------:R-:W2:Y:S04]  /*bf40*/  LDL R12, [R1+0x33c] ;  /* 0x00033c00010c7983 */ /* 0x000ea80000100800 */
[----:B------:R0:W2:Y:S04]  /*bf50*/  @!P1 LDG.E.U8 R163, desc[UR20][R118.64] ;  /* 0x0000001476a39981 */ /* 0x0000a8000c1e1100 */
[----:B------:R-:W0:Y:S04]  /*bf60*/  LDL R118, [R1+0x358] ;  /* 0x0003580001767983 */ /* 0x000e280000100800 */
[----:B------:R-:W0:Y:S01]  /*bf70*/  LDL R119, [R1+0x35c] ;  /* 0x00035c0001777983 */ /* 0x000e220000100800 */
[----:B------:R-:W1:Y:S02]  /*bf80*/  S2R R88, SR_TID.X ;  /* 0x0000000000587919 */ /* 0x000e640000002100 */
[----:B-1----:R-:W-:-:S04]  /*bf90*/  SHF.R.U32.HI R88, RZ, 0x6, R88 ;  /* 0x00000006ff587819 */ /* 0x002fc80000011658 */
[----:B------:R-:W-:-:S04]  /*bfa0*/  SGXT.U32 R88, R88, 0x1 ;  /* 0x000000015858781a */ /* 0x000fc80000000000 */
[----:B------:R-:W-:-:S04]  /*bfb0*/  LOP3.LUT R88, R88, 0x44, RZ, 0xfc, !PT ;  /* 0x0000004458587812 */ /* 0x000fc800078efcff */
[----:B------:R-:W-:Y:S02]  /*bfc0*/  ISETP.GE.AND P0, PT, R88, UR13, PT ;  /* 0x0000000d58007c0c */ /* 0x000fe4000bf06270 */
[----:B------:R-:W2:Y:S01]  /*bfd0*/  LDL.LU R88, [R1+0x6c4] ;  /* 0x0006c40001587983 */ /* 0x000ea20000300800 */
[----:B0-----:R-:W-:-:S04]  /*bfe0*/  @!P2 LOP3.LUT R119, R119, R118, RZ, 0x3c, !PT ;  /* 0x000000767777a212 */ /* 0x001fc800078e3cff */
[----:B------:R-:W-:-:S04]  /*bff0*/  @!P2 LOP3.LUT R118, R119, R118, RZ, 0x3c, !PT ;  /* 0x000000767776a212 */ /* 0x000fc800078e3cff */
[----:B------:R-:W-:-:S05]  /*c000*/  @!P2 LOP3.LUT R119, R119, R118, RZ, 0x3c, !PT ;  /* 0x000000767777a212 */ /* 0x000fca00078e3cff */
[----:B------:R0:W2:Y:S04]  /*c010*/  @!P2 LDG.E.U8 R165, desc[UR20][R118.64] ;  /* 0x0000001476a5a981 */ /* 0x0000a8000c1e1100 */
[----:B------:R-:W4:Y:S01]  /*c020*/  LDL R119, [R1+0x350] ;  /* 0x0003500001777983 */ /* 0x000f220000100800 */
[----:B------:R-:W-:Y:S01]  /*c030*/  PRMT R166, RZ, 0x7610, R166 ;  /* 0x00007610ffa67816 */ /* 0x000fe200000000a6 */
[----:B0-----:R-:W-:Y:S01]  /*c040*/  @!P3 IMAD.MOV.U32 R118, RZ, RZ, R159 ;  /* 0x000000ffff76b224 */ /* 0x001fe200078e009f */
[----:B------:R-:W-:Y:S01]  /*c050*/  PRMT R169, RZ, 0x7610, R169 ;  /* 0x00007610ffa97816 */ /* 0x000fe200000000a9 */
[----:B------:R-:W0:Y:S03]  /*c060*/  S2R R159, SR_TID.X ;  /* 0x00000000009f7919 */ /* 0x000e260000002100 */
[----:B----4-:R1:W4:Y:S02]  /*c070*/  @!P3 LDG.E.U8 R166, desc[UR20][R118.64] ;  /* 0x0000001476a6b981 */ /* 0x010324000c1e1100 */
[----:B-1----:R-:W-:-:S02]  /*c080*/  @!P4 IMAD.MOV.U32 R118, RZ, RZ, R103 ;  /* 0x000000ffff76c224 */ /* 0x002fc400078e0067 */
[----:B---3--:R-:W-:Y:S01]  /*c090*/  @!P4 IMAD.MOV.U32 R119, RZ, RZ, R120 ;  /* 0x000000ffff77c224 */ /* 0x008fe200078e0078 */
[----:B0-----:R-:W-:Y:S01]  /*c0a0*/  SHF.R.U32.HI R159, RZ, 0x6, R159 ;  /* 0x00000006ff9f7819 */ /* 0x001fe2000001169f */
[----:B------:R-:W3:Y:S04]  /*c0b0*/  LDL R120, [R1+0x328] ;  /* 0x0003280001787983 */ /* 0x000ee80000100800 */
[----:B------:R0:W4:Y:S01]  /*c0c0*/  @!P4 LDG.E.U8 R169, desc[UR20][R118.64] ;  /* 0x0000001476a9c981 */ /* 0x000122000c1e1100 */
[----:B------:R-:W-:Y:S02]  /*c0d0*/  PRMT R170, RZ, 0x7610, R170 ;  /* 0x00007610ffaa7816 */ /* 0x000fe400000000aa */
[----:B------:R-:W-:Y:S01]  /*c0e0*/  PRMT R173, RZ, 0x7610, R173 ;  /* 0x00007610ffad7816 */ /* 0x000fe200000000ad */
[----:B------:R-:W3:Y:S04]  /*c0f0*/  LDL R103, [R1+0x32c] ;  /* 0x00032c0001677983 */ /* 0x000ee80000100800 */
[----:B------:R-:W0:Y:S04]  /*c100*/  LDL R118, [R1+0x340] ;  /* 0x0003400001767983 */ /* 0x000e280000100800 */
[----:B------:R-:W0:Y:S01]  /*c110*/  LDL R119, [R1+0x344] ;  /* 0x0003440001777983 */ /* 0x000e220000100800 */
[----:B------:R-:W-:-:S04]  /*c120*/  SGXT.U32 R159, R159, 0x1 ;  /* 0x000000019f9f781a */ /* 0x000fc80000000000 */
[----:B------:R-:W-:-:S04]  /*c130*/  LOP3.LUT R159, R159, 0x46, RZ, 0xfc, !PT ;  /* 0x000000469f9f7812 */ /* 0x000fc800078efcff */
[----:B------:R-:W-:Y:S02]  /*c140*/  ISETP.GE.AND P1, PT, R159, UR13, PT ;  /* 0x0000000d9f007c0c */ /* 0x000fe4000bf26270 */
[----:B------:R-:W1:Y:S01]  /*c150*/  S2R R159, SR_TID.X ;  /* 0x00000000009f7919 */ /* 0x000e620000002100 */
[----:B0-----:R-:W-:-:S04]  /*c160*/  @!P0 LOP3.LUT R119, R119, R118, RZ, 0x3c, !PT ;  /* 0x0000007677778212 */ /* 0x001fc800078e3cff */
[----:B------:R-:W-:-:S04]  /*c170*/  @!P0 LOP3.LUT R118, R119, R118, RZ, 0x3c, !PT ;  /* 0x0000007677768212 */ /* 0x000fc800078e3cff */
[----:B------:R-:W-:-:S05]  /*c180*/  @!P0 LOP3.LUT R119, R119, R118, RZ, 0x3c, !PT ;  /* 0x0000007677778212 */ /* 0x000fca00078e3cff */
[----:B------:R2:W4:Y:S02]  /*c190*/  @!P0 LDG.E.U8 R170, desc[UR20][R118.64] ;  /* 0x0000001476aa8981 */ /* 0x000524000c1e1100 */
[----:B--2---:R-:W-:Y:S02]  /*c1a0*/  @!P1 IMAD.MOV.U32 R118, RZ, RZ, R12 ;  /* 0x000000ffff769224 */ /* 0x004fe400078e000c */
[----:B------:R-:W-:Y:S01]  /*c1b0*/  @!P1 IMAD.MOV.U32 R119, RZ, RZ, R121 ;  /* 0x000000ffff779224 */ /* 0x000fe200078e0079 */
[----:B-1----:R-:W-:Y:S01]  /*c1c0*/  SHF.R.U32.HI R159, RZ, 0x6, R159 ;  /* 0x00000006ff9f7819 */ /* 0x002fe2000001169f */
[----:B------:R-:W2:Y:S04]  /*c1d0*/  LDL R121, [R1+0x318] ;  /* 0x0003180001797983 */ /* 0x000ea80000100800 */
[----:B------:R0:W4:Y:S01]  /*c1e0*/  @!P1 LDG.E.U8 R173, desc[UR20][R118.64] ;  /* 0x0000001476ad9981 */ /* 0x000122000c1e1100 */
[----:B------:R-:W-:-:S02]  /*c1f0*/  PRMT R175, RZ, 0x7610, R175 ;  /* 0x00007610ffaf7816 */ /* 0x000fc400000000af */
[----:B------:R-:W-:Y:S01]  /*c200*/  PRMT R176, RZ, 0x7610, R176 ;  /* 0x00007610ffb07816 */ /* 0x000fe200000000b0 */
[----:B------:R-:W2:Y:S04]  /*c210*/  LDL R12, [R1+0x31c] ;  /* 0x00031c00010c7983 */ /* 0x000ea80000100800 */
[----:B------:R-:W0:Y:S04]  /*c220*/  LDL R118, [R1+0x330] ;  /* 0x0003300001767983 */ /* 0x000e280000100800 */
[----:B------:R-:W0:Y:S01]  /*c230*/  LDL R119, [R1+0x334] ;  /* 0x0003340001777983 */ /* 0x000e220000100800 */
[----:B------:R-:W-:-:S04]  /*c240*/  SGXT.U32 R159, R159, 0x1 ;  /* 0x000000019f9f781a */ /* 0x000fc80000000000 */
[----:B------:R-:W-:-:S04]  /*c250*/  LOP3.LUT R159, R159, 0x48, RZ, 0xfc, !PT ;  /* 0x000000489f9f7812 */ /* 0x000fc800078efcff */
[----:B------:R-:W-:Y:S02]  /*c260*/  ISETP.GE.AND P0, PT, R159, UR13, PT ;  /* 0x0000000d9f007c0c */ /* 0x000fe4000bf06270 */
[----:B------:R-:W1:Y:S02]  /*c270*/  S2R R159, SR_TID.X ;  /* 0x00000000009f7919 */ /* 0x000e640000002100 */
[----:B-1----:R-:W-:-:S04]  /*c280*/  SHF.R.U32.HI R159, RZ, 0x6, R159 ;  /* 0x00000006ff9f7819 */ /* 0x002fc8000001169f */
        /* <DEDUP_REMOVED lines=8> */
[----:B---3--:R-:W-:Y:S02]  /*c310*/  @!P1 IMAD.MOV.U32 R118, RZ, RZ, R103 ;  /* 0x000000ffff769224 */ /* 0x008fe400078e0067 */
[----:B------:R-:W-:Y:S01]  /*c320*/  @!P1 IMAD.MOV.U32 R119, RZ, RZ, R120 ;  /* 0x000000ffff779224 */ /* 0x000fe200078e0078 */
[----:B-1----:R-:W-:Y:S01]  /*c330*/  SHF.R.U32.HI R159, RZ, 0x6, R159 ;  /* 0x00000006ff9f7819 */ /* 0x002fe2000001169f */
[----:B------:R-:W3:Y:S04]  /*c340*/  LDL R120, [R1+0x308] ;  /* 0x0003080001787983 */ /* 0x000ee80000100800 */
[----:B------:R0:W4:Y:S01]  /*c350*/  @!P1 LDG.E.U8 R176, desc[UR20][R118.64] ;  /* 0x0000001476b09981 */ /* 0x000122000c1e1100 */
[----:B------:R-:W-:-:S02]  /*c360*/  PRMT R179, RZ, 0x7610, R179 ;  /* 0x00007610ffb37816 */ /* 0x000fc400000000b3 */
[----:B------:R-:W-:Y:S01]  /*c370*/  PRMT R181, RZ, 0x7610, R181 ;  /* 0x00007610ffb57816 */ /* 0x000fe200000000b5 */
[----:B------:R-:W3:Y:S04]  /*c380*/  LDL R103, [R1+0x30c] ;  /* 0x00030c0001677983 */ /* 0x000ee80000100800 */
[----:B------:R-:W0:Y:S04]  /*c390*/  LDL R118, [R1+0x320] ;  /* 0x0003200001767983 */ /* 0x000e280000100800 */
[----:B------:R-:W0:Y:S01]  /*c3a0*/  LDL R119, [R1+0x324] ;  /* 0x0003240001777983 */ /* 0x000e220000100800 */
[----:B------:R-:W-:-:S04]  /*c3b0*/  SGXT.U32 R159, R159, 0x1 ;  /* 0x000000019f9f781a */ /* 0x000fc80000000000 */
[----:B------:R-:W-:-:S04]  /*c3c0*/  LOP3.LUT R159, R159, 0x4c, RZ, 0xfc, !PT ;  /* 0x0000004c9f9f7812 */ /* 0x000fc800078efcff */
[----:B------:R-:W-:Y:S02]  /*c3d0*/  ISETP.GE.AND P0, PT, R159, UR13, PT ;  /* 0x0000000d9f007c0c */ /* 0x000fe4000bf06270 */
[----:B------:R-:W1:Y:S02]  /*c3e0*/  S2R R159, SR_TID.X ;  /* 0x00000000009f7919 */ /* 0x000e640000002100 */
[----:B-1----:R-:W-:-:S04]  /*c3f0*/  LEA.HI R159, R159, 0x4e, RZ, 0x1a ;  /* 0x0000004e9f9f7811 */ /* 0x002fc800078fd0ff */
[----:B------:R-:W-:Y:S02]  /*c400*/  ISETP.GE.AND P1, PT, R159, UR13, PT ;  /* 0x0000000d9f007c0c */ /* 0x000fe4000bf26270 */
[----:B------:R-:W1:Y:S03]  /*c410*/  S2R R159, SR_TID.X ;  /* 0x00000000009f7919 */ /* 0x000e660000002100 */
        /* <DEDUP_REMOVED lines=158> */
[----:B0-----:R-:W-:-:S04]  /*ce00*/  @!P0 LOP3.LUT R119, R119, R118, RZ, 0x3c, !PT ;  /* 0x0000007677778212 */ /* 0x001fc800078e3cff */
[----:B------:R-:W-:-:S04]  /*ce10*/  @!P0 LOP3.LUT R118, R119, R118, RZ, 0x3c, !PT ;  /* 0x0000007677768212 */ /* 0x000fc800078e3cff */
[----:B------:R-:W-:-:S05]  /*ce20*/  @!P0 LOP3.LUT R119, R119, R118, RZ, 0x3c, !PT ;  /* 0x0000007677778212 */ /* 0x000fca00078e3cff */
[----:B------:R3:W4:Y:S02]  /*ce30*/  @!P0 LDG.E.U8 R174, desc[UR20][R118.64] ;  /* 0x0000001476ae8981 */ /* 0x000724000c1e1100 */
[----:B---3--:R-:W-:Y:S02]  /*ce40*/  @!P1 IMAD.MOV.U32 R118, RZ, RZ, R103 ;  /* 0x000000ffff769224 */ /* 0x008fe400078e0067 */
[----:B------:R-:W-:Y:S01]  /*ce50*/  @!P1 IMAD.MOV.U32 R119, RZ, RZ, R120 ;  /* 0x000000ffff779224 */ /* 0x000fe200078e0078 */
[----:B------:R-:W0:Y:S04]  /*ce60*/  S2R R159, SR_TID.X ;  /* 0x00000000009f7919 */ /* 0x000e280000002100 */
[----:B------:R1:W3:Y:S01]  /*ce70*/  @!P1 LDG.E.U8 R172, desc[UR20][R118.64] ;  /* 0x0000001476ac9981 */ /* 0x0002e2000c1e1100 */
[----:B------:R-:W-:Y:S01]  /*ce80*/  PRMT R171, RZ, 0x7610, R171 ;  /* 0x00007610ffab7816 */ /* 0x000fe200000000ab */
[----:B------:R-:W2:Y:S01]  /*ce90*/  S2R R103, SR_TID.X ;  /* 0x0000000000677919 */ /* 0x000ea20000002100 */
[----:B------:R-:W-:Y:S01]  /*cea0*/  PRMT R168, RZ, 0x7610, R168 ;  /* 0x00007610ffa87816 */ /* 0x000fe200000000a8 */
[----:B------:R-:W4:Y:S04]  /*ceb0*/  LDL R120, [R1+0x28c] ;  /* 0x00028c0001787983 */ /* 0x000f280000100800 */
[----:B------:R-:W1:Y:S04]  /*cec0*/  LDL R118, [R1+0x2a0] ;  /* 0x0002a00001767983 */ /* 0x000e680000100800 */
[----:B------:R-:W1:Y:S01]  /*ced0*/  LDL R119, [R1+0x2a4] ;  /* 0x0002a40001777983 */ /* 0x000e620000100800 */
[----:B0-----:R-:W-:-:S04]  /*cee0*/  SHF.R.U32.HI R159, RZ, 0x6, R159 ;  /* 0x00000006ff9f7819 */ /* 0x001fc8000001169f */
[----:B------:R-:W-:-:S04]  /*cef0*/  SGXT.U32 R159, R159, 0x1 ;  /* 0x000000019f9f781a */ /* 0x000fc80000000000 */
[----:B------:R-:W-:-:S04]  /*cf00*/  LOP3.LUT R159, R159, 0x6c, RZ, 0xfc, !PT ;  /* 0x0000006c9f9f7812 */ /* 0x000fc800078efcff */
[----:B------:R-:W-:Y:S02]  /*cf10*/  ISETP.GE.AND P0, PT, R159, UR13, PT ;  /* 0x0000000d9f007c0c */ /* 0x000fe4000bf06270 */
[----:B--2---:R-:W-:Y:S01]  /*cf20*/  LEA.HI R103, R103, 0x6e, RZ, 0x1a ;  /* 0x0000006e67677811 */ /* 0x004fe200078fd0ff */
[----:B------:R-:W2:Y:S03]  /*cf30*/  LDL R159, [R1+0x288] ;  /* 0x00028800019f7983 */ /* 0x000ea60000100800 */
[----:B------:R-:W-:Y:S02]  /*cf40*/  ISETP.GE.AND P1, PT, R103, UR13, PT ;  /* 0x0000000d67007c0c */ /* 0x000fe4000bf26270 */
[----:B------:R-:W3:Y:S05]  /*cf50*/  LDL.LU R103, [R1+0x6c0] ;  /* 0x0006c00001677983 */ /* 0x000eea0000300800 */
[----:B-1----:R-:W-:-:S04]  /*cf60*/  @!P0 LOP3.LUT R119, R119, R118, RZ, 0x3c, !PT ;  /* 0x0000007677778212 */ /* 0x002fc800078e3cff */
[----:B------:R-:W-:-:S04]  /*cf70*/  @!P0 LOP3.LUT R118, R119, R118, RZ, 0x3c, !PT ;  /* 0x0000007677768212 */ /* 0x000fc800078e3cff */
[----:B------:R-:W-:-:S05]  /*cf80*/  @!P0 LOP3.LUT R119, R119, R118, RZ, 0x3c, !PT ;  /* 0x0000007677778212 */ /* 0x000fca00078e3cff */
[----:B------:R0:W3:Y:S02]  /*cf90*/  @!P0 LDG.E.U8 R171, desc[UR20][R118.64] ;  /* 0x0000001476ab8981 */ /* 0x0000e4000c1e1100 */
[----:B0-----:R-:W0:Y:S01]  /*cfa0*/  S2R R119, SR_TID.X ;  /* 0x0000000000777919 */ /* 0x001e220000002100 */
[----:B------:R-:W-:Y:S01]  /*cfb0*/  @!P1 IMAD.MOV.U32 R118, RZ, RZ, R12 ;  /* 0x000000ffff769224 */ /* 0x000fe200078e000c */
[----:B0-----:R-:W-:-:S04]  /*cfc0*/  SHF.R.U32.HI R119, RZ, 0x6, R119 ;  /* 0x00000006ff777819 */ /* 0x001fc80000011677 */
[----:B------:R-:W-:-:S04]  /*cfd0*/  SGXT.U32 R119, R119, 0x1 ;  /* 0x000000017777781a */ /* 0x000fc80000000000 */
[----:B------:R-:W-:-:S04]  /*cfe0*/  LOP3.LUT R119, R119, 0x70, RZ, 0xfc, !PT ;  /* 0x0000007077777812 */ /* 0x000fc800078efcff */
[----:B------:R-:W-:Y:S01]  /*cff0*/  ISETP.GE.AND P0, PT, R119, UR13, PT ;  /* 0x0000000d77007c0c */ /* 0x000fe2000bf06270 */
[----:B------:R-:W-:Y:S01]  /*d000*/  @!P1 IMAD.MOV.U32 R119, RZ, RZ, R121 ;  /* 0x000000ffff779224 */ /* 0x000fe200078e0079 */
[----:B------:R-:W0:Y:S04]  /*d010*/  S2R R12, SR_TID.X ;  /* 0x00000000000c7919 */ /* 0x000e280000002100 */
[----:B------:R1:W3:Y:S01]  /*d020*/  @!P1 LDG.E.U8 R168, desc[UR20][R118.64] ;  /* 0x0000001476a89981 */ /* 0x0002e2000c1e1100 */
[----:B------:R-:W-:Y:S02]  /*d030*/  PRMT R167, RZ, 0x7610, R167 ;  /* 0x00007610ffa77816 */ /* 0x000fe400000000a7 */
[----:B------:R-:W-:Y:S01]  /*d040*/  PRMT R164, RZ, 0x7610, R164 ;  /* 0x00007610ffa47816 */ /* 0x000fe200000000a4 */
[----:B------:R-:W3:Y:S04]  /*d050*/  LDL R121, [R1+0x284] ;  /* 0x0002840001797983 */ /* 0x000ee80000100800 */
[----:B------:R-:W1:Y:S04]  /*d060*/  LDL R118, [R1+0x290] ;  /* 0x0002900001767983 */ /* 0x000e680000100800 */
[----:B------:R-:W1:Y:S01]  /*d070*/  LDL R119, [R1+0x294] ;  /* 0x0002940001777983 */ /* 0x000e620000100800 */
[----:B0-----:R-:W-:-:S04]  /*d080*/  SHF.R.U32.HI R12, RZ, 0x6, R12 ;  /* 0x00000006ff0c7819 */ /* 0x001fc8000001160c */
[----:B------:R-:W-:-:S04]  /*d090*/  SGXT.U32 R12, R12, 0x1 ;  /* 0x000000010c0c781a */ /* 0x000fc80000000000 */
[----:B------:R-:W-:-:S04]  /*d0a0*/  LOP3.LUT R12, R12, 0x72, RZ, 0xfc, !PT ;  /* 0x000000720c0c7812 */ /* 0x000fc800078efcff */
[----:B------:R-:W-:Y:S02]  /*d0b0*/  ISETP.GE.AND P1, PT, R12, UR13, PT ;  /* 0x0000000d0c007c0c */ /* 0x000fe4000bf26270 */
[----:B------:R-:W-:Y:S01]  /*d0c0*/  PRMT R162, RZ, 0x7610, R162 ;  /* 0x00007610ffa27816 */ /* 0x000fe200000000a2 */
[----:B------:R-:W3:Y:S01]  /*d0d0*/  LDL R12, [R1+0x27c] ;  /* 0x00027c00010c7983 */ /* 0x000ee20000100800 */
[----:B-1----:R-:W-:-:S04]  /*d0e0*/  @!P0 LOP3.LUT R119, R119, R118, RZ, 0x3c, !PT ;  /* 0x0000007677778212 */ /* 0x002fc800078e3cff */
[----:B------:R-:W-:-:S04]  /*d0f0*/  @!P0 LOP3.LUT R118, R119, R118, RZ, 0x3c, !PT ;  /* 0x0000007677768212 */ /* 0x000fc800078e3cff */
[----:B------:R-:W-:-:S05]  /*d100*/  @!P0 LOP3.LUT R119, R119, R118, RZ, 0x3c, !PT ;  /* 0x0000007677778212 */ /* 0x000fca00078e3cff */
[----:B------:R0:W3:Y:S02]  /*d110*/  @!P0 LDG.E.U8 R167, desc[UR20][R118.64] ;  /* 0x0000001476a78981 */ /* 0x0000e4000c1e1100 */
[----:B0-----:R-:W0:Y:S01]  /*d120*/  S2R R119, SR_TID.X ;  /* 0x0000000000777919 */ /* 0x001e220000002100 */
[----:B----4-:R-:W-:Y:S01]  /*d130*/  @!P1 IMAD.MOV.U32 R118, RZ, RZ, R120 ;  /* 0x000000ffff769224 */ /* 0x010fe200078e0078 */
[----:B0-----:R-:W-:-:S04]  /*d140*/  SHF.R.U32.HI R119, RZ, 0x6, R119 ;  /* 0x00000006ff777819 */ /* 0x001fc80000011677 */
[----:B------:R-:W-:-:S04]  /*d150*/  SGXT.U32 R119, R119, 0x1 ;  /* 0x000000017777781a */ /* 0x000fc80000000000 */
[----:B------:R-:W-:-:S04]  /*d160*/  LOP3.LUT R119, R119, 0x74, RZ, 0xfc, !PT ;  /* 0x0000007477777812 */ /* 0x000fc800078efcff */
[----:B------:R-:W-:Y:S01]  /*d170*/  ISETP.GE.AND P0, PT, R119, UR13, PT ;  /* 0x0000000d77007c0c */ /* 0x000fe2000bf06270 */
[----:B--2---:R-:W-:Y:S01]  /*d180*/  @!P1 IMAD.MOV.U32 R119, RZ, RZ, R159 ;  /* 0x000000ffff779224 */ /* 0x004fe200078e009f */
[----:B------:R-:W0:Y:S04]  /*d190*/  S2R R120, SR_TID.X ;  /* 0x0000000000787919 */ /* 0x000e280000002100 */
[----:B------:R3:W2:Y:S01]  /*d1a0*/  @!P1 LDG.E.U8 R164, desc[UR20][R118.64] ;  /* 0x0000001476a49981 */ /* 0x0006a2000c1e1100 */
[----:B------:R-:W-:Y:S02]  /*d1b0*/  PRMT R161, RZ, 0x7610, R161 ;  /* 0x00007610ffa17816 */ /* 0x000fe400000000a1 */
[----:B------:R-:W-:Y:S01]  /*d1c0*/  PRMT R157, RZ, 0x7610, R157 ;  /* 0x00007610ff9d7816 */ /* 0x000fe2000000009d */
[----:B------:R-:W4:Y:S04]  /*d1d0*/  LDL R159, [R1+0x26c] ;  /* 0x00026c00019f7983 */ /* 0x000f280000100800 */
[----:B------:R-:W2:Y:S01]  /*d1e0*/  LDL R119, [R1+0x280] ;  /* 0x0002800001777983 */ /* 0x000ea20000100800 */
[----:B---3--:R-:W-:-:S03]  /*d1f0*/  @!P0 IMAD.MOV.U32 R118, RZ, RZ, R121 ;  /* 0x000000ffff768224 */ /* 0x008fc600078e0079 */
[----:B------:R-:W3:Y:S01]  /*d200*/  LDL R121, [R1+0x258] ;  /* 0x0002580001797983 */ /* 0x000ee20000100800 */
[----:B0-----:R-:W-:-:S04]  /*d210*/  SHF.R.U32.HI R120, RZ, 0x6, R120 ;  /* 0x00000006ff787819 */ /* 0x001fc80000011678 */
[----:B------:R-:W-:Y:S01]  /*d220*/  SGXT.U32 R120, R120, 0x1 ;  /* 0x000000017878781a */ /* 0x000fe20000000000 */
[----:B--2---:R0:W2:Y:S04]  /*d230*/  @!P0 LDG.E.U8 R162, desc[UR20][R118.64] ;  /* 0x0000001476a28981 */ /* 0x0040a8000c1e1100 */
[----:B------:R-:W4:Y:S01]  /*d240*/  LDL R119, [R1+0x278] ;  /* 0x0002780001777983 */ /* 0x000f220000100800 */
[----:B------:R-:W-:-:S04]  /*d250*/  LOP3.LUT R120, R120, 0x76, RZ, 0xfc, !PT ;  /* 0x0000007678787812 */ /* 0x000fc800078efcff */
[----:B------:R-:W-:-:S13]  /*d260*/  ISETP.GE.AND P1, PT, R120, UR13, PT ;  /* 0x0000000d78007c0c */ /* 0x000fda000bf26270 */
[----:B0-----:R-:W-:Y:S01]  /*d270*/  @!P1 IMAD.MOV.U32 R118, RZ, RZ, R12 ;  /* 0x000000ffff769224 */ /* 0x001fe200078e000c */
[----:B------:R-:W0:Y:S01]  /*d280*/  S2R R120, SR_TID.X ;  /* 0x0000000000787919 */ /* 0x000e220000002100 */
[----:B------:R-:W1:Y:S03]  /*d290*/  S2R R12, SR_TID.X ;  /* 0x00000000000c7919 */ /* 0x000e660000002100 */
[----:B----4-:R4:W2:Y:S04]  /*d2a0*/  @!P1 LDG.E.U8 R161, desc[UR20][R118.64] ;  /* 0x0000001476a19981 */ /* 0x0108a8000c1e1100 */
[----:B------:R-:W4:Y:S04]  /*d2b0*/  LDL R118, [R1+0x270] ;  /* 0x0002700001767983 */ /* 0x000f280000100800 */
[----:B------:R-:W4:Y:S01]  /*d2c0*/  LDL R119, [R1+0x274] ;  /* 0x0002740001777983 */ /* 0x000f220000100800 */
[----:B0-----:R-:W-:-:S04]  /*d2d0*/  SHF.R.U32.HI R120, RZ, 0x6, R120 ;  /* 0x00000006ff787819 */ /* 0x001fc80000011678 */
[----:B------:R-:W-:-:S04]  /*d2e0*/  SGXT.U32 R120, R120, 0x1 ;  /* 0x000000017878781a */ /* 0x000fc80000000000 */
[----:B------:R-:W-:-:S04]  /*d2f0*/  LOP3.LUT R120, R120, 0x78, RZ, 0xfc, !PT ;  /* 0x0000007878787812 */ /* 0x000fc800078efcff */
[----:B------:R-:W-:Y:S02]  /*d300*/  ISETP.GE.AND P0, PT, R120, UR13, PT ;  /* 0x0000000d78007c0c */ /* 0x000fe4000bf06270 */
[----:B-1----:R-:W-:Y:S01]  /*d310*/  SHF.R.U32.HI R12, RZ, 0x6, R12 ;  /* 0x00000006ff0c7819 */ /* 0x002fe2000001160c */
[----:B------:R-:W3:Y:S03]  /*d320*/  LDL R120, [R1+0x25c] ;  /* 0x00025c0001787983 */ /* 0x000ee60000100800 */
[----:B------:R-:W-:-:S04]  /*d330*/  SGXT.U32 R12, R12, 0x1 ;  /* 0x000000010c0c781a */ /* 0x000fc80000000000 */
[----:B------:R-:W-:-:S04]  /*d340*/  LOP3.LUT R12, R12, 0x7a, RZ, 0xfc, !PT ;  /* 0x0000007a0c0c7812 */ /* 0x000fc800078efcff */
[----:B------:R-:W-:Y:S02]  /*d350*/  ISETP.GE.AND P1, PT, R12, UR13, PT ;  /* 0x0000000d0c007c0c */ /* 0x000fe4000bf26270 */
[----:B------:R-:W2:Y:S01]  /*d360*/  LDL.LU R12, [R1+0x6bc] ;  /* 0x0006bc00010c7983 */ /* 0x000ea20000300800 */
[----:B----4-:R-:W-:-:S04]  /*d370*/  @!P0 LOP3.LUT R119, R119, R118, RZ, 0x3c, !PT ;  /* 0x0000007677778212 */ /* 0x010fc800078e3cff */
[----:B------:R-:W-:-:S04]  /*d380*/  @!P0 LOP3.LUT R118, R119, R118, RZ, 0x3c, !PT ;  /* 0x0000007677768212 */ /* 0x000fc800078e3cff */
[----:B------:R-:W-:-:S05]  /*d390*/  @!P0 LOP3.LUT R119, R119, R118, RZ, 0x3c, !PT ;  /* 0x0000007677778212 */ /* 0x000fca00078e3cff */
[----:B------:R0:W4:Y:S04]  /*d3a0*/  @!P0 LDG.E.U8 R157, desc[UR20][R118.64] ;  /* 0x00000014769d8981 */ /* 0x000128000c1e1100 */
[----:B------:R-:W3:Y:S01]  /*d3b0*/  LDL R119, [R1+0x268] ;  /* 0x0002680001777983 */ /* 0x000ee20000100800 */
[----:B0-----:R-:W0:Y:S01]  /*d3c0*/  S2R R118, SR_TID.X ;  /* 0x0000000000767919 */ /* 0x001e220000002100 */
[----:B------:R-:W-:Y:S02]  /*d3d0*/  PRMT R154, RZ, 0x7610, R154 ;  /* 0x00007610ff9a7816 */ /* 0x000fe4000000009a */
[----:B0-----:R-:W-:-:S04]  /*d3e0*/  SHF.R.U32.HI R118, RZ, 0x6, R118 ;  /* 0x00000006ff767819 */ /* 0x001fc80000011676 */
[----:B------:R-:W-:-:S04]  /*d3f0*/  SGXT.U32 R118, R118, 0x1 ;  /* 0x000000017676781a */ /* 0x000fc80000000000 */
[----:B------:R-:W-:-:S04]  /*d400*/  LOP3.LUT R118, R118, 0x7c, RZ, 0xfc, !PT ;  /* 0x0000007c76767812 */ /* 0x000fc800078efcff */
[----:B------:R-:W-:Y:S01]  /*d410*/  ISETP.GE.AND P0, PT, R118, UR13, PT ;  /* 0x0000000d76007c0c */ /* 0x000fe2000bf06270 */
[----:B------:R-:W-:-:S05]  /*d420*/  @!P1 IMAD.MOV.U32 R118, RZ, RZ, R159 ;  /* 0x000000ffff769224 */ /* 0x000fca00078e009f */
[----:B---3--:R0:W3:Y:S04]  /*d430*/  @!P1 LDG.E.U8 R154, desc[UR20][R118.64] ;  /* 0x00000014769a9981 */ /* 0x0080e8000c1e1100 */
[----:B------:R-:W0:Y:S04]  /*d440*/  LDL R118, [R1+0x260] ;  /* 0x0002600001767983 */ /* 0x000e280000100800 */
[----:B------:R-:W0:Y:S01]  /*d450*/  LDL R119, [R1+0x264] ;  /* 0x0002640001777983 */ /* 0x000e220000100800 */
[----:B------:R-:W1:Y:S01]  /*d460*/  S2R R159, SR_TID.X ;  /* 0x00000000009f7919 */ /* 0x000e620000002100 */
[----:B------:R-:W-:-:S02]  /*d470*/  PRMT R153, RZ, 0x7610, R153 ;  /* 0x00007610ff997816 */ /* 0x000fc40000000099 */
[----:B------:R-:W-:Y:S02]  /*d480*/  PRMT R150, RZ, 0x7610, R150 ;  /* 0x00007610ff967816 */ /* 0x000fe40000000096 */
[----:B-1----:R-:W-:-:S04]  /*d490*/  LEA.HI R159, R159, 0x7e, RZ, 0x1a ;  /* 0x0000007e9f9f7811 */ /* 0x002fc800078fd0ff */
[----:B------:R-:W-:Y:S02]  /*d4a0*/  ISETP.GE.AND P1, PT, R159, UR13, PT ;  /* 0x0000000d9f007c0c */ /* 0x000fe4000bf26270 */
[----:B------:R-:W1:Y:S02]  /*d4b0*/  S2R R159, SR_TID.X ;  /* 0x00000000009f7919 */ /* 0x000e640000002100 */
[----:B-1----:R-:W-:Y:S02]  /*d4c0*/  LOP3.LUT R159, R159, 0x7f, RZ, 0xc0, !PT ;  /* 0x0000007f9f9f7812 */ /* 0x002fe400078ec0ff */
[----:B0-----:R-:W-:-:S04]  /*d4d0*/  @!P0 LOP3.LUT R119, R119, R118, RZ, 0x3c, !PT ;  /* 0x0000007677778212 */ /* 0x001fc800078e3cff */
[----:B------:R-:W-:-:S04]  /*d4e0*/  @!P0 LOP3.LUT R118, R119, R118, RZ, 0x3c, !PT ;  /* 0x0000007677768212 */ /* 0x000fc800078e3cff */
[----:B------:R-:W-:-:S05]  /*d4f0*/  @!P0 LOP3.LUT R119, R119, R118, RZ, 0x3c, !PT ;  /* 0x0000007677778212 */ /* 0x000fca00078e3cff */
[----:B------:R0:W3:Y:S02]  /*d500*/  @!P0 LDG.E.U8 R153, desc[UR20][R118.64] ;  /* 0x0000001476998981 */ /* 0x0000e4000c1e1100 */
[----:B0-----:R-:W-:Y:S02]  /*d510*/  @!P1 IMAD.MOV.U32 R118, RZ, RZ, R120 ;  /* 0x000000ffff769224 */ /* 0x001fe400078e0078 */
[----:B------:R-:W-:-:S05]  /*d520*/  @!P1 IMAD.MOV.U32 R119, RZ, RZ, R121 ;  /* 0x000000ffff779224 */ /* 0x000fca00078e0079 */
[----:B------:R0:W3:Y:S01]  /*d530*/  @!P1 LDG.E.U8 R150, desc[UR20][R118.64] ;  /* 0x0000001476969981 */ /* 0x0000e2000c1e1100 */
[----:B------:R-:W-:Y:S01]  /*d540*/  BAR.SYNC.DEFER_BLOCKING 0x0 ;  /* 0x0000000000007b1d */ /* 0x000fe20000010000 */
[----:B------:R-:W-:Y:S02]  /*d550*/  ISETP.GE.AND P0, PT, R159, UR13, PT ;  /* 0x0000000d9f007c0c */ /* 0x000fe4000bf06270 */
[----:B0-----:R-:W-:-:S03]  /*d560*/  PRMT R118, RZ, 0x7610, R118 ;  /* 0x00007610ff767816 */ /* 0x001fc60000000076 */
[----:B------:R-:W2:Y:S04]  /*d570*/  LDL R159, [R1+0x158] ;  /* 0x00015800019f7983 */ /* 0x000ea80000100800 */
[----:B------:R0:W-:Y:S04]  /*d580*/  STL [R1+0x570], R90 ;  /* 0x0005705a01007387 */ /* 0x0001e80000100800 */
[----:B------:R-:W-:Y:S02]  /*d590*/  @!P0 IMAD.MOV.U32 R120, RZ, RZ, R90 ;  /* 0x000000ffff788224 */ /* 0x000fe400078e005a */
[----:B------:R-:W-:Y:S01]  /*d5a0*/  @!P0 IMAD.MOV.U32 R121, RZ, RZ, R17 ;  /* 0x000000ffff798224 */ /* 0x000fe200078e0011 */
[----:B0-----:R-:W4:Y:S04]  /*d5b0*/  LDL.LU R90, [R1+0x14] ;  /* 0x00001400015a7983 */ /* 0x001f280000300800 */
[----:B------:R0:W-:Y:S04]  /*d5c0*/  STL [R1+0x56c], R17 ;  /* 0x00056c1101007387 */ /* 0x0001e80000100800 */
[----:B------:R1:W3:Y:S04]  /*d5d0*/  @!P0 LDG.E.U8 R118, desc[UR20][R120.64] ;  /* 0x0000001478768981 */ /* 0x0002e8000c1e1100 */
[----:B0-----:R-:W3:Y:S04]  /*d5e0*/  LDL.LU R17, [R1+0xc] ;  /* 0x00000c0001117983 */ /* 0x001ee80000300800 */
[----:B------:R-:W1:Y:S04]  /*d5f0*/  LDL R120, [R1+0x450] ;  /* 0x0004500001787983 */ /* 0x000e680000100800 */
[----:B------:R-:W1:Y:S01]  /*d600*/  LDL R121, [R1+0x454] ;  /* 0x0004540001797983 */ /* 0x000e620000100800 */
[----:B------:R-:W-:-:S02]  /*d610*/  PRMT R148, RZ, 0x7610, R148 ;  /* 0x00007610ff947816 */ /* 0x000fc40000000094 */
[----:B-1----:R-:W-:-:S04]  /*d620*/  @!P0 LOP3.LUT R121, R121, R120, RZ, 0x3c, !PT ;  /* 0x0000007879798212 */ /* 0x002fc800078e3cff */
[----:B------:R-:W-:-:S04]  /*d630*/  @!P0 LOP3.LUT R120, R121, R120, RZ, 0x3c, !PT ;  /* 0x0000007879788212 */ /* 0x000fc800078e3cff */
[----:B------:R-:W-:-:S05]  /*d640*/  @!P0 LOP3.LUT R121, R121, R120, RZ, 0x3c, !PT ;  /* 0x0000007879798212 */ /* 0x000fca00078e3cff */
[----:B------:R0:W3:Y:S04]  /*d650*/  @!P0 LDG.E.U8 R148, desc[UR20][R120.64] ;  /* 0x0000001478948981 */ /* 0x0000e8000c1e1100 */
[----:B------:R-:W0:Y:S04]  /*d660*/  LDL R120, [R1+0x214] ;  /* 0x0002140001787983 */ /* 0x000e280000100800 */
[----:B------:R-:W0:Y:S01]  /*d670*/  LDL R121, [R1+0x218] ;  /* 0x0002180001797983 */ /* 0x000e220000100800 */
[----:B------:R-:W-:Y:S02]  /*d680*/  PRMT R147, RZ, 0x7610, R147 ;  /* 0x00007610ff937816 */ /* 0x000fe40000000093 */
[----:B0-----:R-:W-:-:S04]  /*d690*/  @!P0 LOP3.LUT R121, R121, R120, RZ, 0x3c, !PT ;  /* 0x0000007879798212 */ /* 0x001fc800078e3cff */
        /* <DEDUP_REMOVED lines=17> */
[----:B------:R-:W4:Y:S01]  /*d7b0*/  LDL R121, [R1+0x154] ;  /* 0x0001540001797983 */ /* 0x000f220000100800 */
[----:B------:R-:W-:Y:S01]  /*d7c0*/  PRMT R144, RZ, 0x7610, R144 ;  /* 0x00007610ff907816 */ /* 0x000fe20000000090 */
[----:B--2---:R-:W-:Y:S01]  /*d7d0*/  @!P0 IMAD.MOV.U32 R120, RZ, RZ, R159 ;  /* 0x000000ffff788224 */ /* 0x004fe200078e009f */
[----:B------:R-:W-:Y:S01]  /*d7e0*/  PRMT R143, RZ, 0x7610, R143 ;  /* 0x00007610ff8f7816 */ /* 0x000fe2000000008f */
[----:B-----5:R0:W-:Y:S04]  /*d7f0*/  STS.U8 [R8+UR7+0x4000], R142 ;  /* 0x0040008e08007988 */ /* 0x0201e80008000007 */
[----:B------:R1:W-:Y:S04]  /*d800*/  STS.U8 [R8+UR7+0x4002], R141 ;  /* 0x0040028d08007988 */ /* 0x0003e80008000007 */
[----:B------:R-:W2:Y:S04]  /*d810*/  LDL R159, [R1+0x18] ;  /* 0x00001800019f7983 */ /* 0x000ea80000100800 */
[----:B----4-:R4:W3:Y:S04]  /*d820*/  @!P0 LDG.E.U8 R144, desc[UR20][R120.64] ;  /* 0x0000001478908981 */ /* 0x0108e8000c1e1100 */
[----:B------:R-:W4:Y:S04]  /*d830*/  LDL R120, [R1+0x114] ;  /* 0x0001140001787983 */ /* 0x000f280000100800 */
[----:B------:R-:W4:Y:S02]  /*d840*/  LDL R121, [R1+0x118] ;  /* 0x0001180001797983 */ /* 0x000f240000100800 */
[----:B----4-:R-:W-:-:S04]  /*d850*/  @!P0 LOP3.LUT R121, R121, R120, RZ, 0x3c, !PT ;  /* 0x0000007879798212 */ /* 0x010fc800078e3cff */
[----:B------:R-:W-:-:S04]  /*d860*/  @!P0 LOP3.LUT R120, R121, R120, RZ, 0x3c, !PT ;  /* 0x0000007879788212 */ /* 0x000fc800078e3cff */
[----:B------:R-:W-:-:S05]  /*d870*/  @!P0 LOP3.LUT R121, R121, R120, RZ, 0x3c, !PT ;  /* 0x0000007879798212 */ /* 0x000fca00078e3cff */
[----:B------:R4:W3:Y:S04]  /*d880*/  @!P0 LDG.E.U8 R143, desc[UR20][R120.64] ;  /* 0x00000014788f8981 */ /* 0x0008e8000c1e1100 */
[----:B------:R-:W4:Y:S04]  /*d890*/  LDL R120, [R1+0xd4] ;  /* 0x0000d40001787983 */ /* 0x000f280000100800 */
[----:B------:R-:W4:Y:S01]  /*d8a0*/  LDL R121, [R1+0xd8] ;  /* 0x0000d80001797983 */ /* 0x000f220000100800 */
[----:B0-----:R-:W-:Y:S02]  /*d8b0*/  PRMT R142, RZ, 0x7610, R142 ;  /* 0x00007610ff8e7816 */ /* 0x001fe4000000008e */
[----:B----4-:R-:W-:-:S04]  /*d8c0*/  @!P0 LOP3.LUT R121, R121, R120, RZ, 0x3c, !PT ;  /* 0x0000007879798212 */ /* 0x010fc800078e3cff */
[----:B------:R-:W-:-:S04]  /*d8d0*/  @!P0 LOP3.LUT R120, R121, R120, RZ, 0x3c, !PT ;  /* 0x0000007879788212 */ /* 0x000fc800078e3cff */
[----:B------:R-:W-:-:S05]  /*d8e0*/  @!P0 LOP3.LUT R121, R121, R120, RZ, 0x3c, !PT ;  /* 0x0000007879798212 */ /* 0x000fca00078e3cff */
[----:B------:R0:W4:Y:S04]  /*d8f0*/  @!P0 LDG.E.U8 R142, desc[UR20][R120.64] ;  /* 0x00000014788e8981 */ /* 0x000128000c1e1100 */
[----:B------:R-:W0:Y:S04]  /*d900*/  LDL R120, [R1+0x94] ;  /* 0x0000940001787983 */ /* 0x000e280000100800 */
[----:B------:R-:W0:Y:S01]  /*d910*/  LDL R121, [R1+0x98] ;  /* 0x0000980001797983 */ /* 0x000e220000100800 */
[----:B-1----:R-:W-:Y:S02]  /*d920*/  PRMT R141, RZ, 0x7610, R141 ;  /* 0x00007610ff8d7816 */ /* 0x002fe4000000008d */
[----:B0-----:R-:W-:-:S04]  /*d930*/  @!P0 LOP3.LUT R121, R121, R120, RZ, 0x3c, !PT ;  /* 0x0000007879798212 */ /* 0x001fc800078e3cff */
[----:B------:R-:W-:-:S04]  /*d940*/  @!P0 LOP3.LUT R120, R121, R120, RZ, 0x3c, !PT ;  /* 0x0000007879788212 */ /* 0x000fc800078e3cff */
[----:B------:R-:W-:-:S05]  /*d950*/  @!P0 LOP3.LUT R121, R121, R120, RZ, 0x3c, !PT ;  /* 0x0000007879798212 */ /* 0x000fca00078e3cff */
[----:B------:R0:W4:Y:S04]  /*d960*/  @!P0 LDG.E.U8 R141, desc[UR20][R120.64] ;  /* 0x00000014788d8981 */ /* 0x000128000c1e1100 */
[----:B------:R-:W0:Y:S04]  /*d970*/  LDL R120, [R1+0x54] ;  /* 0x0000540001787983 */ /* 0x000e280000100800 */
[----:B------:R-:W0:Y:S04]  /*d980*/  LDL R121, [R1+0x58] ;  /* 0x0000580001797983 */ /* 0x000e280000100800 */
[----:B------:R1:W-:Y:S04]  /*d990*/  STS.U8 [R8+UR7+0x4004], R140 ;  /* 0x0040048c08007988 */ /* 0x0003e80008000007 */
[----:B------:R2:W-:Y:S01]  /*d9a0*/  STS.U8 [R8+UR7+0x4006], R139 ;  /* 0x0040068b08007988 */ /* 0x0005e20008000007 */
[----:B-1----:R-:W-:-:S02]  /*d9b0*/  PRMT R140, RZ, 0x7610, R140 ;  /* 0x00007610ff8c7816 */ /* 0x002fc4000000008c */
[----:B--2---:R-:W-:Y:S01]  /*d9c0*/  PRMT R139, RZ, 0x7610, R139 ;  /* 0x00007610ff8b7816 */ /* 0x004fe2000000008b */
[----:B------:R1:W-:Y:S04]  /*d9d0*/  STS.U8 [R8+UR7+0x4008], R138 ;  /* 0x0040088a08007988 */ /* 0x0003e80008000007 */
[----:B------:R2:W-:Y:S01]  /*d9e0*/  STS.U8 [R8+UR7+0x400a], R137 ;  /* 0x00400a8908007988 */ /* 0x0005e20008000007 */
[----:B-1----:R-:W-:Y:S02]  /*d9f0*/  PRMT R138, RZ, 0x7610, R138 ;  /* 0x00007610ff8a7816 */ /* 0x002fe4000000008a */
[----:B--2---:R-:W-:Y:S01]  /*da00*/  PRMT R137, RZ, 0x7610, R137 ;  /* 0x00007610ff897816 */ /* 0x004fe20000000089 */
[----:B------:R1:W-:Y:S04]  /*da10*/  STS.U8 [R8+UR7+0x400c], R136 ;  /* 0x00400c8808007988 */ /* 0x0003e80008000007 */
[----:B------:R2:W-:Y:S01]  /*da20*/  STS.U8 [R8+UR7+0x400e], R135 ;  /* 0x00400e8708007988 */ /* 0x0005e20008000007 */
[----:B-1----:R-:W-:-:S02]  /*da30*/  PRMT R136, RZ, 0x7610, R136 ;  /* 0x00007610ff887816 */ /* 0x002fc40000000088 */
[----:B--2---:R-:W-:Y:S01]  /*da40*/  PRMT R135, RZ, 0x7610, R135 ;  /* 0x00007610ff877816 */ /* 0x004fe20000000087 */
[----:B------:R1:W-:Y:S04]  /*da50*/  STS.U8 [R7+UR7+0x4000], R134 ;  /* 0x0040008607007988 */ /* 0x0003e80008000007 */
[----:B------:R2:W-:Y:S01]  /*da60*/  STS.U8 [R7+UR7+0x4002], R133 ;  /* 0x0040028507007988 */ /* 0x0005e20008000007 */
[----:B-1----:R-:W-:Y:S02]  /*da70*/  PRMT R134, RZ, 0x7610, R134 ;  /* 0x00007610ff867816 */ /* 0x002fe40000000086 */
[----:B--2---:R-:W-:Y:S02]  /*da80*/  PRMT R133, RZ, 0x7610, R133 ;  /* 0x00007610ff857816 */ /* 0x004fe40000000085 */
[----:B0-----:R-:W-:-:S04]  /*da90*/  @!P0 LOP3.LUT R121, R121, R120, RZ, 0x3c, !PT ;  /* 0x0000007879798212 */ /* 0x001fc800078e3cff */
[----:B------:R-:W-:-:S04]  /*daa0*/  @!P0 LOP3.LUT R120, R121, R120, RZ, 0x3c, !PT ;  /* 0x0000007879788212 */ /* 0x000fc800078e3cff */
[----:B------:R-:W-:-:S05]  /*dab0*/  @!P0 LOP3.LUT R121, R121, R120, RZ, 0x3c, !PT ;  /* 0x0000007879798212 */ /* 0x000fca00078e3cff */
[----:B------:R0:W2:Y:S02]  /*dac0*/  @!P0 LDG.E.U8 R140, desc[UR20][R120.64] ;  /* 0x00000014788c8981 */ /* 0x0000a4000c1e1100 */
[----:B0-----:R-:W-:Y:S02]  /*dad0*/  @!P0 IMAD.MOV.U32 R120, RZ, RZ, R159 ;  /* 0x000000ffff788224 */ /* 0x001fe400078e009f */
[----:B------:R-:W-:Y:S01]  /*dae0*/  @!P0 IMAD.MOV.U32 R121, RZ, RZ, R90 ;  /* 0x000000ffff798224 */ /* 0x000fe200078e005a */
[----:B------:R-:W3:Y:S04]  /*daf0*/  LDL R159, [R1+0x1d0] ;  /* 0x0001d000019f7983 */ /* 0x000ee80000100800 */
[----:B------:R0:W2:Y:S02]  /*db00*/  @!P0 LDG.E.U8 R139, desc[UR20][R120.64] ;  /* 0x00000014788b8981 */ /* 0x0000a4000c1e1100 */
[----:B0-----:R-:W-:-:S02]  /*db10*/  @!P0 IMAD.MOV.U32 R120, RZ, RZ, R243 ;  /* 0x000000ffff788224 */ /* 0x001fc400078e00f3 */
[----:B------:R-:W-:Y:S01]  /*db20*/  @!P0 IMAD.MOV.U32 R121, RZ, RZ, R242 ;  /* 0x000000ffff798224 */ /* 0x000fe200078e00f2 */
[----:B------:R0:W-:Y:S04]  /*db30*/  STL [R1+0x580], R90 ;  /* 0x0005805a01007387 */ /* 0x0001e80000100800 */
[----:B------:R1:W2:Y:S04]  /*db40*/  @!P0 LDG.E.U8 R138, desc[UR20][R120.64] ;  /* 0x00000014788a8981 */ /* 0x0002a8000c1e1100 */
[----:B0-----:R-:W4:Y:S01]  /*db50*/  LDL.LU R90, [R1+0x8] ;  /* 0x00000800015a7983 */ /* 0x001f220000300800 */
[----:B-1----:R-:W-:-:S02]  /*db60*/  @!P0 IMAD.MOV.U32 R120, RZ, RZ, R227 ;  /* 0x000000ffff788224 */ /* 0x002fc400078e00e3 */
[----:B------:R-:W-:Y:S01]  /*db70*/  @!P0 IMAD.MOV.U32 R121, RZ, RZ, R226 ;  /* 0x000000ffff798224 */ /* 0x000fe200078e00e2 */
[----:B------:R0:W-:Y:S04]  /*db80*/  STL [R1+0x578], R243 ;  /* 0x000578f301007387 */ /* 0x0001e80000100800 */
[----:B------:R1:W2:Y:S04]  /*db90*/  @!P0 LDG.E.U8 R137, desc[UR20][R120.64] ;  /* 0x0000001478898981 */ /* 0x0002a8000c1e1100 */
[----:B0-----:R-:W2:Y:S01]  /*dba0*/  LDL.LU R243, [R1] ;  /* 0x0000000001f37983 */ /* 0x001ea20000300800 */
[----:B-1----:R-:W-:-:S03]  /*dbb0*/  @!P0 IMAD.MOV.U32 R120, RZ, RZ, R211 ;  /* 0x000000ffff788224 */ /* 0x002fc600078e00d3 */
[----:B------:R0:W-:Y:S01]  /*dbc0*/  STL [R1+0x574], R242 ;  /* 0x000574f201007387 */ /* 0x0001e20000100800 */
[----:B------:R-:W-:-:S05]  /*dbd0*/  @!P0 IMAD.MOV.U32 R121, RZ, RZ, R210 ;  /* 0x000000ffff798224 */ /* 0x000fca00078e00d2 */
[----:B------:R1:W2:Y:S04]  /*dbe0*/  @!P0 LDG.E.U8 R136, desc[UR20][R120.64] ;  /* 0x0000001478888981 */ /* 0x0002a8000c1e1100 */
[----:B0-----:R-:W4:Y:S04]  /*dbf0*/  LDL R242, [R1+0x1cc] ;  /* 0x0001cc0001f27983 */ /* 0x001f280000100800 */
[----:B------:R0:W-:Y:S01]  /*dc00*/  STL [R1+0x584], R227 ;  /* 0x000584e301007387 */ /* 0x0001e20000100800 */
[----:B-1----:R-:W-:Y:S02]  /*dc10*/  @!P0 IMAD.MOV.U32 R120, RZ, RZ, R195 ;  /* 0x000000ffff788224 */ /* 0x002fe400078e00c3 */
[----:B------:R-:W-:-:S05]  /*dc20*/  @!P0 IMAD.MOV.U32 R121, RZ, RZ, R194 ;  /* 0x000000ffff798224 */ /* 0x000fca00078e00c2 */
[----:B------:R1:W2:Y:S04]  /*dc30*/  @!P0 LDG.E.U8 R135, desc[UR20][R120.64] ;  /* 0x0000001478878981 */ /* 0x0002a8000c1e1100 */
[----:B0-----:R-:W2:Y:S04]  /*dc40*/  LDL.LU R227, [R1+0x34] ;  /* 0x0000340001e37983 */ /* 0x001ea80000300800 */
[----:B------:R0:W-:Y:S01]  /*dc50*/  STL [R1+0x57c], R226 ;  /* 0x00057ce201007387 */ /* 0x0001e20000100800 */
[----:B-1----:R-:W-:Y:S02]  /*dc60*/  @!P0 IMAD.MOV.U32 R120, RZ, RZ, R110 ;  /* 0x000000ffff788224 */ /* 0x002fe400078e006e */
[----:B------:R-:W-:-:S05]  /*dc70*/  @!P0 IMAD.MOV.U32 R121, RZ, RZ, R22 ;  /* 0x000000ffff798224 */ /* 0x000fca00078e0016 */
[----:B------:R1:W2:Y:S04]  /*dc80*/  @!P0 LDG.E.U8 R134, desc[UR20][R120.64] ;  /* 0x0000001478868981 */ /* 0x0002a8000c1e1100 */
[----:B0-----:R-:W2:Y:S04]  /*dc90*/  LDL.LU R226, [R1+0x2c] ;  /* 0x00002c0001e27983 */ /* 0x001ea80000300800 */
[----:B------:R0:W-:Y:S04]  /*dca0*/  STL [R1+0x58c], R211 ;  /* 0x00058cd301007387 */ /* 0x0001e80000100800 */
[----:B0-----:R-:W2:Y:S04]  /*dcb0*/  LDL.LU R211, [R1+0x3c] ;  /* 0x00003c0001d37983 */ /* 0x001ea80000300800 */
[----:B------:R0:W-:Y:S01]  /*dcc0*/  STL [R1+0x588], R210 ;  /* 0x000588d201007387 */ /* 0x0001e20000100800 */
[----:B-1----:R-:W-:-:S03]  /*dcd0*/  @!P0 IMAD.MOV.U32 R120, RZ, RZ, R102 ;  /* 0x000000ffff788224 */ /* 0x002fc600078e0066 */
[----:B0-----:R-:W2:Y:S04]  /*dce0*/  LDL.LU R210, [R1+0x10] ;  /* 0x0000100001d27983 */ /* 0x001ea80000300800 */
[----:B------:R0:W-:Y:S01]  /*dcf0*/  STL [R1+0x590], R8 ;  /* 0x0005900801007387 */ /* 0x0001e20000100800 */
[----:B------:R-:W-:-:S05]  /*dd00*/  @!P0 IMAD.MOV.U32 R121, RZ, RZ, R11 ;  /* 0x000000ffff798224 */ /* 0x000fca00078e000b */
[----:B------:R1:W2:Y:S04]  /*dd10*/  @!P0 LDG.E.U8 R133, desc[UR20][R120.64] ;  /* 0x0000001478858981 */ /* 0x0002a8000c1e1100 */
[----:B0-----:R-:W2:Y:S04]  /*dd20*/  LDL.LU R8, [R1+0x44] ;  /* 0x0000440001087983 */ /* 0x001ea80000300800 */
[----:B------:R0:W-:Y:S04]  /*dd30*/  STL [R1+0x598], R195 ;  /* 0x000598c301007387 */ /* 0x0001e80000100800 */
[----:B0-----:R-:W2:Y:S04]  /*dd40*/  LDL.LU R195, [R1+0x4c] ;  /* 0x00004c0001c37983 */ /* 0x001ea80000300800 */
[----:B------:R0:W-:Y:S04]  /*dd50*/  STL [R1+0x594], R194 ;  /* 0x000594c201007387 */ /* 0x0001e80000100800 */
[----:B0-----:R-:W3:Y:S04]  /*dd60*/  LDL R194, [R1+0x210] ;  /* 0x0002100001c27983 */ /* 0x001ee80000100800 */
[----:B------:R0:W-:Y:S04]  /*dd70*/  STL [R1+0x5a0], R110 ;  /* 0x0005a06e01007387 */ /* 0x0001e80000100800 */
[----:B0-----:R-:W2:Y:S04]  /*dd80*/  LDL R110, [R1+0x190] ;  /* 0x00019000016e7983 */ /* 0x001ea80000100800 */
[----:B------:R0:W-:Y:S04]  /*dd90*/  STL [R1+0x59c], R22 ;  /* 0x00059c1601007387 */ /* 0x0001e80000100800 */
[----:B0-----:R-:W2:Y:S04]  /*dda0*/  LDL R22, [R1+0x18c] ;  /* 0x00018c0001167983 */ /* 0x001ea80000100800 */
[----:B------:R0:W-:Y:S04]  /*ddb0*/  STL [R1+0x5a8], R102 ;  /* 0x0005a86601007387 */ /* 0x0001e80000100800 */
[----:B0-----:R-:W2:Y:S04]  /*ddc0*/  LDL.LU R102, [R1+0x38] ;  /* 0x0000380001667983 */ /* 0x001ea80000300800 */
[----:B------:R0:W-:Y:S04]  /*ddd0*/  STL [R1+0x5a4], R11 ;  /* 0x0005a40b01007387 */ /* 0x0001e80000100800 */
[----:B------:R-:W1:Y:S04]  /*dde0*/  LDL R120, [R1+0x240] ;  /* 0x0002400001787983 */ /* 0x000e680000100800 */
[----:B------:R-:W1:Y:S04]  /*ddf0*/  LDL R121, [R1+0x44c] ;  /* 0x00044c0001797983 */ /* 0x000e680000100800 */
[----:B0-----:R-:W4:Y:S04]  /*de00*/  LDL R11, [R1+0x20c] ;  /* 0x00020c00010b7983 */ /* 0x001f280000100800 */
[----:B------:R0:W-:Y:S04]  /*de10*/  STS.U8 [R7+UR7+0x4004], R132 ;  /* 0x0040048407007988 */ /* 0x0001e80008000007 */
[----:B------:R0:W-:Y:S02]  /*de20*/  STS.U8 [R7+UR7+0x4006], R131 ;  /* 0x0040068307007988 */ /* 0x0001e40008000007 */
[----:B0-----:R-:W-:-:S02]  /*de30*/  PRMT R132, RZ, 0x7610, R132 ;  /* 0x00007610ff847816 */ /* 0x001fc40000000084 */
[----:B------:R-:W-:Y:S01]  /*de40*/  PRMT R131, RZ, 0x7610, R131 ;  /* 0x00007610ff837816 */ /* 0x000fe20000000083 */
[----:B------:R0:W-:Y:S04]  /*de50*/  STS.U8 [R7+UR7+0x4008], R130 ;  /* 0x0040088207007988 */ /* 0x0001e80008000007 */
[----:B------:R0:W-:Y:S02]  /*de60*/  STS.U8 [R7+UR7+0x400a], R129 ;  /* 0x00400a8107007988 */ /* 0x0001e40008000007 */
[----:B0-----:R-:W-:Y:S02]  /*de70*/  PRMT R130, RZ, 0x7610, R130 ;  /* 0x00007610ff827816 */ /* 0x001fe40000000082 */
[----:B------:R-:W-:Y:S02]  /*de80*/  PRMT R129, RZ, 0x7610, R129 ;  /* 0x00007610ff817816 */ /* 0x000fe40000000081 */
[----:B-1----:R-:W-:-:S04]  /*de90*/  @!P0 LOP3.LUT R121, R121, R120, RZ, 0x3c, !PT ;  /* 0x0000007879798212 */ /* 0x002fc800078e3cff */
[----:B------:R-:W-:-:S04]  /*dea0*/  @!P0 LOP3.LUT R120, R121, R120, RZ, 0x3c, !PT ;  /* 0x0000007879788212 */ /* 0x000fc800078e3cff */
[----:B------:R-:W-:-:S05]  /*deb0*/  @!P0 LOP3.LUT R121, R121, R120, RZ, 0x3c, !PT ;  /* 0x0000007879798212 */ /* 0x000fca00078e3cff */
[----:B------:R3:W2:Y:S02]  /*dec0*/  @!P0 LDG.E.U8 R132, desc[UR20][R120.64] ;  /* 0x0000001478848981 */ /* 0x0006a4000c1e1100 */
[----:B---3--:R-:W-:Y:S02]  /*ded0*/  @!P0 IMAD.MOV.U32 R120, RZ, RZ, R194 ;  /* 0x000000ffff788224 */ /* 0x008fe400078e00c2 */
[----:B----4-:R-:W-:Y:S01]  /*dee0*/  @!P0 IMAD.MOV.U32 R121, RZ, RZ, R11 ;  /* 0x000000ffff798224 */ /* 0x010fe200078e000b */
[----:B------:R0:W-:Y:S04]  /*def0*/  STS.U8 [R7+UR7+0x400c], R128 ;  /* 0x00400c8007007988 */ /* 0x0001e80008000007 */
[----:B------:R1:W3:Y:S04]  /*df00*/  @!P0 LDG.E.U8 R131, desc[UR20][R120.64] ;  /* 0x0000001478838981 */ /* 0x0002e8000c1e1100 */
[----:B------:R-:W4:Y:S04]  /*df10*/  LDL R11, [R1+0x150] ;  /* 0x00015000010b7983 */ /* 0x000f280000100800 */
[----:B------:R-:W3:Y:S01]  /*df20*/  LDL R194, [R1+0xcc] ;  /* 0x0000cc0001c27983 */ /* 0x000ee20000100800 */
[----:B-1----:R-:W-:-:S02]  /*df30*/  @!P0 IMAD.MOV.U32 R120, RZ, RZ, R159 ;  /* 0x000000ffff788224 */ /* 0x002fc400078e009f */
[----:B------:R-:W-:Y:S01]  /*df40*/  @!P0 IMAD.MOV.U32 R121, RZ, RZ, R242 ;  /* 0x000000ffff798224 */ /* 0x000fe200078e00f2 */
[----:B0-----:R-:W-:Y:S01]  /*df50*/  PRMT R128, RZ, 0x7610, R128 ;  /* 0x00007610ff807816 */ /* 0x001fe20000000080 */
[----:B------:R-:W3:Y:S04]  /*df60*/  LDL R242, [R1+0x110] ;  /* 0x0001100001f27983 */ /* 0x000ee80000100800 */
[----:B------:R2:W3:Y:S04]  /*df70*/  @!P0 LDG.E.U8 R130, desc[UR20][R120.64] ;  /* 0x0000001478828981 */ /* 0x0004e8000c1e1100 */
[----:B------:R-:W3:Y:S01]  /*df80*/  LDL R159, [R1+0xd0] ;  /* 0x0000d000019f7983 */ /* 0x000ee20000100800 */
[----:B--2---:R-:W-:-:S02]  /*df90*/  @!P0 IMAD.MOV.U32 R120, RZ, RZ, R110 ;  /* 0x000000ffff788224 */ /* 0x004fc400078e006e */
[----:B------:R-:W-:Y:S01]  /*dfa0*/  @!P0 IMAD.MOV.U32 R121, RZ, RZ, R22 ;  /* 0x000000ffff798224 */ /* 0x000fe200078e0016 */
[----:B------:R-:W2:Y:S04]  /*dfb0*/  LDL R110, [R1+0x8c] ;  /* 0x00008c00016e7983 */ /* 0x000ea80000100800 */
[----:B------:R4:W2:Y:S04]  /*dfc0*/  @!P0 LDG.E.U8 R129, desc[UR20][R120.64] ;  /* 0x0000001478818981 */ /* 0x0008a8000c1e1100 */
[----:B------:R-:W2:Y:S04]  /*dfd0*/  LDL R22, [R1+0x90] ;  /* 0x0000900001167983 */ /* 0x000ea80000100800 */
[----:B------:R-:W3:Y:S01]  /*dfe0*/  LDL R121, [R1+0x14c] ;  /* 0x00014c0001797983 */ /* 0x000ee20000100800 */
[----:B----4-:R-:W-:-:S03]  /*dff0*/  @!P0 IMAD.MOV.U32 R120, RZ, RZ, R11 ;  /* 0x000000ffff788224 */ /* 0x010fc600078e000b */
[----:B------:R-:W4:Y:S04]  /*e000*/  LDL R11, [R1+0x50] ;  /* 0x00005000010b7983 */ /* 0x000f280000100800 */
[----:B---3--:R0:W3:Y:S04]  /*e010*/  @!P0 LDG.E.U8 R128, desc[UR20][R120.64] ;  /* 0x0000001478808981 */ /* 0x0080e8000c1e1100 */
[----:B------:R-:W2:Y:S01]  /*e020*/  LDL R121, [R1+0x10c] ;  /* 0x00010c0001797983 */ /* 0x000ea20000100800 */
[----:B0-----:R-:W-:-:S03]  /*e030*/  @!P0 IMAD.MOV.U32 R120, RZ, RZ, R242 ;  /* 0x000000ffff788224 */ /* 0x001fc600078e00f2 */
[----:B------:R0:W-:Y:S04]  /*e040*/  STS.U8 [R7+UR7+0x400e], R127 ;  /* 0x00400e7f07007988 */ /* 0x0001e80008000007 */
[----:B------:R1:W-:Y:S01]  /*e050*/  STS.U8 [R6+UR7+0x4000], R126 ;  /* 0x0040007e06007988 */ /* 0x0003e20008000007 */
[----:B0-----:R-:W-:-:S03]  /*e060*/  PRMT R127, RZ, 0x7610, R127 ;  /* 0x00007610ff7f7816 */ /* 0x001fc6000000007f */
[----:B------:R0:W-:Y:S01]  /*e070*/  STL [R1+0x5ac], R7 ;  /* 0x0005ac0701007387 */ /* 0x0001e20000100800 */
[----:B-1----:R-:W-:-:S03]  /*e080*/  PRMT R126, RZ, 0x7610, R126 ;  /* 0x00007610ff7e7816 */ /* 0x002fc6000000007e */
[----:B------:R1:W-:Y:S04]  /*e090*/  STS.U8 [R6+UR7+0x4002], R125 ;  /* 0x0040027d06007988 */ /* 0x0003e80008000007 */
[----:B------:R1:W-:Y:S04]  /*e0a0*/  STS.U8 [R6+UR7+0x4004], R124 ;  /* 0x0040047c06007988 */ /* 0x0003e80008000007 */
[----:B0-----:R-:W3:Y:S01]  /*e0b0*/  LDL R7, [R1+0x1c8] ;  /* 0x0001c80001077983 */ /* 0x001ee20000100800 */
[----:B-1----:R-:W-:-:S03]  /*e0c0*/  PRMT R125, RZ, 0x7610, R125 ;  /* 0x00007610ff7d7816 */ /* 0x002fc6000000007d */
[----:B------:R0:W-:Y:S01]  /*e0d0*/  STS.U8 [R6+UR7+0x4006], R123 ;  /* 0x0040067b06007988 */ /* 0x0001e20008000007 */
[----:B------:R-:W-:-:S03]  /*e0e0*/  PRMT R124, RZ, 0x7610, R124 ;  /* 0x00007610ff7c7816 */ /* 0x000fc6000000007c */
[----:B------:R1:W-:Y:S04]  /*e0f0*/  STS.U8 [R6+UR7+0x4008], R122 ;  /* 0x0040087a06007988 */ /* 0x0003e80008000007 */
[----:B------:R1:W-:Y:S01]  /*e100*/  STS.U8 [R6+UR7+0x400a], R158 ;  /* 0x00400a9e06007988 */ /* 0x0003e20008000007 */
[----:B0-----:R-:W-:-:S03]  /*e110*/  PRMT R123, RZ, 0x7610, R123 ;  /* 0x00007610ff7b7816 */ /* 0x001fc6000000007b */
[----:B------:R-:W3:Y:S04]  /*e120*/  LDL R242, [R1+0x1c4] ;  /* 0x0001c40001f27983 */ /* 0x000ee80000100800 */
[----:B--2---:R0:W2:Y:S02]  /*e130*/  @!P0 LDG.E.U8 R127, desc[UR20][R120.64] ;  /* 0x00000014787f8981 */ /* 0x0040a4000c1e1100 */
[----:B0-----:R-:W-:Y:S02]  /*e140*/  @!P0 IMAD.MOV.U32 R120, RZ, RZ, R159 ;  /* 0x000000ffff788224 */ /* 0x001fe400078e009f */
[----:B------:R-:W-:Y:S02]  /*e150*/  @!P0 IMAD.MOV.U32 R121, RZ, RZ, R194 ;  /* 0x000000ffff798224 */ /* 0x000fe400078e00c2 */
[----:B------:R-:W3:Y:S04]  /*e160*/  LDL R194, [R1+0x444] ;  /* 0x0004440001c27983 */ /* 0x000ee80000100800 */
[----:B------:R0:W2:Y:S02]  /*e170*/  @!P0 LDG.E.U8 R126, desc[UR20][R120.64] ;  /* 0x00000014787e8981 */ /* 0x0000a4000c1e1100 */
[----:B0-----:R-:W-:-:S02]  /*e180*/  @!P0 IMAD.MOV.U32 R120, RZ, RZ, R22 ;  /* 0x000000ffff788224 */ /* 0x001fc400078e0016 */
[----:B------:R-:W-:Y:S01]  /*e190*/  @!P0 IMAD.MOV.U32 R121, RZ, RZ, R110 ;  /* 0x000000ffff798224 */ /* 0x000fe200078e006e */
[----:B------:R-:W2:Y:S04]  /*e1a0*/  LDL R22, [R1+0x204] ;  /* 0x0002040001167983 */ /* 0x000ea80000100800 */
[----:B------:R-:W2:Y:S04]  /*e1b0*/  LDL R110, [R1+0x448] ;  /* 0x00044800016e7983 */ /* 0x000ea80000100800 */
[----:B------:R4:W2:Y:S02]  /*e1c0*/  @!P0 LDG.E.U8 R125, desc[UR20][R120.64] ;  /* 0x00000014787d8981 */ /* 0x0008a4000c1e1100 */
[----:B----4-:R-:W-:-:S02]  /*e1d0*/  @!P0 IMAD.MOV.U32 R120, RZ, RZ, R11 ;  /* 0x000000ffff788224 */ /* 0x010fc400078e000b */
[----:B------:R-:W4:Y:S01]  /*e1e0*/  LDL R11, [R1+0x208] ;  /* 0x00020800010b7983 */ /* 0x000f220000100800 */
[----:B------:R-:W-:-:S05]  /*e1f0*/  @!P0 IMAD.MOV.U32 R121, RZ, RZ, R195 ;  /* 0x000000ffff798224 */ /* 0x000fca00078e00c3 */
[----:B------:R0:W4:Y:S01]  /*e200*/  @!P0 LDG.E.U8 R124, desc[UR20][R120.64] ;  /* 0x00000014787c8981 */ /* 0x000122000c1e1100 */
[----:B-1----:R-:W-:Y:S01]  /*e210*/  PRMT R122, RZ, 0x7610, R122 ;  /* 0x00007610ff7a7816 */ /* 0x002fe2000000007a */
[----:B0-----:R-:W-:Y:S02]  /*e220*/  @!P0 IMAD.MOV.U32 R120, RZ, RZ, R210 ;  /* 0x000000ffff788224 */ /* 0x001fe400078e00d2 */
[----:B------:R-:W-:-:S05]  /*e230*/  @!P0 IMAD.MOV.U32 R121, RZ, RZ, R17 ;  /* 0x000000ffff798224 */ /* 0x000fca00078e0011 */
[----:B------:R0:W4:Y:S01]  /*e240*/  @!P0 LDG.E.U8 R123, desc[UR20][R120.64] ;  /* 0x00000014787b8981 */ /* 0x000122000c1e1100 */
[----:B------:R-:W-:Y:S02]  /*e250*/  @!P0 IMAD.MOV.U32 R158, RZ, RZ, R225 ;  /* 0x000000ffff9e8224 */ /* 0x000fe400078e00e1 */
[----:B------:R-:W-:Y:S02]  /*e260*/  @!P0 IMAD.MOV.U32 R159, RZ, RZ, R224 ;  /* 0x000000ffff9f8224 */ /* 0x000fe400078e00e0 */
[----:B0-----:R-:W-:Y:S02]  /*e270*/  @!P0 IMAD.MOV.U32 R120, RZ, RZ, R241 ;  /* 0x000000ffff788224 */ /* 0x001fe400078e00f1 */
[----:B------:R-:W-:Y:S01]  /*e280*/  @!P0 IMAD.MOV.U32 R121, RZ, RZ, R240 ;  /* 0x000000ffff798224 */ /* 0x000fe200078e00f0 */
[----:B------:R0:W-:Y:S04]  /*e290*/  STL [R1+0x5b0], R195 ;  /* 0x0005b0c301007387 */ /* 0x0001e80000100800 */
[----:B------:R1:W4:Y:S04]  /*e2a0*/  @!P0 LDG.E.U8 R122, desc[UR20][R120.64] ;  /* 0x00000014787a8981 */ /* 0x000328000c1e1100 */
[----:B0-----:R-:W4:Y:S01]  /*e2b0*/  LDL.LU R195, [R1+0x40] ;  /* 0x0000400001c37983 */ /* 0x001f220000300800 */
[----:B-1----:R-:W-:-:S03]  /*e2c0*/  PRMT R121, RZ, 0x7610, R121 ;  /* 0x00007610ff797816 */ /* 0x002fc60000000079 */
[----:B------:R0:W-:Y:S01]  /*e2d0*/  STL [R1+0x5b8], R210 ;  /* 0x0005b8d201007387 */ /* 0x0001e20000100800 */
[----:B------:R-:W-:-:S03]  /*e2e0*/  PRMT R120, RZ, 0x7610, R120 ;  /* 0x00007610ff787816 */ /* 0x000fc60000000078 */
[----:B------:R1:W4:Y:S04]  /*e2f0*/  @!P0 LDG.E.U8 R121, desc[UR20][R158.64] ;  /* 0x000000149e798981 */ /* 0x000328000c1e1100 */
[----:B0-----:R-:W4:Y:S04]  /*e300*/  LDL.LU R210, [R1+0x48] ;  /* 0x0000480001d27983 */ /* 0x001f280000300800 */
[----:B------:R0:W-:Y:S01]  /*e310*/  STL [R1+0x5b4], R17 ;  /* 0x0005b41101007387 */ /* 0x0001e20000100800 */
[----:B-1----:R-:W-:Y:S02]  /*e320*/  @!P0 IMAD.MOV.U32 R158, RZ, RZ, R209 ;  /* 0x000000ffff9e8224 */ /* 0x002fe400078e00d1 */
[----:B------:R-:W-:Y:S01]  /*e330*/  @!P0 IMAD.MOV.U32 R159, RZ, RZ, R208 ;  /* 0x000000ffff9f8224 */ /* 0x000fe200078e00d0 */
[----:B------:R-:W-:Y:S01]  /*e340*/  PRMT R119, RZ, 0x7610, R119 ;  /* 0x00007610ff777816 */ /* 0x000fe20000000077 */
[----:B------:R-:W-:Y:S04]  /*e350*/  STS.U8 [R6+UR7+0x400c], R192 ;  /* 0x00400cc006007988 */ /* 0x000fe80008000007 */
[----:B------:R1:W4:Y:S04]  /*e360*/  @!P0 LDG.E.U8 R120, desc[UR20][R158.64] ;  /* 0x000000149e788981 */ /* 0x000328000c1e1100 */
[----:B0-----:R-:W4:Y:S04]  /*e370*/  LDL.LU R17, [R1+0x6c] ;  /* 0x00006c0001117983 */ /* 0x001f280000300800 */
[----:B------:R0:W-:Y:S01]  /*e380*/  STL [R1+0x5c0], R241 ;  /* 0x0005c0f101007387 */ /* 0x0001e20000100800 */
[----:B-1----:R-:W-:-:S02]  /*e390*/  @!P0 IMAD.MOV.U32 R158, RZ, RZ, R193 ;  /* 0x000000ffff9e8224 */ /* 0x002fc400078e00c1 */
[----:B------:R-:W-:Y:S01]  /*e3a0*/  @!P0 IMAD.MOV.U32 R159, RZ, RZ, R99 ;  /* 0x000000ffff9f8224 */ /* 0x000fe200078e0063 */
[----:B------:R-:W-:Y:S04]  /*e3b0*/  STS.U8 [R6+UR7+0x400e], R191 ;  /* 0x00400ebf06007988 */ /* 0x000fe80008000007 */
[----:B0-----:R-:W4:Y:S04]  /*e3c0*/  LDL.LU R241, [R1+0x7c] ;  /* 0x00007c0001f17983 */ /* 0x001f280000300800 */
[----:B------:R0:W-:Y:S04]  /*e3d0*/  STL [R1+0x5bc], R240 ;  /* 0x0005bcf001007387 */ /* 0x0001e80000100800 */
[----:B------:R1:W-:Y:S04]  /*e3e0*/  STS.U8 [R5+UR7+0x4000], R149 ;  /* 0x0040009505007988 */ /* 0x0003e80008000007 */
[----:B------:R1:W4:Y:S04]  /*e3f0*/  @!P0 LDG.E.U8 R119, desc[UR20][R158.64] ;  /* 0x000000149e778981 */ /* 0x000328000c1e1100 */
[----:B0-----:R-:W4:Y:S04]  /*e400*/  LDL.LU R240, [R1+0x74] ;  /* 0x0000740001f07983 */ /* 0x001f280000300800 */
[----:B------:R-:W-:Y:S04]  /*e410*/  STL [R1+0x5c8], R225 ;  /* 0x0005c8e101007387 */ /* 0x000fe80000100800 */
[----:B------:R0:W-:Y:S01]  /*e420*/  STL [R1+0x5c4], R224 ;  /* 0x0005c4e001007387 */ /* 0x0001e20000100800 */
[----:B-1----:R-:W-:Y:S01]  /*e430*/  PRMT R149, RZ, 0x7610, R149 ;  /* 0x00007610ff957816 */ /* 0x002fe20000000095 */
[----:B------:R-:W-:-:S02]  /*e440*/  @!P0 IMAD.MOV.U32 R158, RZ, RZ, R109 ;  /* 0x000000ffff9e8224 */ /* 0x000fc400078e006d */
[----:B------:R-:W-:Y:S01]  /*e450*/  @!P0 IMAD.MOV.U32 R159, RZ, RZ, R20 ;  /* 0x000000ffff9f8224 */ /* 0x000fe200078e0014 */
[----:B------:R1:W-:Y:S04]  /*e460*/  STS.U8 [R5+UR7+0x4002], R151 ;  /* 0x0040029705007988 */ /* 0x0003e80008000007 */
[----:B------:R1:W4:Y:S04]  /*e470*/  @!P0 LDG.E.U8 R149, desc[UR20][R158.64] ;  /* 0x000000149e958981 */ /* 0x000328000c1e1100 */
[----:B0-----:R-:W4:Y:S04]  /*e480*/  LDL.LU R224, [R1+0x84] ;  /* 0x0000840001e07983 */ /* 0x001f280000300800 */
[----:B------:R-:W4:Y:S04]  /*e490*/  LDL.LU R192, [R1+0x4] ;  /* 0x0000040001c07983 */ /* 0x000f280000300800 */
[----:B------:R0:W-:Y:S01]  /*e4a0*/  STL [R1+0x5d0], R209 ;  /* 0x0005d0d101007387 */ /* 0x0001e20000100800 */
[----:B-1----:R-:W-:Y:S01]  /*e4b0*/  PRMT R151, RZ, 0x7610, R151 ;  /* 0x00007610ff977816 */ /* 0x002fe20000000097 */
[----:B------:R-:W-:-:S02]  /*e4c0*/  @!P0 IMAD.MOV.U32 R158, RZ, RZ, R101 ;  /* 0x000000ffff9e8224 */ /* 0x000fc400078e0065 */
[----:B0-----:R-:W4:Y:S04]  /*e4d0*/  LDL.LU R209, [R1+0x70] ;  /* 0x0000700001d17983 */ /* 0x001f280000300800 */
[----:B------:R-:W-:Y:S04]  /*e4e0*/  STL [R1+0x5cc], R208 ;  /* 0x0005ccd001007387 */ /* 0x000fe80000100800 */
[----:B------:R-:W-:Y:S04]  /*e4f0*/  STL [R1+0x5d4], R6 ;  /* 0x0005d40601007387 */ /* 0x000fe80000100800 */
[----:B------:R-:W-:Y:S01]  /*e500*/  STL [R1+0x5dc], R193 ;  /* 0x0005dcc101007387 */ /* 0x000fe20000100800 */
[----:B------:R-:W-:-:S03]  /*e510*/  @!P0 IMAD.MOV.U32 R159, RZ, RZ, R10 ;  /* 0x000000ffff9f8224 */ /* 0x000fc600078e000a */
[----:B------:R0:W-:Y:S04]  /*e520*/  STL [R1+0x5d8], R99 ;  /* 0x0005d86301007387 */ /* 0x0001e80000100800 */
[----:B------:R3:W4:Y:S04]  /*e530*/  @!P0 LDG.E.U8 R151, desc[UR20][R158.64] ;  /* 0x000000149e978981 */ /* 0x000728000c1e1100 */
[----:B0-----:R-:W4:Y:S04]  /*e540*/  LDL.LU R99, [R1+0x78] ;  /* 0x0000780001637983 */ /* 0x001f280000300800 */
[----:B------:R0:W-:Y:S04]  /*e550*/  STL [R1+0x5e4], R109 ;  /* 0x0005e46d01007387 */ /* 0x0001e80000100800 */
[----:B0-----:R-:W4:Y:S04]  /*e560*/  LDL.LU R109, [R1+0xac] ;  /* 0x0000ac00016d7983 */ /* 0x001f280000300800 */
[----:B------:R0:W-:Y:S04]  /*e570*/  STL [R1+0x5e0], R20 ;  /* 0x0005e01401007387 */ /* 0x0001e80000100800 */
[----:B0-----:R-:W4:Y:S04]  /*e580*/  LDL.LU R20, [R1+0x80] ;  /* 0x0000800001147983 */ /* 0x001f280000300800 */
[----:B------:R0:W-:Y:S04]  /*e590*/  STL [R1+0x5ec], R101 ;  /* 0x0005ec6501007387 */ /* 0x0001e80000100800 */
[----:B------:R1:W-:Y:S04]  /*e5a0*/  STS.U8 [R5+UR7+0x4004], R152 ;  /* 0x0040049805007988 */ /* 0x0003e80008000007 */
[----:B0-----:R-:W4:Y:S04]  /*e5b0*/  LDL.LU R101, [R1+0xb4] ;  /* 0x0000b40001657983 */ /* 0x001f280000300800 */
[----:B------:R0:W-:Y:S01]  /*e5c0*/  STL [R1+0x5e8], R10 ;  /* 0x0005e80a01007387 */ /* 0x0001e20000100800 */
[----:B-1----:R-:W-:-:S03]  /*e5d0*/  PRMT R152, RZ, 0x7610, R152 ;  /* 0x00007610ff987816 */ /* 0x002fc60000000098 */
[----:B0-----:R-:W4:Y:S04]  /*e5e0*/  LDL.LU R10, [R1+0x88] ;  /* 0x00008800010a7983 */ /* 0x001f280000300800 */
[----:B------:R-:W4:Y:S04]  /*e5f0*/  LDL R208, [R1+0x184] ;  /* 0x0001840001d07983 */ /* 0x000f280000100800 */
[----:B------:R-:W4:Y:S04]  /*e600*/  LDL R193, [R1+0x144] ;  /* 0x0001440001c17983 */ /* 0x000f280000100800 */
[----:B------:R0:W-:Y:S04]  /*e610*/  STS.U8 [R5+UR7+0x4006], R155 ;  /* 0x0040069b05007988 */ /* 0x0001e80008000007 */
[----:B------:R-:W4:Y:S01]  /*e620*/  LDL R6, [R1+0xc8] ;  /* 0x0000c80001067983 */ /* 0x000f220000100800 */
[----:B0-----:R-:W-:Y:S01]  /*e630*/  PRMT R155, RZ, 0x7610, R155 ;  /* 0x00007610ff9b7816 */ /* 0x001fe2000000009b */
[----:B---3--:R-:W-:-:S02]  /*e640*/  @!P0 IMAD.MOV.U32 R159, RZ, RZ, R194 ;  /* 0x000000ffff9f8224 */ /* 0x008fc400078e00c2 */
[----:B------:R-:W3:Y:S01]  /*e650*/  LDL R194, [R1+0x188] ;  /* 0x0001880001c27983 */ /* 0x000ee20000100800 */
[----:B--2---:R-:W-:-:S03]  /*e660*/  @!P0 IMAD.MOV.U32 R158, RZ, RZ, R110 ;  /* 0x000000ffff9e8224 */ /* 0x004fc600078e006e */
[----:B------:R-:W2:Y:S04]  /*e670*/  LDL R110, [R1+0x148] ;  /* 0x00014800016e7983 */ /* 0x000ea80000100800 */
[----:B------:R4:W2:Y:S02]  /*e680*/  @!P0 LDG.E.U8 R152, desc[UR20][R158.64] ;  /* 0x000000149e988981 */ /* 0x0008a4000c1e1100 */
[----:B----4-:R-:W-:Y:S02]  /*e690*/  @!P0 IMAD.MOV.U32 R158, RZ, RZ, R11 ;  /* 0x000000ffff9e8224 */ /* 0x010fe400078e000b */
[----:B------:R-:W-:Y:S01]  /*e6a0*/  @!P0 IMAD.MOV.U32 R159, RZ, RZ, R22 ;  /* 0x000000ffff9f8224 */ /* 0x000fe200078e0016 */
[----:B------:R-:W4:Y:S04]  /*e6b0*/  LDL R11, [R1+0x108] ;  /* 0x00010800010b7983 */ /* 0x000f280000100800 */
[----:B------:R-:W4:Y:S04]  /*e6c0*/  LDL R22, [R1+0x104] ;  /* 0x0001040001167983 */ /* 0x000f280000100800 */
[----:B------:R0:W4:Y:S02]  /*e6d0*/  @!P0 LDG.E.U8 R155, desc[UR20][R158.64] ;  /* 0x000000149e9b8981 */ /* 0x000124000c1e1100 */
[----:B0-----:R-:W-:-:S02]  /*e6e0*/  @!P0 IMAD.MOV.U32 R158, RZ, RZ, R7 ;  /* 0x000000ffff9e8224 */ /* 0x001fc400078e0007 */
[----:B------:R-:W4:Y:S01]  /*e6f0*/  LDL R7, [R1+0xc4] ;  /* 0x0000c40001077983 */ /* 0x000f220000100800 */
[----:B------:R-:W-:-:S03]  /*e700*/  @!P0 IMAD.MOV.U32 R159, RZ, RZ, R242 ;  /* 0x000000ffff9f8224 */ /* 0x000fc600078e00f2 */
[----:B------:R0:W-:Y:S04]  /*e710*/  STS.U8 [R5+UR7+0x4008], R156 ;  /* 0x0040089c05007988 */ /* 0x0001e80008000007 */
[----:B------:R1:W-:Y:S01]  /*e720*/  STS.U8 [R5+UR7+0x400a], R160 ;  /* 0x00400aa005007988 */ /* 0x0003e20008000007 */
[----:B0-----:R-:W-:Y:S02]  /*e730*/  PRMT R156, RZ, 0x7610, R156 ;  /* 0x00007610ff9c7816 */ /* 0x001fe4000000009c */
[----:B-1----:R-:W-:-:S04]  /*e740*/  PRMT R160, RZ, 0x7610, R160 ;  /* 0x00007610ffa07816 */ /* 0x002fc800000000a0 */
[----:B------:R0:W4:Y:S04]  /*e750*/  @!P0 LDG.E.U8 R156, desc[UR20][R158.64] ;  /* 0x000000149e9c8981 */ /* 0x000128000c1e1100 */
[----:B------:R1:W-:Y:S04]  /*e760*/  STS.U8 [R5+UR7+0x400c], R163 ;  /* 0x00400ca305007988 */ /* 0x0003e80008000007 */
[----:B------:R0:W-:Y:S01]  /*e770*/  STS.U8 [R5+UR7+0x400e], R165 ;  /* 0x00400ea505007988 */ /* 0x0001e20008000007 */
[----:B-1----:R-:W-:Y:S02]  /*e780*/  PRMT R163, RZ, 0x7610, R163 ;  /* 0x00007610ffa37816 */ /* 0x002fe400000000a3 */
[----:B0-----:R-:W-:Y:S01]  /*e790*/  PRMT R165, RZ, 0x7610, R165 ;  /* 0x00007610ffa57816 */ /* 0x001fe200000000a5 */
[----:B------:R0:W-:Y:S04]  /*e7a0*/  STS.U8 [R4+UR7+0x4000], R166 ;  /* 0x004000a604007988 */ /* 0x0001e80008000007 */
[----:B------:R1:W-:Y:S01]  /*e7b0*/  STS.U8 [R4+UR7+0x4002], R169 ;  /* 0x004002a904007988 */ /* 0x0003e20008000007 */
[----:B0-----:R-:W-:-:S02]  /*e7c0*/  PRMT R166, RZ, 0x7610, R166 ;  /* 0x00007610ffa67816 */ /* 0x001fc400000000a6 */
[----:B-1----:R-:W-:Y:S01]  /*e7d0*/  PRMT R169, RZ, 0x7610, R169 ;  /* 0x00007610ffa97816 */ /* 0x002fe200000000a9 */
[----:B------:R0:W-:Y:S04]  /*e7e0*/  STS.U8 [R4+UR7+0x4004], R170 ;  /* 0x004004aa04007988 */ /* 0x0001e80008000007 */
[----:B------:R1:W-:Y:S01]  /*e7f0*/  STS.U8 [R4+UR7+0x4006], R173 ;  /* 0x004006ad04007988 */ /* 0x0003e20008000007 */
[----:B0-----:R-:W-:-:S03]  /*e800*/  PRMT R170, RZ, 0x7610, R170 ;  /* 0x00007610ffaa7816 */ /* 0x001fc600000000aa */
[----:B------:R0:W-:Y:S01]  /*e810*/  STL [R1+0x5f0], R5 ;  /* 0x0005f00501007387 */ /* 0x0001e20000100800 */
[----:B-1----:R-:W-:-:S03]  /*e820*/  PRMT R173, RZ, 0x7610, R173 ;  /* 0x00007610ffad7816 */ /* 0x002fc600000000ad */
[----:B------:R1:W-:Y:S04]  /*e830*/  STS.U8 [R4+UR7+0x4008], R175 ;  /* 0x004008af04007988 */ /* 0x0003e80008000007 */
[----:B0-----:R-:W4:Y:S04]  /*e840*/  LDL.LU R5, [R1+0xbc] ;  /* 0x0000bc0001057983 */ /* 0x001f280000300800 */
[----:B------:R-:W4:Y:S04]  /*e850*/  LDL R242, [R1+0x23c] ;  /* 0x00023c0001f27983 */ /* 0x000f280000100800 */
[----:B------:R-:W4:Y:S01]  /*e860*/  LDL R225, [R1+0x440] ;  /* 0x0004400001e17983 */ /* 0x000f220000100800 */
[----:B-1----:R-:W-:-:S03]  /*e870*/  PRMT R175, RZ, 0x7610, R175 ;  /* 0x00007610ffaf7816 */ /* 0x002fc600000000af */
[----:B------:R0:W-:Y:S04]  /*e880*/  STS.U8 [R4+UR7+0x400a], R176 ;  /* 0x00400ab004007988 */ /* 0x0001e80008000007 */
[----:B------:R1:W-:Y:S01]  /*e890*/  STS.U8 [R4+UR7+0x400c], R179 ;  /* 0x00400cb304007988 */ /* 0x0003e20008000007 */
[----:B0-----:R-:W-:Y:S02]  /*e8a0*/  PRMT R176, RZ, 0x7610, R176 ;  /* 0x00007610ffb07816 */ /* 0x001fe400000000b0 */
[----:B-1----:R-:W-:Y:S01]  /*e8b0*/  PRMT R179, RZ, 0x7610, R179 ;  /* 0x00007610ffb37816 */ /* 0x002fe200000000b3 */
[----:B------:R0:W-:Y:S02]  /*e8c0*/  STS.U8 [R4+UR7+0x400e], R181 ;  /* 0x00400eb504007988 */ /* 0x0001e40008000007 */
[----:B0-----:R-:W-:Y:S01]  /*e8d0*/  PRMT R181, RZ, 0x7610, R181 ;  /* 0x00007610ffb57816 */ /* 0x001fe200000000b5 */
[----:B------:R-:W-:-:S02]  /*e8e0*/  @!P0 IMAD.MOV.U32 R159, RZ, RZ, R208 ;  /* 0x000000ffff9f8224 */ /* 0x000fc400078e00d0 */
[----:B------:R-:W4:Y:S01]  /*e8f0*/  LDL R208, [R1+0x1fc] ;  /* 0x0001fc0001d07983 */ /* 0x000f220000100800 */
[----:B---3--:R-:W-:-:S03]  /*e900*/  @!P0 IMAD.MOV.U32 R158, RZ, RZ, R194 ;  /* 0x000000ffff9e8224 */ /* 0x008fc600078e00c2 */
[----:B------:R-:W3:Y:S04]  /*e910*/  LDL R194, [R1+0x200] ;  /* 0x0002000001c27983 */ /* 0x000ee80000100800 */
[----:B------:R0:W3:Y:S02]  /*e920*/  @!P0 LDG.E.U8 R160, desc[UR20][R158.64] ;  /* 0x000000149ea08981 */ /* 0x0000e4000c1e1100 */
[----:B0-----:R-:W-:Y:S02]  /*e930*/  @!P0 IMAD.MOV.U32 R159, RZ, RZ, R193 ;  /* 0x000000ffff9f8224 */ /* 0x001fe400078e00c1 */
[----:B------:R-:W3:Y:S01]  /*e940*/  LDL R193, [R1+0x1bc] ;  /* 0x0001bc0001c17983 */ /* 0x000ee20000100800 */
[----:B--2---:R-:W-:-:S03]  /*e950*/  @!P0 IMAD.MOV.U32 R158, RZ, RZ, R110 ;  /* 0x000000ffff9e8224 */ /* 0x004fc600078e006e */
[----:B------:R-:W2:Y:S04]  /*e960*/  LDL R110, [R1+0x1c0] ;  /* 0x0001c000016e7983 */ /* 0x000ea80000100800 */
[----:B------:R4:W2:Y:S02]  /*e970*/  @!P0 LDG.E.U8 R163, desc[UR20][R158.64] ;  /* 0x000000149ea38981 */ /* 0x0008a4000c1e1100 */
[----:B----4-:R-:W-:Y:S02]  /*e980*/  @!P0 IMAD.MOV.U32 R158, RZ, RZ, R11 ;  /* 0x000000ffff9e8224 */ /* 0x010fe400078e000b */
[----:B------:R-:W4:Y:S01]  /*e990*/  LDL R11, [R1+0x180] ;  /* 0x00018000010b7983 */ /* 0x000f220000100800 */
[----:B------:R-:W-:-:S03]  /*e9a0*/  @!P0 IMAD.MOV.U32 R159, RZ, RZ, R22 ;  /* 0x000000ffff9f8224 */ /* 0x000fc600078e0016 */
[----:B------:R-:W4:Y:S04]  /*e9b0*/  LDL R22, [R1+0x17c] ;  /* 0x00017c0001167983 */ /* 0x000f280000100800 */
[----:B------:R0:W4:Y:S02]  /*e9c0*/  @!P0 LDG.E.U8 R165, desc[UR20][R158.64] ;  /* 0x000000149ea58981 */ /* 0x000124000c1e1100 */
[----:B0-----:R-:W-:Y:S02]  /*e9d0*/  @!P0 IMAD.MOV.U32 R158, RZ, RZ, R6 ;  /* 0x000000ffff9e8224 */ /* 0x001fe400078e0006 */
[----:B------:R-:W-:Y:S01]  /*e9e0*/  @!P0 IMAD.MOV.U32 R159, RZ, RZ, R7 ;  /* 0x000000ffff9f8224 */ /* 0x000fe200078e0007 */
[----:B------:R-:W4:Y:S04]  /*e9f0*/  LDL R6, [R1+0x140] ;  /* 0x0001400001067983 */ /* 0x000f280000100800 */
[----:B------:R0:W4:Y:S04]  /*ea00*/  @!P0 LDG.E.U8 R166, desc[UR20][R158.64] ;  /* 0x000000149ea68981 */ /* 0x000128000c1e1100 */
[----:B------:R-:W4:Y:S01]  /*ea10*/  LDL R7, [R1+0x13c] ;  /* 0x00013c0001077983 */ /* 0x000f220000100800 */
[----:B0-----:R-:W-:-:S02]  /*ea20*/  @!P0 IMAD.MOV.U32 R158, RZ, RZ, R10 ;  /* 0x000000ffff9e8224 */ /* 0x001fc400078e000a */
[----:B------:R-:W-:-:S05]  /*ea30*/  @!P0 IMAD.MOV.U32 R159, RZ, RZ, R224 ;  /* 0x000000ffff9f8224 */ /* 0x000fca00078e00e0 */
[----:B------:R0:W4:Y:S02]  /*ea40*/  @!P0 LDG.E.U8 R169, desc[UR20][R158.64] ;  /* 0x000000149ea98981 */ /* 0x000124000c1e1100 */
[----:B0-----:R-:W-:Y:S02]  /*ea50*/  @!P0 IMAD.MOV.U32 R158, RZ, RZ, R210 ;  /* 0x000000ffff9e8224 */ /* 0x001fe400078e00d2 */
[----:B------:R-:W-:-:S05]  /*ea60*/  @!P0 IMAD.MOV.U32 R159, RZ, RZ, R8 ;  /* 0x000000ffff9f8224 */ /* 0x000fca00078e0008 */
[----:B------:R0:W4:Y:S02]  /*ea70*/  @!P0 LDG.E.U8 R170, desc[UR20][R158.64] ;  /* 0x000000149eaa8981 */ /* 0x000124000c1e1100 */
[----:B0-----:R-:W-:Y:S02]  /*ea80*/  @!P0 IMAD.MOV.U32 R158, RZ, RZ, R90 ;  /* 0x000000ffff9e8224 */ /* 0x001fe400078e005a */
[----:B------:R-:W-:Y:S01]  /*ea90*/  @!P0 IMAD.MOV.U32 R159, RZ, RZ, R192 ;  /* 0x000000ffff9f8224 */ /* 0x000fe200078e00c0 */
[----:B------:R-:W-:Y:S04]  /*eaa0*/  STL [R1+0x5f8], R10 ;  /* 0x0005f80a01007387 */ /* 0x000fe80000100800 */
[----:B------:R0:W4:Y:S04]  /*eab0*/  @!P0 LDG.E.U8 R173, desc[UR20][R158.64] ;  /* 0x000000149ead8981 */ /* 0x000128000c1e1100 */
[----:B------:R-:W-:Y:S01]  /*eac0*/  STL [R1+0x5f4], R224 ;  /* 0x0005f4e001007387 */ /* 0x000fe20000100800 */
[----:B0-----:R-:W-:-:S02]  /*ead0*/  @!P0 IMAD.MOV.U32 R158, RZ, RZ, R239 ;  /* 0x000000ffff9e8224 */ /* 0x001fc400078e00ef */
[----:B------:R-:W-:Y:S01]  /*eae0*/  @!P0 IMAD.MOV.U32 R159, RZ, RZ, R238 ;  /* 0x000000ffff9f8224 */ /* 0x000fe200078e00ee */
[----:B------:R-:W-:Y:S04]  /*eaf0*/  STL [R1+0x600], R210 ;  /* 0x000600d201007387 */ /* 0x000fe80000100800 */
[----:B------:R0:W-:Y:S04]  /*eb00*/  STL [R1+0x5fc], R8 ;  /* 0x0005fc0801007387 */ /* 0x0001e80000100800 */
[----:B------:R1:W4:Y:S04]  /*eb10*/  @!P0 LDG.E.U8 R175, desc[UR20][R158.64] ;  /* 0x000000149eaf8981 */ /* 0x000328000c1e1100 */
[----:B0-----:R-:W4:Y:S04]  /*eb20*/  LDL.LU R8, [R1+0xb0] ;  /* 0x0000b00001087983 */ /* 0x001f280000300800 */
[----:B------:R-:W-:Y:S01]  /*eb30*/  STL [R1+0x608], R90 ;  /* 0x0006085a01007387 */ /* 0x000fe20000100800 */
[----:B-1----:R-:W-:-:S02]  /*eb40*/  @!P0 IMAD.MOV.U32 R158, RZ, RZ, R223 ;  /* 0x000000ffff9e8224 */ /* 0x002fc400078e00df */
[----:B------:R-:W-:Y:S01]  /*eb50*/  @!P0 IMAD.MOV.U32 R159, RZ, RZ, R222 ;  /* 0x000000ffff9f8224 */ /* 0x000fe200078e00de */
[----:B------:R0:W-:Y:S04]  /*eb60*/  STL [R1+0x604], R192 ;  /* 0x000604c001007387 */ /* 0x0001e80000100800 */
[----:B------:R1:W4:Y:S04]  /*eb70*/  @!P0 LDG.E.U8 R176, desc[UR20][R158.64] ;  /* 0x000000149eb08981 */ /* 0x000328000c1e1100 */
[----:B0-----:R-:W4:Y:S04]  /*eb80*/  LDL.LU R192, [R1+0xb8] ;  /* 0x0000b80001c07983 */ /* 0x001f280000300800 */
[----:B------:R0:W-:Y:S01]  /*eb90*/  STL [R1+0x610], R239 ;  /* 0x000610ef01007387 */ /* 0x0001e20000100800 */
[----:B-1----:R-:W-:-:S02]  /*eba0*/  @!P0 IMAD.MOV.U32 R158, RZ, RZ, R207 ;  /* 0x000000ffff9e8224 */ /* 0x002fc400078e00cf */
[----:B------:R-:W-:-:S05]  /*ebb0*/  @!P0 IMAD.MOV.U32 R159, RZ, RZ, R206 ;  /* 0x000000ffff9f8224 */ /* 0x000fca00078e00ce */
[----:B------:R1:W4:Y:S04]  /*ebc0*/  @!P0 LDG.E.U8 R179, desc[UR20][R158.64] ;  /* 0x000000149eb38981 */ /* 0x000328000c1e1100 */
[----:B0-----:R-:W4:Y:S04]  /*ebd0*/  LDL.LU R239, [R1+0xec] ;  /* 0x0000ec0001ef7983 */ /* 0x001f280000300800 */
[----:B------:R0:W-:Y:S01]  /*ebe0*/  STL [R1+0x60c], R238 ;  /* 0x00060cee01007387 */ /* 0x0001e20000100800 */
[----:B-1----:R-:W-:Y:S02]  /*ebf0*/  @!P0 IMAD.MOV.U32 R158, RZ, RZ, R116 ;  /* 0x000000ffff9e8224 */ /* 0x002fe400078e0074 */
[----:B------:R-:W-:-:S05]  /*ec00*/  @!P0 IMAD.MOV.U32 R159, RZ, RZ, R97 ;  /* 0x000000ffff9f8224 */ /* 0x000fca00078e0061 */
[----:B------:R1:W4:Y:S04]  /*ec10*/  @!P0 LDG.E.U8 R181, desc[UR20][R158.64] ;  /* 0x000000149eb58981 */ /* 0x000328000c1e1100 */
[----:B0-----:R-:W4:Y:S04]  /*ec20*/  LDL.LU R238, [R1+0xc0] ;  /* 0x0000c00001ee7983 */ /* 0x001f280000300800 */
[----:B------:R0:W-:Y:S04]  /*ec30*/  STL [R1+0x618], R223 ;  /* 0x000618df01007387 */ /* 0x0001e80000100800 */
[----:B0-----:R-:W4:Y:S04]  /*ec40*/  LDL.LU R223, [R1+0xfc] ;  /* 0x0000fc0001df7983 */ /* 0x001f280000300800 */
[----:B------:R0:W-:Y:S01]  /*ec50*/  STL [R1+0x614], R222 ;  /* 0x000614de01007387 */ /* 0x0001e20000100800 */
[----:B-1----:R-:W-:-:S03]  /*ec60*/  @!P0 IMAD.MOV.U32 R158, RZ, RZ, R108 ;  /* 0x000000ffff9e8224 */ /* 0x002fc600078e006c */
[----:B0-----:R-:W4:Y:S04]  /*ec70*/  LDL.LU R222, [R1+0xf4] ;  /* 0x0000f40001de7983 */ /* 0x001f280000300800 */
[----:B------:R-:W-:Y:S04]  /*ec80*/  STL [R1+0x620], R207 ;  /* 0x000620cf01007387 */ /* 0x000fe80000100800 */
[----:B------:R-:W-:Y:S04]  /*ec90*/  STL [R1+0x61c], R206 ;  /* 0x00061cce01007387 */ /* 0x000fe80000100800 */
[----:B------:R0:W-:Y:S04]  /*eca0*/  STL [R1+0x624], R4 ;  /* 0x0006240401007387 */ /* 0x0001e80000100800 */
[----:B0-----:R-:W4:Y:S04]  /*ecb0*/  LDL.LU R4, [R1+0xf0] ;  /* 0x0000f00001047983 */ /* 0x001f280000300800 */
[----:B------:R0:W-:Y:S04]  /*ecc0*/  STL [R1+0x62c], R116 ;  /* 0x00062c7401007387 */ /* 0x0001e80000100800 */
[----:B0-----:R-:W4:Y:S04]  /*ecd0*/  LDL.LU R116, [R1+0xf8] ;  /* 0x0000f80001747983 */ /* 0x001f280000300800 */
[----:B------:R-:W-:Y:S04]  /*ece0*/  STL [R1+0x628], R97 ;  /* 0x0006286101007387 */ /* 0x000fe80000100800 */
[----:B------:R0:W-:Y:S04]  /*ecf0*/  STL [R1+0x634], R108 ;  /* 0x0006346c01007387 */ /* 0x0001e80000100800 */
[----:B0-----:R-:W4:Y:S01]  /*ed00*/  LDL.LU R108, [R1+0x100] ;  /* 0x00010000016c7983 */ /* 0x001f220000300800 */
[----:B------:R-:W-:-:S03]  /*ed10*/  @!P0 IMAD.MOV.U32 R159, RZ, RZ, R18 ;  /* 0x000000ffff9f8224 */ /* 0x000fc600078e0012 */
[----:B------:R0:W-:Y:S04]  /*ed20*/  STS.U8 [R3+UR7+0x4000], R183 ;  /* 0x004000b703007988 */ /* 0x0001e80008000007 */
[----:B------:R1:W-:Y:S01]  /*ed30*/  STS.U8 [R3+UR7+0x4002], R184 ;  /* 0x004002b803007988 */ /* 0x0003e20008000007 */
[----:B0-----:R-:W-:Y:S02]  /*ed40*/  PRMT R183, RZ, 0x7610, R183 ;  /* 0x00007610ffb77816 */ /* 0x001fe400000000b7 */
[----:B-1----:R-:W-:-:S04]  /*ed50*/  PRMT R184, RZ, 0x7610, R184 ;  /* 0x00007610ffb87816 */ /* 0x002fc800000000b8 */
[----:B------:R0:W4:Y:S04]  /*ed60*/  @!P0 LDG.E.U8 R183, desc[UR20][R158.64] ;  /* 0x000000149eb78981 */ /* 0x000128000c1e1100 */
[----:B------:R1:W-:Y:S01]  /*ed70*/  STS.U8 [R3+UR7+0x4004], R187 ;  /* 0x004004bb03007988 */ /* 0x0003e20008000007 */
[----:B0-----:R-:W-:Y:S02]  /*ed80*/  @!P0 IMAD.MOV.U32 R158, RZ, RZ, R100 ;  /* 0x000000ffff9e8224 */ /* 0x001fe400078e0064 */
[----:B------:R-:W-:Y:S01]  /*ed90*/  @!P0 IMAD.MOV.U32 R159, RZ, RZ, R9 ;  /* 0x000000ffff9f8224 */ /* 0x000fe200078e0009 */
        /* <DEDUP_REMOVED lines=8> */
[----:B---3--:R-:W-:Y:S02]  /*ee20*/  @!P0 IMAD.MOV.U32 R158, RZ, RZ, R194 ;  /* 0x000000ffff9e8224 */ /* 0x008fe400078e00c2 */
[----:B------:R-:W-:Y:S01]  /*ee30*/  @!P0 IMAD.MOV.U32 R159, RZ, RZ, R208 ;  /* 0x000000ffff9f8224 */ /* 0x000fe200078e00d0 */
[----:B0-----:R-:W-:-:S04]  /*ee40*/  PRMT R190, RZ, 0x7610, R190 ;  /* 0x00007610ffbe7816 */ /* 0x001fc800000000be */
[----:B------:R2:W3:Y:S04]  /*ee50*/  @!P0 LDG.E.U8 R188, desc[UR20][R158.64] ;  /* 0x000000149ebc8981 */ /* 0x0004e8000c1e1100 */
[----:B------:R0:W-:Y:S01]  /*ee60*/  STS.U8 [R3+UR7+0x400a], R189 ;  /* 0x00400abd03007988 */ /* 0x0001e20008000007 */
[----:B--2---:R-:W-:Y:S02]  /*ee70*/  @!P0 IMAD.MOV.U32 R158, RZ, RZ, R110 ;  /* 0x000000ffff9e8224 */ /* 0x004fe400078e006e */
[----:B------:R-:W-:Y:S01]  /*ee80*/  @!P0 IMAD.MOV.U32 R159, RZ, RZ, R193 ;  /* 0x000000ffff9f8224 */ /* 0x000fe200078e00c1 */
[----:B0-----:R-:W-:-:S04]  /*ee90*/  PRMT R189, RZ, 0x7610, R189 ;  /* 0x00007610ffbd7816 */ /* 0x001fc800000000bd */
[----:B------:R4:W2:Y:S04]  /*eea0*/  @!P0 LDG.E.U8 R190, desc[UR20][R158.64] ;  /* 0x000000149ebe8981 */ /* 0x0008a8000c1e1100 */
[----:B------:R0:W-:Y:S01]  /*eeb0*/  STS.U8 [R3+UR7+0x400c], R186 ;  /* 0x00400cba03007988 */ /* 0x0001e20008000007 */
[----:B----4-:R-:W-:Y:S02]  /*eec0*/  @!P0 IMAD.MOV.U32 R158, RZ, RZ, R11 ;  /* 0x000000ffff9e8224 */ /* 0x010fe400078e000b */
[----:B------:R-:W-:Y:S01]  /*eed0*/  @!P0 IMAD.MOV.U32 R159, RZ, RZ, R22 ;  /* 0x000000ffff9f8224 */ /* 0x000fe200078e0016 */
[----:B0-----:R-:W-:-:S04]  /*eee0*/  PRMT R186, RZ, 0x7610, R186 ;  /* 0x00007610ffba7816 */ /* 0x001fc800000000ba */
[----:B------:R0:W4:Y:S04]  /*eef0*/  @!P0 LDG.E.U8 R189, desc[UR20][R158.64] ;  /* 0x000000149ebd8981 */ /* 0x000128000c1e1100 */
[----:B------:R1:W-:Y:S01]  /*ef00*/  STS.U8 [R3+UR7+0x400e], R185 ;  /* 0x00400eb903007988 */ /* 0x0003e20008000007 */
[----:B0-----:R-:W-:Y:S02]  /*ef10*/  @!P0 IMAD.MOV.U32 R158, RZ, RZ, R6 ;  /* 0x000000ffff9e8224 */ /* 0x001fe400078e0006 */
[----:B------:R-:W-:Y:S01]  /*ef20*/  @!P0 IMAD.MOV.U32 R159, RZ, RZ, R7 ;  /* 0x000000ffff9f8224 */ /* 0x000fe200078e0007 */
[----:B-1----:R-:W-:-:S04]  /*ef30*/  PRMT R185, RZ, 0x7610, R185 ;  /* 0x00007610ffb97816 */ /* 0x002fc800000000b9 */
[----:B------:R0:W4:Y:S04]  /*ef40*/  @!P0 LDG.E.U8 R186, desc[UR20][R158.64] ;  /* 0x000000149eba8981 */ /* 0x000128000c1e1100 */
[----:B------:R1:W-:Y:S04]  /*ef50*/  STS.U8 [R2+UR7+0x4000], R182 ;  /* 0x004000b602007988 */ /* 0x0003e80008000007 */
[----:B------:R0:W-:Y:S01]  /*ef60*/  STS.U8 [R2+UR7+0x4002], R180 ;  /* 0x004002b402007988 */ /* 0x0001e20008000007 */
[----:B-1----:R-:W-:Y:S02]  /*ef70*/  PRMT R182, RZ, 0x7610, R182 ;  /* 0x00007610ffb67816 */ /* 0x002fe400000000b6 */
[----:B0-----:R-:W-:Y:S01]  /*ef80*/  PRMT R180, RZ, 0x7610, R180 ;  /* 0x00007610ffb47816 */ /* 0x001fe200000000b4 */
[----:B------:R0:W-:Y:S04]  /*ef90*/  STS.U8 [R2+UR7+0x4004], R178 ;  /* 0x004004b202007988 */ /* 0x0001e80008000007 */
[----:B------:R-:W-:Y:S01]  /*efa0*/  STL [R1+0x630], R18 ;  /* 0x0006301201007387 */ /* 0x000fe20000100800 */
[----:B0-----:R-:W-:-:S03]  /*efb0*/  PRMT R178, RZ, 0x7610, R178 ;  /* 0x00007610ffb27816 */ /* 0x001fc600000000b2 */
[----:B------:R0:W-:Y:S04]  /*efc0*/  STS.U8 [R2+UR7+0x4006], R177 ;  /* 0x004006b102007988 */ /* 0x0001e80008000007 */
[----:B------:R1:W-:Y:S01]  /*efd0*/  STL [R1+0x63c], R100 ;  /* 0x00063c6401007387 */ /* 0x0003e20000100800 */
[----:B0-----:R-:W-:-:S03]  /*efe0*/  PRMT R177, RZ, 0x7610, R177 ;  /* 0x00007610ffb17816 */ /* 0x001fc600000000b1 */
[----:B-1----:R-:W3:Y:S04]  /*eff0*/  LDL.LU R100, [R1+0x134] ;  /* 0x0001340001647983 */ /* 0x002ee80000300800 */
[----:B------:R0:W-:Y:S04]  /*f000*/  STL [R1+0x638], R9 ;  /* 0x0006380901007387 */ /* 0x0001e80000100800 */
[----:B------:R1:W-:Y:S04]  /*f010*/  STS.U8 [R2+UR7+0x4008], R174 ;  /* 0x004008ae02007988 */ /* 0x0003e80008000007 */
[----:B0-----:R-:W2:Y:S04]  /*f020*/  LDL.LU R9, [R1+0x12c] ;  /* 0x00012c0001097983 */ /* 0x001ea80000300800 */
[----:B------:R-:W4:Y:S01]  /*f030*/  LDL R10, [R1+0x234] ;  /* 0x00023400010a7983 */ /* 0x000f220000100800 */
[----:B-1----:R-:W-:-:S03]  /*f040*/  PRMT R174, RZ, 0x7610, R174 ;  /* 0x00007610ffae7816 */ /* 0x002fc600000000ae */
[----:B------:R-:W3:Y:S04]  /*f050*/  LDL R7, [R1+0x238] ;  /* 0x0002380001077983 */ /* 0x000ee80000100800 */
[----:B------:R-:W2:Y:S04]  /*f060*/  LDL R6, [R1+0x1f8] ;  /* 0x0001f80001067983 */ /* 0x000ea80000100800 */
[----:B------:R-:W-:Y:S01]  /*f070*/  STL [R1+0x640], R3 ;  /* 0x0006400301007387 */ /* 0x000fe20000100800 */
[----:B------:R-:W-:-:S03]  /*f080*/  @!P0 IMAD.MOV.U32 R159, RZ, RZ, R223 ;  /* 0x000000ffff9f8224 */ /* 0x000fc600078e00df */
[----:B------:R0:W-:Y:S04]  /*f090*/  STS.U8 [R2+UR7+0x400a], R172 ;  /* 0x00400aac02007988 */ /* 0x0001e80008000007 */
[----:B------:R1:W-:Y:S01]  /*f0a0*/  STS.U8 [R2+UR7+0x400c], R171 ;  /* 0x00400cab02007988 */ /* 0x0003e20008000007 */
[----:B0-----:R-:W-:Y:S02]  /*f0b0*/  PRMT R172, RZ, 0x7610, R172 ;  /* 0x00007610ffac7816 */ /* 0x001fe400000000ac */
[----:B-1----:R-:W-:Y:S01]  /*f0c0*/  PRMT R171, RZ, 0x7610, R171 ;  /* 0x00007610ffab7816 */ /* 0x002fe200000000ab */
[----:B------:R-:W-:Y:S01]  /*f0d0*/  STS.U8 [R2+UR7+0x400e], R168 ;  /* 0x00400ea802007988 */ /* 0x000fe20008000007 */
[----:B------:R-:W-:-:S05]  /*f0e0*/  @!P0 IMAD.MOV.U32 R158, RZ, RZ, R108 ;  /* 0x000000ffff9e8224 */ /* 0x000fca00078e006c */
[----:B------:R0:W2:Y:S02]  /*f0f0*/  @!P0 LDG.E.U8 R185, desc[UR20][R158.64] ;  /* 0x000000149eb98981 */ /* 0x0000a4000c1e1100 */
[----:B0-----:R-:W-:Y:S02]  /*f100*/  @!P0 IMAD.MOV.U32 R158, RZ, RZ, R238 ;  /* 0x000000ffff9e8224 */ /* 0x001fe400078e00ee */
[----:B------:R-:W-:-:S05]  /*f110*/  @!P0 IMAD.MOV.U32 R159, RZ, RZ, R5 ;  /* 0x000000ffff9f8224 */ /* 0x000fca00078e0005 */
[----:B------:R0:W2:Y:S02]  /*f120*/  @!P0 LDG.E.U8 R182, desc[UR20][R158.64] ;  /* 0x000000149eb68981 */ /* 0x0000a4000c1e1100 */
[----:B0-----:R-:W-:Y:S02]  /*f130*/  @!P0 IMAD.MOV.U32 R158, RZ, RZ, R20 ;  /* 0x000000ffff9e8224 */ /* 0x001fe400078e0014 */
[----:B------:R-:W-:-:S05]  /*f140*/  @!P0 IMAD.MOV.U32 R159, RZ, RZ, R241 ;  /* 0x000000ffff9f8224 */ /* 0x000fca00078e00f1 */
[----:B------:R0:W2:Y:S02]  /*f150*/  @!P0 LDG.E.U8 R180, desc[UR20][R158.64] ;  /* 0x000000149eb48981 */ /* 0x0000a4000c1e1100 */
[----:B0-----:R-:W-:Y:S02]  /*f160*/  @!P0 IMAD.MOV.U32 R158, RZ, RZ, R195 ;  /* 0x000000ffff9e8224 */ /* 0x001fe400078e00c3 */
[----:B------:R-:W-:-:S05]  /*f170*/  @!P0 IMAD.MOV.U32 R159, RZ, RZ, R211 ;  /* 0x000000ffff9f8224 */ /* 0x000fca00078e00d3 */
[----:B------:R0:W2:Y:S04]  /*f180*/  @!P0 LDG.E.U8 R178, desc[UR20][R158.64] ;  /* 0x000000149eb28981 */ /* 0x0000a8000c1e1100 */
[----:B------:R1:W-:Y:S01]  /*f190*/  STL [R1+0x648], R108 ;  /* 0x0006486c01007387 */ /* 0x0003e20000100800 */
[----:B0-----:R-:W-:Y:S02]  /*f1a0*/  @!P0 IMAD.MOV.U32 R158, RZ, RZ, R243 ;  /* 0x000000ffff9e8224 */ /* 0x001fe400078e00f3 */
[----:B------:R-:W-:Y:S01]  /*f1b0*/  @!P0 IMAD.MOV.U32 R159, RZ, RZ, R252 ;  /* 0x000000ffff9f8224 */ /* 0x000fe200078e00fc */
[----:B-1----:R-:W2:Y:S04]  /*f1c0*/  LDL.LU R108, [R1+0x130] ;  /* 0x00013000016c7983 */ /* 0x002ea80000300800 */
[----:B------:R0:W2:Y:S04]  /*f1d0*/  @!P0 LDG.E.U8 R177, desc[UR20][R158.64] ;  /* 0x000000149eb18981 */ /* 0x0000a8000c1e1100 */
[----:B------:R-:W-:Y:S04]  /*f1e0*/  STL [R1+0x644], R223 ;  /* 0x000644df01007387 */ /* 0x000fe80000100800 */
[----:B------:R1:W-:Y:S01]  /*f1f0*/  STL [R1+0x650], R238 ;  /* 0x000650ee01007387 */ /* 0x0003e20000100800 */
[----:B0-----:R-:W-:-:S02]  /*f200*/  @!P0 IMAD.MOV.U32 R158, RZ, RZ, R237 ;  /* 0x000000ffff9e8224 */ /* 0x001fc400078e00ed */
[----:B------:R-:W-:-:S05]  /*f210*/  @!P0 IMAD.MOV.U32 R159, RZ, RZ, R236 ;  /* 0x000000ffff9f8224 */ /* 0x000fca00078e00ec */
[----:B------:R0:W2:Y:S04]  /*f220*/  @!P0 LDG.E.U8 R174, desc[UR20][R158.64] ;  /* 0x000000149eae8981 */ /* 0x0000a8000c1e1100 */
[----:B-1----:R-:W2:Y:S04]  /*f230*/  LDL.LU R238, [R1+0x138] ;  /* 0x0001380001ee7983 */ /* 0x002ea80000300800 */
[----:B------:R-:W-:Y:S01]  /*f240*/  STL [R1+0x64c], R5 ;  /* 0x00064c0501007387 */ /* 0x000fe20000100800 */
[----:B0-----:R-:W-:-:S03]  /*f250*/  @!P0 IMAD.MOV.U32 R158, RZ, RZ, R221 ;  /* 0x000000ffff9e8224 */ /* 0x001fc600078e00dd */
[----:B------:R0:W-:Y:S01]  /*f260*/  STL [R1+0x658], R20 ;  /* 0x0006581401007387 */ /* 0x0001e20000100800 */
[----:B------:R-:W-:-:S05]  /*f270*/  @!P0 IMAD.MOV.U32 R159, RZ, RZ, R220 ;  /* 0x000000ffff9f8224 */ /* 0x000fca00078e00dc */
[----:B------:R1:W2:Y:S04]  /*f280*/  @!P0 LDG.E.U8 R172, desc[UR20][R158.64] ;  /* 0x000000149eac8981 */ /* 0x0002a8000c1e1100 */
[----:B0-----:R-:W2:Y:S04]  /*f290*/  LDL.LU R20, [R1+0x16c] ;  /* 0x00016c0001147983 */ /* 0x001ea80000300800 */
[----:B------:R-:W-:Y:S04]  /*f2a0*/  STL [R1+0x654], R241 ;  /* 0x000654f101007387 */ /* 0x000fe80000100800 */
[----:B------:R-:W-:Y:S01]  /*f2b0*/  STL [R1+0x660], R195 ;  /* 0x000660c301007387 */ /* 0x000fe20000100800 */
[----:B-1----:R-:W-:-:S03]  /*f2c0*/  @!P0 IMAD.MOV.U32 R158, RZ, RZ, R205 ;  /* 0x000000ffff9e8224 */ /* 0x002fc600078e00cd */
[----:B------:R0:W-:Y:S01]  /*f2d0*/  STL [R1+0x65c], R211 ;  /* 0x00065cd301007387 */ /* 0x0001e20000100800 */
[----:B------:R-:W-:Y:S01]  /*f2e0*/  @!P0 IMAD.MOV.U32 R159, RZ, RZ, R204 ;  /* 0x000000ffff9f8224 */ /* 0x000fe200078e00cc */
[----:B------:R-:W-:-:S04]  /*f2f0*/  PRMT R168, RZ, 0x7610, R168 ;  /* 0x00007610ffa87816 */ /* 0x000fc800000000a8 */
[----:B------:R1:W2:Y:S04]  /*f300*/  @!P0 LDG.E.U8 R171, desc[UR20][R158.64] ;  /* 0x000000149eab8981 */ /* 0x0002a8000c1e1100 */
[----:B0-----:R-:W2:Y:S04]  /*f310*/  LDL.LU R211, [R1+0x174] ;  /* 0x0001740001d37983 */ /* 0x001ea80000300800 */
[----:B------:R0:W-:Y:S01]  /*f320*/  STL [R1+0x668], R243 ;  /* 0x000668f301007387 */ /* 0x0001e20000100800 */
[----:B-1----:R-:W-:Y:S02]  /*f330*/  @!P0 IMAD.MOV.U32 R158, RZ, RZ, R115 ;  /* 0x000000ffff9e8224 */ /* 0x002fe400078e0073 */
[----:B------:R-:W-:Y:S01]  /*f340*/  @!P0 IMAD.MOV.U32 R159, RZ, RZ, R95 ;  /* 0x000000ffff9f8224 */ /* 0x000fe200078e005f */
[----:B------:R1:W-:Y:S04]  /*f350*/  STS.U8 [R0+UR7+0x4000], R167 ;  /* 0x004000a700007988 */ /* 0x0003e80008000007 */
[----:B------:R1:W2:Y:S04]  /*f360*/  @!P0 LDG.E.U8 R168, desc[UR20][R158.64] ;  /* 0x000000149ea88981 */ /* 0x0002a8000c1e1100 */
[----:B0-----:R-:W2:Y:S04]  /*f370*/  LDL.LU R243, [R1+0x170] ;  /* 0x0001700001f37983 */ /* 0x001ea80000300800 */
[----:B------:R-:W-:Y:S04]  /*f380*/  STL [R1+0x664], R252 ;  /* 0x000664fc01007387 */ /* 0x000fe80000100800 */
[----:B------:R0:W-:Y:S01]  /*f390*/  STL [R1+0x670], R237 ;  /* 0x000670ed01007387 */ /* 0x0001e20000100800 */
[----:B-1----:R-:W-:-:S03]  /*f3a0*/  PRMT R167, RZ, 0x7610, R167 ;  /* 0x00007610ffa77816 */ /* 0x002fc600000000a7 */
[----:B0-----:R-:W2:Y:S04]  /*f3b0*/  LDL.LU R237, [R1+0x178] ;  /* 0x0001780001ed7983 */ /* 0x001ea80000300800 */
[----:B------:R-:W-:Y:S04]  /*f3c0*/  STL [R1+0x66c], R236 ;  /* 0x00066cec01007387 */ /* 0x000fe80000100800 */
[----:B------:R0:W-:Y:S01]  /*f3d0*/  STL [R1+0x678], R221 ;  /* 0x000678dd01007387 */ /* 0x0001e20000100800 */
[----:B------:R-:W-:Y:S02]  /*f3e0*/  @!P0 IMAD.MOV.U32 R158, RZ, RZ, R107 ;  /* 0x000000ffff9e8224 */ /* 0x000fe400078e006b */
[----:B------:R-:W-:-:S05]  /*f3f0*/  @!P0 IMAD.MOV.U32 R159, RZ, RZ, R16 ;  /* 0x000000ffff9f8224 */ /* 0x000fca00078e0010 */
[----:B------:R1:W2:Y:S04]  /*f400*/  @!P0 LDG.E.U8 R167, desc[UR20][R158.64] ;  /* 0x000000149ea78981 */ /* 0x0002a8000c1e1100 */
[----:B0-----:R-:W2:Y:S04]  /*f410*/  LDL.LU R221, [R1+0x1ac] ;  /* 0x0001ac0001dd7983 */ /* 0x001ea80000300800 */
[----:B------:R-:W-:Y:S04]  /*f420*/  STL [R1+0x674], R220 ;  /* 0x000674dc01007387 */ /* 0x000fe80000100800 */
[----:B------:R-:W-:Y:S04]  /*f430*/  STL [R1+0x680], R205 ;  /* 0x000680cd01007387 */ /* 0x000fe80000100800 */
[----:B------:R0:W-:Y:S01]  /*f440*/  STL [R1+0x67c], R204 ;  /* 0x00067ccc01007387 */ /* 0x0001e20000100800 */
[----:B-1----:R-:W-:-:S03]  /*f450*/  @!P0 IMAD.MOV.U32 R158, RZ, RZ, R98 ;  /* 0x000000ffff9e8224 */ /* 0x002fc600078e0062 */
[----:B0-----:R-:W2:Y:S04]  /*f460*/  LDL.LU R204, [R1+0x1b4] ;  /* 0x0001b40001cc7983 */ /* 0x001ea80000300800 */
[----:B------:R-:W-:Y:S04]  /*f470*/  STL [R1+0x684], R2 ;  /* 0x0006840201007387 */ /* 0x000fe80000100800 */
[----:B------:R-:W-:Y:S04]  /*f480*/  STL [R1+0x68c], R115 ;  /* 0x00068c7301007387 */ /* 0x000fe80000100800 */
[----:B------:R0:W-:Y:S04]  /*f490*/  STL [R1+0x688], R95 ;  /* 0x0006885f01007387 */ /* 0x0001e80000100800 */
[----:B0-----:R-:W2:Y:S04]  /*f4a0*/  LDL.LU R95, [R1+0x1b0] ;  /* 0x0001b000015f7983 */ /* 0x001ea80000300800 */
[----:B------:R-:W-:Y:S04]  /*f4b0*/  STL [R1+0x694], R107 ;  /* 0x0006946b01007387 */ /* 0x000fe80000100800 */
[----:B------:R0:W-:Y:S04]  /*f4c0*/  STL [R1+0x690], R16 ;  /* 0x0006901001007387 */ /* 0x0001e80000100800 */
[----:B0-----:R-:W2:Y:S04]  /*f4d0*/  LDL.LU R16, [R1+0x1b8] ;  /* 0x0001b80001107983 */ /* 0x001ea80000300800 */
[----:B------:R0:W-:Y:S04]  /*f4e0*/  STL [R1+0x69c], R98 ;  /* 0x00069c6201007387 */ /* 0x0001e80000100800 */
[----:B0-----:R-:W2:Y:S01]  /*f4f0*/  LDL.LU R98, [R1+0x1f4] ;  /* 0x0001f40001627983 */ /* 0x001ea20000300800 */
[----:B------:R-:W-:-:S03]  /*f500*/  @!P0 IMAD.MOV.U32 R159, RZ, RZ, R117 ;  /* 0x000000ffff9f8224 */ /* 0x000fc600078e0075 */
[----:B------:R0:W-:Y:S04]  /*f510*/  STL [R1+0x698], R117 ;  /* 0x0006987501007387 */ /* 0x0001e80000100800 */
[----:B0-----:R-:W2:Y:S04]  /*f520*/  LDL.LU R117, [R1+0x1ec] ;  /* 0x0001ec0001757983 */ /* 0x001ea80000300800 */
[----:B------:R-:W2:Y:S04]  /*f530*/  LDL R2, [R1+0x230] ;  /* 0x0002300001027983 */ /* 0x000ea80000100800 */
[----:B------:R0:W-:Y:S04]  /*f540*/  STS.U8 [R0+UR7+0x4002], R164 ;  /* 0x004002a400007988 */ /* 0x0001e80008000007 */
[----:B------:R1:W-:Y:S01]  /*f550*/  STS.U8 [R0+UR7+0x4004], R162 ;  /* 0x004004a200007988 */ /* 0x0003e20008000007 */
[----:B------:R-:W2:Y:S01]  /*f560*/  S2R R194, SR_TID.X ;  /* 0x0000000000c27919 */ /* 0x000ea20000002100 */
[----:B0-----:R-:W-:-:S02]  /*f570*/  PRMT R164, RZ, 0x7610, R164 ;  /* 0x00007610ffa47816 */ /* 0x001fc400000000a4 */
[----:B------:R0:W-:Y:S01]  /*f580*/  STS.U8 [R0+UR7+0x4006], R161 ;  /* 0x004006a100007988 */ /* 0x0001e20008000007 */
[----:B-1----:R-:W-:-:S03]  /*f590*/  PRMT R162, RZ, 0x7610, R162 ;  /* 0x00007610ffa27816 */ /* 0x002fc600000000a2 */
[----:B------:R3:W2:Y:S04]  /*f5a0*/  @!P0 LDG.E.U8 R164, desc[UR20][R158.64] ;  /* 0x000000149ea48981 */ /* 0x0006a8000c1e1100 */
[----:B------:R-:W2:Y:S01]  /*f5b0*/  LDL R3, [R1+0x22c] ;  /* 0x00022c0001037983 */ /* 0x000ea20000100800 */
[----:B---3--:R-:W-:Y:S02]  /*f5c0*/  @!P0 IMAD.MOV.U32 R158, RZ, RZ, R7 ;  /* 0x000000ffff9e8224 */ /* 0x008fe400078e0007 */
[----:B----4-:R-:W-:Y:S01]  /*f5d0*/  @!P0 IMAD.MOV.U32 R159, RZ, RZ, R10 ;  /* 0x000000ffff9f8224 */ /* 0x010fe200078e000a */
[----:B0-----:R-:W-:-:S04]  /*f5e0*/  PRMT R161, RZ, 0x7610, R161 ;  /* 0x00007610ffa17816 */ /* 0x001fc800000000a1 */
[----:B------:R2:W3:Y:S02]  /*f5f0*/  @!P0 LDG.E.U8 R162, desc[UR20][R158.64] ;  /* 0x000000149ea28981 */ /* 0x0004e4000c1e1100 */
[----:B--2---:R-:W-:Y:S02]  /*f600*/  @!P0 IMAD.MOV.U32 R158, RZ, RZ, R6 ;  /* 0x000000ffff9e8224 */ /* 0x004fe400078e0006 */
[----:B------:R0:W-:Y:S01]  /*f610*/  STS.U8 [R0+UR7+0x4008], R157 ;  /* 0x0040089d00007988 */ /* 0x0001e20008000007 */
[----:B------:R-:W-:-:S03]  /*f620*/  LOP3.LUT R194, R194, 0x7f, RZ, 0xc0, !PT ;  /* 0x0000007fc2c27812 */ /* 0x000fc600078ec0ff */
[----:B------:R1:W-:Y:S01]  /*f630*/  STS.U8 [R0+UR7+0x400a], R154 ;  /* 0x00400a9a00007988 */ /* 0x0003e20008000007 */
[----:B0-----:R-:W-:-:S03]  /*f640*/  PRMT R157, RZ, 0x7610, R157 ;  /* 0x00007610ff9d7816 */ /* 0x001fc6000000009d */
[----:B------:R-:W-:Y:S01]  /*f650*/  STS.U8 [R0+UR7+0x400c], R153 ;  /* 0x00400c9900007988 */ /* 0x000fe20008000007 */
[----:B-1----:R-:W-:-:S03]  /*f660*/  PRMT R154, RZ, 0x7610, R154 ;  /* 0x00007610ff9a7816 */ /* 0x002fc6000000009a */
[----:B------:R-:W-:Y:S04]  /*f670*/  STS.U8 [R0+UR7+0x400e], R150 ;  /* 0x00400e9600007988 */ /* 0x000fe80008000007 */
[----:B------:R-:W-:Y:S04]  /*f680*/  STS.U8 [R194+UR7], R148 ;  /* 0x00000094c2007988 */ /* 0x000fe80008000007 */
[----:B------:R-:W-:Y:S04]  /*f690*/  STS.U8 [R194+UR7+0x400], R147 ;  /* 0x00040093c2007988 */ /* 0x000fe80008000007 */
        /* <DEDUP_REMOVED lines=8> */
[----:B------:R-:W-:Y:S01]  /*f720*/  STS.U8 [R194+UR7+0x2800], R138 ;  /* 0x0028008ac2007988 */ /* 0x000fe20008000007 */
[----:B------:R-:W-:-:S03]  /*f730*/  @!P0 IMAD.MOV.U32 R159, RZ, RZ, R98 ;  /* 0x000000ffff9f8224 */ /* 0x000fc600078e0062 */
[----:B------:R-:W-:Y:S04]  /*f740*/  STL [R1+0x6a4], R98 ;  /* 0x0006a46201007387 */ /* 0x000fe80000100800 */
[----:B------:R0:W2:Y:S04]  /*f750*/  @!P0 LDG.E.U8 R161, desc[UR20][R158.64] ;  /* 0x000000149ea18981 */ /* 0x0000a8000c1e1100 */
[----:B------:R1:W-:Y:S01]  /*f760*/  STL [R1+0x6a8], R16 ;  /* 0x0006a81001007387 */ /* 0x0003e20000100800 */
[----:B0-----:R-:W-:-:S03]  /*f770*/  @!P0 IMAD.MOV.U32 R158, RZ, RZ, R16 ;  /* 0x000000ffff9e8224 */ /* 0x001fc600078e0010 */
[----:B-1----:R-:W4:Y:S01]  /*f780*/  LDL.LU R16, [R1+0x1f0] ;  /* 0x0001f00001107983 */ /* 0x002f220000300800 */
[----:B------:R-:W-:-:S05]  /*f790*/  @!P0 IMAD.MOV.U32 R159, RZ, RZ, R204 ;  /* 0x000000ffff9f8224 */ /* 0x000fca00078e00cc */
[----:B------:R0:W2:Y:S04]  /*f7a0*/  @!P0 LDG.E.U8 R157, desc[UR20][R158.64] ;  /* 0x000000149e9d8981 */ /* 0x0000a8000c1e1100 */
[----:B------:R-:W-:Y:S01]  /*f7b0*/  STL [R1+0x6a0], R204 ;  /* 0x0006a0cc01007387 */ /* 0x000fe20000100800 */
[----:B0-----:R-:W-:Y:S02]  /*f7c0*/  @!P0 IMAD.MOV.U32 R158, RZ, RZ, R237 ;  /* 0x000000ffff9e8224 */ /* 0x001fe400078e00ed */
[----:B------:R-:W-:Y:S01]  /*f7d0*/  @!P0 IMAD.MOV.U32 R159, RZ, RZ, R211 ;  /* 0x000000ffff9f8224 */ /* 0x000fe200078e00d3 */
[----:B------:R-:W-:Y:S04]  /*f7e0*/  STL [R1+0x6b0], R237 ;  /* 0x0006b0ed01007387 */ /* 0x000fe80000100800 */
[----:B------:R-:W-:Y:S04]  /*f7f0*/  STL [R1+0x6ac], R211 ;  /* 0x0006acd301007387 */ /* 0x000fe80000100800 */
[----:B------:R0:W2:Y:S04]  /*f800*/  @!P0 LDG.E.U8 R154, desc[UR20][R158.64] ;  /* 0x000000149e9a8981 */ /* 0x0000a8000c1e1100 */
[----:B------:R1:W-:Y:S04]  /*f810*/  STL [R1+0x6b8], R238 ;  /* 0x0006b8ee01007387 */ /* 0x0003e80000100800 */
[----:B------:R3:W-:Y:S01]  /*f820*/  STL [R1+0x6b4], R100 ;  /* 0x0006b46401007387 */ /* 0x0007e20000100800 */
[----:B0-----:R-:W-:-:S03]  /*f830*/  @!P0 IMAD.MOV.U32 R158, RZ, RZ, R238 ;  /* 0x000000ffff9e8224 */ /* 0x001fc600078e00ee */
[----:B-1----:R-:W2:Y:S01]  /*f840*/  LDL.LU R238, [R1+0x228] ;  /* 0x0002280001ee7983 */ /* 0x002ea20000300800 */
[----:B------:R-:W-:-:S03]  /*f850*/  @!P0 IMAD.MOV.U32 R138, RZ, RZ, R2 ;  /* 0x000000ffff8a8224 */ /* 0x000fc600078e0002 */
[----:B------:R-:W2:Y:S04]  /*f860*/  LDL.LU R237, [R1+0x224] ;  /* 0x0002240001ed7983 */ /* 0x000ea80000300800 */
        /* <DEDUP_REMOVED lines=14> */
[----:B------:R-:W2:Y:S01]  /*f950*/  LDL.LU R110, [R1+0x30] ;  /* 0x00003000016e7983 */ /* 0x000ea20000300800 */
[----:B------:R-:W-:Y:S01]  /*f960*/  PRMT R153, RZ, 0x7610, R153 ;  /* 0x00007610ff997816 */ /* 0x000fe20000000099 */
[----:B------:R-:W-:Y:S01]  /*f970*/  @!P0 IMAD.MOV.U32 R159, RZ, RZ, R100 ;  /* 0x000000ffff9f8224 */ /* 0x000fe200078e0064 */
[----:B------:R-:W-:-:S02]  /*f980*/  PRMT R150, RZ, 0x7610, R150 ;  /* 0x00007610ff967816 */ /* 0x000fc40000000096 */
[----:B------:R-:W-:Y:S02]  /*f990*/  PRMT R148, RZ, 0x7610, R148 ;  /* 0x00007610ff947816 */ /* 0x000fe40000000094 */
[----:B------:R-:W-:Y:S01]  /*f9a0*/  PRMT R191, RZ, 0x7610, R191 ;  /* 0x00007610ffbf7816 */ /* 0x000fe200000000bf */
[----:B------:R0:W2:Y:S01]  /*f9b0*/  @!P0 LDG.E.U8 R153, desc[UR20][R158.64] ;  /* 0x000000149e998981 */ /* 0x0000a2000c1e1100 */
[----:B------:R-:W-:Y:S02]  /*f9c0*/  @!P0 IMAD.MOV.U32 R146, RZ, RZ, R102 ;  /* 0x000000ffff928224 */ /* 0x000fe400078e0066 */
[----:B------:R-:W-:Y:S01]  /*f9d0*/  @!P0 IMAD.MOV.U32 R147, RZ, RZ, R227 ;  /* 0x000000ffff938224 */ /* 0x000fe200078e00e3 */
[----:B------:R-:W2:Y:S01]  /*f9e0*/  LDL.LU R22, [R1+0x28] ;  /* 0x0000280001167983 */ /* 0x000ea20000300800 */
[----:B------:R-:W-:Y:S02]  /*f9f0*/  @!P0 IMAD.MOV.U32 R144, RZ, RZ, R235 ;  /* 0x000000ffff908224 */ /* 0x000fe400078e00eb */
[----:B------:R-:W-:Y:S01]  /*fa00*/  @!P0 IMAD.MOV.U32 R145, RZ, RZ, R234 ;  /* 0x000000ffff918224 */ /* 0x000fe200078e00ea */
[----:B------:R-:W2:Y:S01]  /*fa10*/  LDL.LU R242, [R1+0x24] ;  /* 0x0000240001f27983 */ /* 0x000ea20000300800 */
[----:B0-----:R-:W-:-:S02]  /*fa20*/  @!P0 IMAD.MOV.U32 R158, RZ, RZ, R116 ;  /* 0x000000ffff9e8224 */ /* 0x001fc400078e0074 */
[----:B------:R-:W-:Y:S02]  /*fa30*/  @!P0 IMAD.MOV.U32 R159, RZ, RZ, R222 ;  /* 0x000000ffff9f8224 */ /* 0x000fe400078e00de */
[----:B------:R-:W-:Y:S02]  /*fa40*/  @!P0 IMAD.MOV.U32 R142, RZ, RZ, R203 ;  /* 0x000000ffff8e8224 */ /* 0x000fe400078e00cb */
[----:B------:R-:W-:Y:S01]  /*fa50*/  @!P0 IMAD.MOV.U32 R143, RZ, RZ, R202 ;  /* 0x000000ffff8f8224 */ /* 0x000fe200078e00ca */
[----:B------:R0:W2:Y:S01]  /*fa60*/  @!P0 LDG.E.U8 R150, desc[UR20][R158.64] ;  /* 0x000000149e968981 */ /* 0x0000a2000c1e1100 */
[----:B------:R-:W-:Y:S02]  /*fa70*/  @!P0 IMAD.MOV.U32 R140, RZ, RZ, R106 ;  /* 0x000000ffff8c8224 */ /* 0x000fe400078e006a */
[----:B------:R-:W-:Y:S02]  /*fa80*/  @!P0 IMAD.MOV.U32 R141, RZ, RZ, R15 ;  /* 0x000000ffff8d8224 */ /* 0x000fe400078e000f */
[----:B------:R-:W-:Y:S01]  /*fa90*/  @!P0 IMAD.MOV.U32 R139, RZ, RZ, R3 ;  /* 0x000000ffff8b8224 */ /* 0x000fe200078e0003 */
[----:B------:R1:W-:Y:S01]  /*faa0*/  STS.U8 [R194+UR7+0x2c00], R137 ;  /* 0x002c0089c2007988 */ /* 0x0003e20008000007 */
[----:B0-----:R-:W-:-:S03]  /*fab0*/  @!P0 IMAD.MOV.U32 R158, RZ, RZ, R192 ;  /* 0x000000ffff9e8224 */ /* 0x001fc600078e00c0 */
[----:B---3--:R-:W3:Y:S01]  /*fac0*/  LDL.LU R100, [R1+0x220] ;  /* 0x0002200001647983 */ /* 0x008ee20000300800 */
[----:B------:R-:W-:-:S03]  /*fad0*/  @!P0 IMAD.MOV.U32 R159, RZ, RZ, R101 ;  /* 0x000000ffff9f8224 */ /* 0x000fc600078e0065 */
[----:B------:R0:W-:Y:S04]  /*fae0*/  STS.U8 [R194+UR7+0x3000], R136 ;  /* 0x00300088c2007988 */ /* 0x0001e80008000007 */
[----:B------:R0:W3:Y:S01]  /*faf0*/  @!P0 LDG.E.U8 R148, desc[UR20][R158.64] ;  /* 0x000000149e948981 */ /* 0x0000e2000c1e1100 */
[----:B-1----:R-:W-:Y:S01]  /*fb00*/  @!P0 IMAD.MOV.U32 R137, RZ, RZ, R221 ;  /* 0x000000ffff898224 */ /* 0x002fe200078e00dd */
[----:B------:R-:W-:Y:S02]  /*fb10*/  LOP3.LUT R3, R194, 0x10, RZ, 0x3c, !PT ;  /* 0x00000010c2037812 */ /* 0x000fe400078e3cff */
[----:B------:R-:W3:Y:S01]  /*fb20*/  LDL.LU R211, [R1+0x21c] ;  /* 0x00021c0001d37983 */ /* 0x000ee20000300800 */
[----:B0-----:R-:W-:-:S03]  /*fb30*/  @!P0 IMAD.MOV.U32 R136, RZ, RZ, R95 ;  /* 0x000000ffff888224 */ /* 0x001fc600078e005f */
[----:B------:R0:W-:Y:S01]  /*fb40*/  STS.U8 [R194+UR7+0x3400], R135 ;  /* 0x00340087c2007988 */ /* 0x0001e20008000007 */
[----:B------:R-:W-:Y:S02]  /*fb50*/  @!P0 IMAD.MOV.U32 R158, RZ, RZ, R99 ;  /* 0x000000ffff9e8224 */ /* 0x000fe400078e0063 */
[----:B------:R-:W-:Y:S01]  /*fb60*/  @!P0 IMAD.MOV.U32 R159, RZ, RZ, R240 ;  /* 0x000000ffff9f8224 */ /* 0x000fe200078e00f0 */
[----:B------:R-:W3:Y:S04]  /*fb70*/  LDL.LU R204, [R1+0x1e0] ;  /* 0x0001e00001cc7983 */ /* 0x000ee80000300800 */
[----:B------:R1:W3:Y:S01]  /*fb80*/  @!P0 LDG.E.U8 R191, desc[UR20][R158.64] ;  /* 0x000000149ebf8981 */ /* 0x0002e2000c1e1100 */
[----:B0-----:R-:W-:-:S03]  /*fb90*/  @!P0 IMAD.MOV.U32 R135, RZ, RZ, R9 ;  /* 0x000000ffff878224 */ /* 0x001fc600078e0009 */
[----:B------:R0:W-:Y:S04]  /*fba0*/  STS.U8 [R194+UR7+0x3800], R134 ;  /* 0x00380086c2007988 */ /* 0x0001e80008000007 */
[----:B------:R-:W3:Y:S01]  /*fbb0*/  LDL.LU R115, [R1+0x1dc] ;  /* 0x0001dc0001737983 */ /* 0x000ee20000300800 */
[----:B-1----:R-:W-:Y:S02]  /*fbc0*/  PRMT R158, RZ, 0x7610, R158 ;  /* 0x00007610ff9e7816 */ /* 0x002fe4000000009e */
[----:B------:R-:W-:Y:S01]  /*fbd0*/  PRMT R159, RZ, 0x7610, R159 ;  /* 0x00007610ff9f7816 */ /* 0x000fe2000000009f */
[----:B0-----:R-:W-:Y:S01]  /*fbe0*/  @!P0 IMAD.MOV.U32 R134, RZ, RZ, R108 ;  /* 0x000000ffff868224 */ /* 0x001fe200078e006c */
[----:B------:R0:W-:Y:S04]  /*fbf0*/  STS.U8 [R194+UR7+0x3c00], R133 ;  /* 0x003c0085c2007988 */ /* 0x0001e80008000007 */
[----:B------:R1:W3:Y:S04]  /*fc00*/  @!P0 LDG.E.U8 R158, desc[UR20][R146.64] ;  /* 0x00000014929e8981 */ /* 0x0002e8000c1e1100 */
[----:B------:R-:W3:Y:S01]  /*fc10*/  LDL.LU R205, [R1+0x1a0] ;  /* 0x0001a00001cd7983 */ /* 0x000ee20000300800 */
[----:B0-----:R-:W-:-:S03]  /*fc20*/  @!P0 IMAD.MOV.U32 R133, RZ, RZ, R109 ;  /* 0x000000ffff858224 */ /* 0x001fc600078e006d */
[----:B------:R0:W-:Y:S01]  /*fc30*/  STS.U8 [R3+UR7+0x80], R132 ;  /* 0x0000808403007988 */ /* 0x0001e20008000007 */
[----:B-1----:R-:W-:Y:S02]  /*fc40*/  @!P0 IMAD.MOV.U32 R146, RZ, RZ, R251 ;  /* 0x000000ffff928224 */ /* 0x002fe400078e00fb */
        /* <DEDUP_REMOVED lines=8> */
[----:B------:R2:W-:Y:S04]  /*fcd0*/  STS.U8 [R3+UR7+0x880], R130 ;  /* 0x0008808203007988 */ /* 0x0005e80008000007 */
[----:B------:R1:W3:Y:S01]  /*fce0*/  @!P0 LDG.E.U8 R146, desc[UR20][R144.64] ;  /* 0x0000001490928981 */ /* 0x0002e2000c1e1100 */
[----:B0-----:R-:W-:-:S03]  /*fcf0*/  @!P0 IMAD.MOV.U32 R131, RZ, RZ, R226 ;  /* 0x000000ffff838224 */ /* 0x001fc600078e00e2 */
[----:B------:R-:W3:Y:S01]  /*fd00*/  LDL.LU R5, [R1+0x15c] ;  /* 0x00015c0001057983 */ /* 0x000ee20000300800 */
[----:B-1----:R-:W-:Y:S02]  /*fd10*/  @!P0 IMAD.MOV.U32 R144, RZ, RZ, R219 ;  /* 0x000000ffff908224 */ /* 0x002fe400078e00db */
[----:B------:R-:W-:-:S05]  /*fd20*/  @!P0 IMAD.MOV.U32 R145, RZ, RZ, R218 ;  /* 0x000000ffff918224 */ /* 0x000fca00078e00da */
[----:B------:R0:W3:Y:S02]  /*fd30*/  @!P0 LDG.E.U8 R147, desc[UR20][R144.64] ;  /* 0x0000001490938981 */ /* 0x0000e4000c1e1100 */
[----:B0-----:R-:W-:Y:S02]  /*fd40*/  PRMT R144, RZ, 0x7610, R144 ;  /* 0x00007610ff907816 */ /* 0x001fe40000000090 */
[----:B------:R-:W-:-:S04]  /*fd50*/  PRMT R145, RZ, 0x7610, R145 ;  /* 0x00007610ff917816 */ /* 0x000fc80000000091 */
[----:B------:R0:W3:Y:S02]  /*fd60*/  @!P0 LDG.E.U8 R144, desc[UR20][R142.64] ;  /* 0x000000148e908981 */ /* 0x0000e4000c1e1100 */
[----:B0-----:R-:W-:Y:S02]  /*fd70*/  @!P0 IMAD.MOV.U32 R142, RZ, RZ, R114 ;  /* 0x000000ffff8e8224 */ /* 0x001fe400078e0072 */
        /* <DEDUP_REMOVED lines=11> */
[----:B----4-:R-:W-:Y:S02]  /*fe30*/  @!P0 IMAD.MOV.U32 R138, RZ, RZ, R16 ;  /* 0x000000ffff8a8224 */ /* 0x010fe400078e0010 */
[----:B------:R-:W-:-:S05]  /*fe40*/  @!P0 IMAD.MOV.U32 R139, RZ, RZ, R117 ;  /* 0x000000ffff8b8224 */ /* 0x000fca00078e0075 */
[----:B------:R0:W4:Y:S02]  /*fe50*/  @!P0 LDG.E.U8 R141, desc[UR20][R138.64] ;  /* 0x000000148a8d8981 */ /* 0x000124000c1e1100 */
[----:B0-----:R-:W-:Y:S02]  /*fe60*/  PRMT R138, RZ, 0x7610, R138 ;  /* 0x00007610ff8a7816 */ /* 0x001fe4000000008a */
[----:B------:R-:W-:-:S04]  /*fe70*/  PRMT R139, RZ, 0x7610, R139 ;  /* 0x00007610ff8b7816 */ /* 0x000fc8000000008b */
[----:B------:R0:W4:Y:S02]  /*fe80*/  @!P0 LDG.E.U8 R138, desc[UR20][R136.64] ;  /* 0x00000014888a8981 */ /* 0x000124000c1e1100 */
[----:B0-----:R-:W-:Y:S02]  /*fe90*/  @!P0 IMAD.MOV.U32 R136, RZ, RZ, R243 ;  /* 0x000000ffff888224 */ /* 0x001fe400078e00f3 */
        /* <DEDUP_REMOVED lines=10> */
[----:B------:R0:W4:Y:S01]  /*ff40*/  @!P0 LDG.E.U8 R134, desc[UR20][R132.64] ;  /* 0x0000001484868981 */ /* 0x000122000c1e1100 */
[----:B--2---:R-:W-:Y:S02]  /*ff50*/  @!P0 IMAD.MOV.U32 R130, RZ, RZ, R110 ;  /* 0x000000ffff828224 */ /* 0x004fe400078e006e */
[----:B0-----:R-:W-:Y:S02]  /*ff60*/  @!P0 IMAD.MOV.U32 R132, RZ, RZ, R209 ;  /* 0x000000ffff848224 */ /* 0x001fe400078e00d1 */
[----:B------:R-:W-:-:S05]  /*ff70*/  @!P0 IMAD.MOV.U32 R133, RZ, RZ, R17 ;  /* 0x000000ffff858224 */ /* 0x000fca00078e0011 */
[----:B------:R0:W2:Y:S02]  /*ff80*/  @!P0 LDG.E.U8 R135, desc[UR20][R132.64] ;  /* 0x0000001484878981 */ /* 0x0000a4000c1e1100 */
[----:B0-----:R-:W-:Y:S02]  /*ff90*/  PRMT R132, RZ, 0x7610, R132 ;  /* 0x00007610ff847816 */ /* 0x001fe40000000084 */
[----:B------:R-:W-:-:S04]  /*ffa0*/  PRMT R133, RZ, 0x7610, R133 ;  /* 0x00007610ff857816 */ /* 0x000fc80000000085 */
[----:B------:R0:W2:Y:S04]  /*ffb0*/  @!P0 LDG.E.U8 R132, desc[UR20][R130.64] ;  /* 0x0000001482848981 */ /* 0x0000a8000c1e1100 */
[----:B------:R1:W-:Y:S01]  /*ffc0*/  STS.U8 [R3+UR7+0xc80], R129 ;  /* 0x000c808103007988 */ /* 0x0003e20008000007 */
[----:B0-----:R-:W-:Y:S02]  /*ffd0*/  @!P0 IMAD.MOV.U32 R130, RZ, RZ, R249 ;  /* 0x000000ffff828224 */ /* 0x001fe400078e00f9 */
[----:B------:R-:W-:Y:S01]  /*ffe0*/  @!P0 IMAD.MOV.U32 R131, RZ, RZ, R248 ;  /* 0x000000ffff838224 */ /* 0x000fe200078e00f8 */
[----:B------:R0:W-:Y:S01]  /*fff0*/  STS.U8 [R3+UR7+0x1080], R128 ;  /* 0x0010808003007988 */ /* 0x0001e20008000007 */
[----:B-1----:R-:W-:-:S03]  /*10000*/  @!P0 IMAD.MOV.U32 R129, RZ, RZ, R232 ;  /* 0x000000ffff818224 */ /* 0x002fc600078e00e8 */
[----:B------:R1:W2:Y:S01]  /*10010*/  @!P0 LDG.E.U8 R133, desc[UR20][R130.64] ;  /* 0x0000001482858981 */ /* 0x0002a2000c1e1100 */
[----:B0-----:R-:W-:Y:S01]  /*10020*/  @!P0 IMAD.MOV.U32 R128, RZ, RZ, R233 ;  /* 0x000000ffff808224 */ /* 0x001fe200078e00e9 */
[----:B-1----:R-:W-:Y:S02]  /*10030*/  PRMT R130, RZ, 0x7610, R130 ;  /* 0x00007610ff827816 */ /* 0x002fe40000000082 */
        /* <DEDUP_REMOVED lines=40> */
[----:B------:R0:W-:Y:S04]  /*102c0*/  STS.U8 [R3+UR7+0x3480], R119 ;  /* 0x0034807703007988 */ /* 0x0001e80008000007 */
[----:B------:R1:W2:Y:S01]  /*102d0*/  @!P0 LDG.E.U8 R122, desc[UR20][R120.64] ;  /* 0x00000014787a8981 */ /* 0x0002a2000c1e1100 */
[----:B0-----:R-:W-:Y:S01]  /*102e0*/  PRMT R119, RZ, 0x7610, R119 ;  /* 0x00007610ff777816 */ /* 0x001fe20000000077 */
[----:B-1----:R-:W-:-:S02]  /*102f0*/  @!P0 IMAD.MOV.U32 R120, RZ, RZ, R252 ;  /* 0x000000ffff788224 */ /* 0x002fc400078e00fc */
[----:B------:R-:W-:Y:S01]  /*10300*/  @!P0 IMAD.MOV.U32 R121, RZ, RZ, R241 ;  /* 0x000000ffff798224 */ /* 0x000fe200078e00f1 */
[----:B------:R-:W-:-:S04]  /*10310*/  PRMT R123, RZ, 0x7610, R123 ;  /* 0x00007610ff7b7816 */ /* 0x000fc8000000007b */
[----:B------:R0:W2:Y:S04]  /*10320*/  @!P0 LDG.E.U8 R119, desc[UR20][R120.64] ;  /* 0x0000001478778981 */ /* 0x0000a8000c1e1100 */
[----:B------:R1:W-:Y:S01]  /*10330*/  STS.U8 [R3+UR7+0x3880], R149 ;  /* 0x0038809503007988 */ /* 0x0003e20008000007 */
[----:B0-----:R-:W-:Y:S02]  /*10340*/  @!P0 IMAD.MOV.U32 R120, RZ, RZ, R223 ;  /* 0x000000ffff788224 */ /* 0x001fe400078e00df */
[----:B------:R-:W-:Y:S01]  /*10350*/  @!P0 IMAD.MOV.U32 R121, RZ, RZ, R18 ;  /* 0x000000ffff798224 */ /* 0x000fe200078e0012 */
[----:B-1----:R-:W-:-:S04]  /*10360*/  PRMT R149, RZ, 0x7610, R149 ;  /* 0x00007610ff957816 */ /* 0x002fc80000000095 */
[----:B------:R0:W2:Y:S02]  /*10370*/  @!P0 LDG.E.U8 R123, desc[UR20][R120.64] ;  /* 0x00000014787b8981 */ /* 0x0000a4000c1e1100 */
[----:B0-----:R-:W-:Y:S02]  /*10380*/  @!P0 IMAD.MOV.U32 R120, RZ, RZ, R207 ;  /* 0x000000ffff788224 */ /* 0x001fe400078e00cf */
[----:B------:R-:W-:-:S05]  /*10390*/  @!P0 IMAD.MOV.U32 R121, RZ, RZ, R90 ;  /* 0x000000ffff798224 */ /* 0x000fca00078e005a */
[----:B------:R0:W2:Y:S02]  /*103a0*/  @!P0 LDG.E.U8 R149, desc[UR20][R120.64] ;  /* 0x0000001478958981 */ /* 0x0000a4000c1e1100 */
[----:B0-----:R-:W0:Y:S01]  /*103b0*/  S2R R121, SR_TID.X ;  /* 0x0000000000797919 */ /* 0x001e220000002100 */
[----:B------:R-:W-:Y:S01]  /*103c0*/  @!P0 IMAD.MOV.U32 R120, RZ, RZ, R10 ;  /* 0x000000ffff788224 */ /* 0x000fe200078e000a */
[----:B------:R1:W-:Y:S02]  /*103d0*/  STS.U8 [R3+UR7+0x3c80], R151 ;  /* 0x003c809703007988 */ /* 0x0003e40008000007 */
[----:B-1----:R-:W-:Y:S02]  /*103e0*/  PRMT R151, RZ, 0x7610, R151 ;  /* 0x00007610ff977816 */ /* 0x002fe40000000097 */
[----:B------:R-:W4:Y:S04]  /*103f0*/  LDL.LU R3, [R1+0x120] ;  /* 0x0001200001037983 */ /* 0x000f280000300800 */
[----:B------:R-:W2:Y:S04]  /*10400*/  LDL.LU R97, [R1+0x11c] ;  /* 0x00011c0001617983 */ /* 0x000ea80000300800 */
[----:B------:R-:W2:Y:S04]  /*10410*/  LDL.LU R206, [R1+0xe0] ;  /* 0x0000e00001ce7983 */ /* 0x000ea80000300800 */
[----:B------:R-:W2:Y:S04]  /*10420*/  LDL.LU R210, [R1+0xdc] ;  /* 0x0000dc0001d27983 */ /* 0x000ea80000300800 */
[----:B------:R-:W2:Y:S01]  /*10430*/  LDL.LU R224, [R1+0xa0] ;  /* 0x0000a00001e07983 */ /* 0x000ea20000300800 */
[----:B0-----:R-:W-:-:S03]  /*10440*/  LOP3.LUT R121, R121, 0x7f, RZ, 0xc0, !PT ;  /* 0x0000007f79797812 */ /* 0x001fc600078ec0ff */
[----:B------:R-:W2:Y:S01]  /*10450*/  LDL.LU R6, [R1+0x9c] ;  /* 0x00009c0001067983 */ /* 0x000ea20000300800 */
[----:B------:R-:W-:-:S03]  /*10460*/  LOP3.LUT R121, R121, 0x20, RZ, 0x3c, !PT ;  /* 0x0000002079797812 */ /* 0x000fc600078e3cff */
[----:B------:R-:W2:Y:S04]  /*10470*/  LDL.LU R225, [R1+0x60] ;  /* 0x0000600001e17983 */ /* 0x000ea80000300800 */
[----:B------:R0:W-:Y:S04]  /*10480*/  STS.U8 [R121+UR7+0x100], R152 ;  /* 0x0001009879007988 */ /* 0x0001e80008000007 */
[----:B------:R-:W2:Y:S04]  /*10490*/  LDL.LU R11, [R1+0x5c] ;  /* 0x00005c00010b7983 */ /* 0x000ea80000300800 */
[----:B------:R-:W2:Y:S01]  /*104a0*/  LDL.LU R194, [R1+0x20] ;  /* 0x0000200001c27983 */ /* 0x000ea20000300800 */
[----:B0-----:R-:W-:-:S05]  /*104b0*/  @!P0 IMAD.MOV.U32 R121, RZ, RZ, R193 ;  /* 0x000000ffff798224 */ /* 0x001fca00078e00c1 */
[----:B------:R0:W2:Y:S02]  /*104c0*/  @!P0 LDG.E.U8 R151, desc[UR20][R120.64] ;  /* 0x0000001478978981 */ /* 0x0000a4000c1e1100 */
[----:B0-----:R-:W0:Y:S01]  /*104d0*/  S2R R121, SR_TID.X ;  /* 0x0000000000797919 */ /* 0x001e220000002100 */
[----:B------:R-:W-:Y:S01]  /*104e0*/  PRMT R152, RZ, 0x7610, R152 ;  /* 0x00007610ff987816 */ /* 0x000fe20000000098 */
[----:B------:R-:W-:Y:S01]  /*104f0*/  @!P0 IMAD.MOV.U32 R120, RZ, RZ, R208 ;  /* 0x000000ffff788224 */ /* 0x000fe200078e00d0 */
[----:B0-----:R-:W-:-:S04]  /*10500*/  LOP3.LUT R121, R121, 0x7f, RZ, 0xc0, !PT ;  /* 0x0000007f79797812 */ /* 0x001fc800078ec0ff */
[----:B------:R-:W-:-:S05]  /*10510*/  LOP3.LUT R121, R121, 0x20, RZ, 0x3c, !PT ;  /* 0x0000002079797812 */ /* 0x000fca00078e3cff */
[----:B------:R0:W-:Y:S02]  /*10520*/  STS.U8 [R121+UR7+0x500], R155 ;  /* 0x0005009b79007988 */ /* 0x0001e40008000007 */
        /* <DEDUP_REMOVED lines=68> */
[----:B---3--:R-:W-:Y:S01]  /*10970*/  @!P0 IMAD.MOV.U32 R120, RZ, RZ, R100 ;  /* 0x000000ffff788224 */ /* 0x008fe200078e0064 */
[----:B0-----:R-:W-:-:S04]  /*10980*/  LOP3.LUT R121, R121, 0x7f, RZ, 0xc0, !PT ;  /* 0x0000007f79797812 */ /* 0x001fc800078ec0ff */
[----:B------:R-:W-:-:S05]  /*10990*/  LOP3.LUT R121, R121, 0x20, RZ, 0x3c, !PT ;  /* 0x0000002079797812 */ /* 0x000fca00078e3cff */
[----:B------:R0:W-:Y:S02]  /*109a0*/  STS.U8 [R121+UR7+0x2900], R175 ;  /* 0x002900af79007988 */ /* 0x0001e40008000007 */
[----:B0-----:R-:W-:-:S05]  /*109b0*/  @!P0 IMAD.MOV.U32 R121, RZ, RZ, R211 ;  /* 0x000000ffff798224 */ /* 0x001fca00078e00d3 */
[----:B------:R0:W3:Y:S02]  /*109c0*/  @!P0 LDG.E.U8 R173, desc[UR20][R120.64] ;  /* 0x0000001478ad8981 */ /* 0x0000e4000c1e1100 */
[----:B0-----:R-:W0:Y:S01]  /*109d0*/  S2R R121, SR_TID.X ;  /* 0x0000000000797919 */ /* 0x001e220000002100 */
[----:B------:R-:W-:Y:S01]  /*109e0*/  PRMT R175, RZ, 0x7610, R175 ;  /* 0x00007610ffaf7816 */ /* 0x000fe200000000af */
[----:B------:R-:W-:Y:S01]  /*109f0*/  @!P0 IMAD.MOV.U32 R120, RZ, RZ, R204 ;  /* 0x000000ffff788224 */ /* 0x000fe200078e00cc */
        /* <DEDUP_REMOVED lines=23> */
[----:B----4-:R-:W-:Y:S01]  /*10b70*/  @!P0 IMAD.MOV.U32 R120, RZ, RZ, R3 ;  /* 0x000000ffff788224 */ /* 0x010fe200078e0003 */
[----:B0-----:R-:W-:-:S04]  /*10b80*/  LOP3.LUT R121, R121, 0x7f, RZ, 0xc0, !PT ;  /* 0x0000007f79797812 */ /* 0x001fc800078ec0ff */
[----:B------:R-:W-:-:S05]  /*10b90*/  LOP3.LUT R121, R121, 0x20, RZ, 0x3c, !PT ;  /* 0x0000002079797812 */ /* 0x000fca00078e3cff */
[----:B------:R2:W-:Y:S02]  /*10ba0*/  STS.U8 [R121+UR7+0x3900], R183 ;  /* 0x003900b779007988 */ /* 0x0005e40008000007 */
[----:B--2---:R-:W-:-:S05]  /*10bb0*/  @!P0 IMAD.MOV.U32 R121, RZ, RZ, R97 ;  /* 0x000000ffff798224 */ /* 0x004fca00078e0061 */
        /* <DEDUP_REMOVED lines=8> */
[----:B------:R0:W4:Y:S02]  /*10c40*/  @!P0 LDG.E.U8 R183, desc[UR20][R120.64] ;  /* 0x0000001478b78981 */ /* 0x000124000c1e1100 */
        /* <DEDUP_REMOVED lines=16> */
[----:B0-----:R-:W0:Y:S02]  /*10d50*/  S2R R121, SR_TID.X ;  /* 0x0000000000797919 */ /* 0x001e240000002100 */
[----:B0-----:R-:W-:-:S04]  /*10d60*/  LOP3.LUT R121, R121, 0x7f, RZ, 0xc0, !PT ;  /* 0x0000007f79797812 */ /* 0x001fc800078ec0ff */
[----:B------:R-:W-:-:S05]  /*10d70*/  LOP3.LUT R121, R121, 0x30, RZ, 0x3c, !PT ;  /* 0x0000003079797812 */ /* 0x000fca00078e3cff */
[----:B------:R0:W-:Y:S04]  /*10d80*/  STS.U8 [R121+UR7+0x980], R190 ;  /* 0x000980be79007988 */ /* 0x0001e80008000007 */
[----:B0-----:R-:W3:Y:S01]  /*10d90*/  LDL.LU R190, [R1+0x1c] ;  /* 0x00001c0001be7983 */ /* 0x001ee20000300800 */
[----:B------:R-:W-:Y:S01]  /*10da0*/  PRMT R188, RZ, 0x7610, R188 ;  /* 0x00007610ffbc7816 */ /* 0x000fe200000000bc */
[----:B------:R-:W-:Y:S02]  /*10db0*/  @!P0 IMAD.MOV.U32 R120, RZ, RZ, R194 ;  /* 0x000000ffff788224 */ /* 0x000fe400078e00c2 */
[----:B---3--:R-:W-:-:S05]  /*10dc0*/  @!P0 IMAD.MOV.U32 R121, RZ, RZ, R190 ;  /* 0x000000ffff798224 */ /* 0x008fca00078e00be */
[----:B------:R0:W3:Y:S02]  /*10dd0*/  @!P0 LDG.E.U8 R188, desc[UR20][R120.64] ;  /* 0x0000001478bc8981 */ /* 0x0000e4000c1e1100 */
[----:B0-----:R-:W0:Y:S01]  /*10de0*/  S2R R121, SR_TID.X ;  /* 0x0000000000797919 */ /* 0x001e220000002100 */
[----:B------:R-:W-:Y:S01]  /*10df0*/  @!P0 IMAD.MOV.U32 R120, RZ, RZ, R245 ;  /* 0x000000ffff788224 */ /* 0x000fe200078e00f5 */
[----:B0-----:R-:W-:-:S04]  /*10e00*/  LOP3.LUT R121, R121, 0x7f, RZ, 0xc0, !PT ;  /* 0x0000007f79797812 */ /* 0x001fc800078ec0ff */
[----:B------:R-:W-:-:S05]  /*10e10*/  LOP3.LUT R121, R121, 0x30, RZ, 0x3c, !PT ;  /* 0x0000003079797812 */ /* 0x000fca00078e3cff */
[----:B------:R0:W-:Y:S02]  /*10e20*/  STS.U8 [R121+UR7+0xd80], R189 ;  /* 0x000d80bd79007988 */ /* 0x0001e40008000007 */
[----:B0-----:R-:W-:Y:S01]  /*10e30*/  PRMT R189, RZ, 0x7610, R189 ;  /* 0x00007610ffbd7816 */ /* 0x001fe200000000bd */
[----:B------:R-:W-:-:S05]  /*10e40*/  @!P0 IMAD.MOV.U32 R121, RZ, RZ, R244 ;  /* 0x000000ffff798224 */ /* 0x000fca00078e00f4 */
        /* <DEDUP_REMOVED lines=41> */
[----:B0-----:R-:W0:Y:S02]  /*110e0*/  S2R R120, SR_TID.X ;  /* 0x0000000000787919 */ /* 0x001e240000002100 */
[----:B0-----:R-:W-:-:S04]  /*110f0*/  LOP3.LUT R120, R120, 0x7f, RZ, 0xc0, !PT ;  /* 0x0000007f78787812 */ /* 0x001fc800078ec0ff */
[----:B------:R-:W-:-:S05]  /*11100*/  LOP3.LUT R121, R120, 0x30, RZ, 0x3c, !PT ;  /* 0x0000003078797812 */ /* 0x000fca00078e3cff */
[----:B------:R0:W-:Y:S02]  /*11110*/  STS.U8 [R121+UR7+0x2580], R177 ;  /* 0x002580b179007988 */ /* 0x0001e40008000007 */
[----:B0-----:R-:W-:Y:S02]  /*11120*/  LOP3.LUT R177, R120, 0x40, RZ, 0x3c, !PT ;  /* 0x0000004078b17812 */ /* 0x001fe400078e3cff */
[----:B------:R-:W0:Y:S01]  /*11130*/  S2R R120, SR_TID.X ;  /* 0x0000000000787919 */ /* 0x000e220000002100 */
[----:B------:R-:W-:Y:S04]  /*11140*/  STS.U8 [R121+UR7+0x2980], R174 ;  /* 0x002980ae79007988 */ /* 0x000fe80008000007 */
[----:B------:R-:W-:Y:S04]  /*11150*/  STS.U8 [R121+UR7+0x2d80], R172 ;  /* 0x002d80ac79007988 */ /* 0x000fe80008000007 */
[----:B------:R-:W-:Y:S04]  /*11160*/  STS.U8 [R121+UR7+0x3180], R171 ;  /* 0x003180ab79007988 */ /* 0x000fe80008000007 */
[----:B------:R-:W-:Y:S04]  /*11170*/  STS.U8 [R121+UR7+0x3580], R168 ;  /* 0x003580a879007988 */ /* 0x000fe80008000007 */
[----:B------:R-:W-:Y:S04]  /*11180*/  STS.U8 [R121+UR7+0x3980], R167 ;  /* 0x003980a779007988 */ /* 0x000fe80008000007 */
[----:B------:R1:W-:Y:S04]  /*11190*/  STS.U8 [R121+UR7+0x3d80], R164 ;  /* 0x003d80a479007988 */ /* 0x0003e80008000007 */
[----:B------:R-:W-:Y:S04]  /*111a0*/  STS.U8 [R177+UR7+0x200], R162 ;  /* 0x000200a2b1007988 */ /* 0x000fe80008000007 */
[----:B------:R-:W-:Y:S04]  /*111b0*/  STS.U8 [R177+UR7+0x600], R161 ;  /* 0x000600a1b1007988 */ /* 0x000fe80008000007 */
[----:B------:R-:W-:Y:S04]  /*111c0*/  STS.U8 [R177+UR7+0xa00], R157 ;  /* 0x000a009db1007988 */ /* 0x000fe80008000007 */
[----:B------:R-:W-:Y:S01]  /*111d0*/  STS.U8 [R177+UR7+0xe00], R154 ;  /* 0x000e009ab1007988 */ /* 0x000fe20008000007 */
[----:B0-----:R-:W-:-:S03]  /*111e0*/  LOP3.LUT R120, R120, 0x7f, RZ, 0xc0, !PT ;  /* 0x0000007f78787812 */ /* 0x001fc600078ec0ff */
[----:B------:R-:W-:Y:S04]  /*111f0*/  STS.U8 [R177+UR7+0x1200], R153 ;  /* 0x00120099b1007988 */ /* 0x000fe80008000007 */
[----:B------:R-:W-:Y:S04]  /*11200*/  STS.U8 [R177+UR7+0x1600], R150 ;  /* 0x00160096b1007988 */ /* 0x000fe80008000007 */
[----:B------:R-:W-:Y:S04]  /*11210*/  STS.U8 [R177+UR7+0x1a00], R148 ;  /* 0x001a0094b1007988 */ /* 0x000fe80008000007 */
[----:B------:R-:W-:Y:S01]  /*11220*/  STS.U8 [R177+UR7+0x1e00], R191 ;  /* 0x001e00bfb1007988 */ /* 0x000fe20008000007 */
[----:B-1----:R-:W-:-:S03]  /*11230*/  LOP3.LUT R121, R120, 0x50, RZ, 0x3c, !PT ;  /* 0x0000005078797812 */ /* 0x002fc600078e3cff */
        /* <DEDUP_REMOVED lines=16> */
[----:B------:R-:W-:-:S03]  /*11340*/  LOP3.LUT R120, R120, 0x60, RZ, 0x3c, !PT ;  /* 0x0000006078787812 */ /* 0x000fc600078e3cff */
        /* <DEDUP_REMOVED lines=11> */
[----:B------:R0:W-:Y:S04]  /*11400*/  STS.U8 [R120+UR7+0xf00], R119 ;  /* 0x000f007778007988 */ /* 0x0001e80008000007 */
[----:B0-----:R-:W3:Y:S04]  /*11410*/  LDL R119, [R1+0x47c] ;  /* 0x00047c0001777983 */ /* 0x001ee80000100800 */
[----:B------:R-:W3:Y:S04]  /*11420*/  LDL.LU R162, [R1+0x254] ;  /* 0x0002540001a27983 */ /* 0x000ee80000300800 */
        /* <DEDUP_REMOVED lines=22> */
[----:B------:R-:W3:Y:S04]  /*11590*/  LDL.LU R159, [R1+0x40c] ;  /* 0x00040c00019f7983 */ /* 0x000ee80000300800 */
[----:B------:R-:W3:Y:S01]  /*115a0*/  LDL.LU R150, [R1+0x244] ;  /* 0x0002440001967983 */ /* 0x000ee20000300800 */
[----:B0-----:R-:W0:Y:S03]  /*115b0*/  S2R R120, SR_TID.X ;  /* 0x0000000000787919 */ /* 0x001e260000002100 */
[----:B------:R-:W3:Y:S04]  /*115c0*/  LDL.LU R153, [R1+0x404] ;  /* 0x0004040001997983 */ /* 0x000ee80000300800 */
[----:B------:R-:W3:Y:S04]  /*115d0*/  LDL.LU R154, [R1+0x428] ;  /* 0x00042800019a7983 */ /* 0x000ee80000300800 */
[----:B------:R-:W3:Y:S04]  /*115e0*/  LDL.LU R177, [R1+0x3fc] ;  /* 0x0003fc0001b17983 */ /* 0x000ee80000300800 */
[----:B------:R-:W3:Y:S01]  /*115f0*/  LDL.LU R164, [R1+0x420] ;  /* 0x0004200001a47983 */ /* 0x000ee20000300800 */
[----:B0-----:R-:W-:-:S04]  /*11600*/  LOP3.LUT R120, R120, 0x7f, RZ, 0xc0, !PT ;  /* 0x0000007f78787812 */ /* 0x001fc800078ec0ff */
[----:B------:R-:W-:-:S05]  /*11610*/  LOP3.LUT R120, R120, 0x70, RZ, 0x3c, !PT ;  /* 0x0000007078787812 */ /* 0x000fca00078e3cff */
[----:B------:R-:W-:Y:S04]  /*11620*/  STS.U8 [R120+UR7+0x3f80], R118 ;  /* 0x003f807678007988 */ /* 0x000fe80008000007 */
[----:B------:R-:W-:Y:S04]  /*11630*/  STS.U8 [R120+UR7+0x380], R173 ;  /* 0x000380ad78007988 */ /* 0x000fe80008000007 */
[----:B------:R-:W-:Y:S04]  /*11640*/  STS.U8 [R120+UR7+0x780], R175 ;  /* 0x000780af78007988 */ /* 0x000fe80008000007 */
[----:B------:R-:W-:Y:S04]  /*11650*/  STS.U8 [R120+UR7+0xb80], R176 ;  /* 0x000b80b078007988 */ /* 0x000fe80008000007 */
[----:B------:R-:W-:Y:S04]  /*11660*/  STS.U8 [R120+UR7+0xf80], R179 ;  /* 0x000f80b378007988 */ /* 0x000fe80008000007 */
[----:B--2---:R-:W-:Y:S04]  /*11670*/  STS.U8 [R120+UR7+0x1380], R181 ;  /* 0x001380b578007988 */ /* 0x004fe80008000007 */
[----:B----4-:R-:W-:Y:S04]  /*11680*/  STS.U8 [R120+UR7+0x1780], R183 ;  /* 0x001780b778007988 */ /* 0x010fe80008000007 */
[----:B------:R-:W-:Y:S04]  /*11690*/  STS.U8 [R120+UR7+0x1b80], R184 ;  /* 0x001b80b878007988 */ /* 0x000fe80008000007 */
[----:B------:R-:W-:Y:S04]  /*116a0*/  STS.U8 [R120+UR7+0x1f80], R187 ;  /* 0x001f80bb78007988 */ /* 0x000fe80008000007 */
[----:B---3--:R-:W-:Y:S04]  /*116b0*/  STS.U8 [R120+UR7+0x2380], R188 ;  /* 0x002380bc78007988 */ /* 0x008fe80008000007 */
[----:B------:R-:W-:Y:S04]  /*116c0*/  STS.U8 [R120+UR7+0x2780], R189 ;  /* 0x002780bd78007988 */ /* 0x000fe80008000007 */
[----:B------:R-:W-:Y:S04]  /*116d0*/  STS.U8 [R120+UR7+0x2b80], R186 ;  /* 0x002b80ba78007988 */ /* 0x000fe80008000007 */
[----:B------:R-:W-:Y:S04]  /*116e0*/  STS.U8 [R120+UR7+0x2f80], R185 ;  /* 0x002f80b978007988 */ /* 0x000fe80008000007 */
[----:B------:R-:W-:Y:S04]  /*116f0*/  STS.U8 [R120+UR7+0x3380], R182 ;  /* 0x003380b678007988 */ /* 0x000fe80008000007 */
[----:B------:R-:W-:Y:S04]  /*11700*/  STS.U8 [R120+UR7+0x3780], R180 ;  /* 0x003780b478007988 */ /* 0x000fe80008000007 */
[----:B------:R0:W-:Y:S01]  /*11710*/  STS.U8 [R120+UR7+0x3b80], R178 ;  /* 0x003b80b278007988 */ /* 0x0001e20008000007 */
[----:B------:R1:W-:Y:S06]  /*11720*/  MEMBAR.ALL.CTA ;  /* 0x0000000000007992 */ /* 0x0003ec0000008000 */
[----:B-1----:R-:W1:Y:S04]  /*11730*/  FENCE.VIEW.ASYNC.S ;  /* 0x00000000000073c6 */ /* 0x002e680000000000 */
[----:B0-----:R-:W2:Y:S01]  /*11740*/  LDL.LU R120, [R1+0x3f4] ;  /* 0x0003f40001787983 */ /* 0x001ea20000300800 */
[----:B-1----:R-:W-:Y:S01]  /*11750*/  BAR.SYNC.DEFER_BLOCKING 0x0 ;  /* 0x0000000000007b1d */ /* 0x002fe20000010000 */
[----:B------:R-:W-:-:S02]  /*11760*/  IADD3 R162, P1, R162, UR17, RZ ;  /* 0x00000011a2a27c10 */ /* 0x000fc4000ff3e0ff */
[----:B------:R-:W-:-:S03]  /*11770*/  IADD3 R167, P4, R167, UR17, RZ ;  /* 0x00000011a7a77c10 */ /* 0x000fc6000ff9e0ff */
[----:B------:R0:W-:Y:S01]  /*11780*/  STL [R1+0x254], R162 ;  /* 0x000254a201007387 */ /* 0x0001e20000100800 */
[----:B------:R-:W-:-:S03]  /*11790*/  IADD3 R121, P3, R121, UR17, RZ ;  /* 0x0000001179797c10 */ /* 0x000fc6000ff7e0ff */
[----:B0-----:R-:W3:Y:S01]  /*117a0*/  LDL.LU R162, [R1+0x418] ;  /* 0x0004180001a27983 */ /* 0x001ee20000300800 */
[----:B------:R-:W-:-:S03]  /*117b0*/  IADD3 R171, P5, R171, UR17, RZ ;  /* 0x00000011abab7c10 */ /* 0x000fc6000ffbe0ff */
[----:B------:R0:W-:Y:S01]  /*117c0*/  STL [R1+0x438], R167 ;  /* 0x000438a701007387 */ /* 0x0001e20000100800 */
[----:B------:R-:W-:Y:S02]  /*117d0*/  IADD3 R191, P6, R191, UR17, RZ ;  /* 0x00000011bfbf7c10 */ /* 0x000fe4000ffde0ff */
[----:B------:R-:W-:Y:S01]  /*117e0*/  IADD3 R148, P2, R148, UR17, RZ ;  /* 0x0000001194947c10 */ /* 0x000fe2000ff5e0ff */
[----:B0-----:R-:W4:Y:S04]  /*117f0*/  LDL.LU R167, [R1+0x3ec] ;  /* 0x0003ec0001a77983 */ /* 0x001f280000300800 */
[----:B------:R0:W-:Y:S01]  /*11800*/  STL [R1+0x434], R121 ;  /* 0x0004347901007387 */ /* 0x0001e20000100800 */
[----:B------:R-:W-:Y:S02]  /*11810*/  IADD3.X R157, R157, UR6, RZ, P1, !PT ;  /* 0x000000069d9d7c10 */ /* 0x000fe40008ffe4ff */
[----:B------:R-:W-:Y:S01]  /*11820*/  IADD3 R161, P1, R161, UR17, RZ ;  /* 0x00000011a1a17c10 */ /* 0x000fe2000ff3e0ff */
[----:B0-----:R-:W4:Y:S01]  /*11830*/  LDL.LU R121, [R1+0x410] ;  /* 0x0004100001797983 */ /* 0x001f220000300800 */
[----:B------:R-:W-:-:S03]  /*11840*/  IADD3.X R172, R172, UR6, RZ, P4, !PT ;  /* 0x00000006acac7c10 */ /* 0x000fc6000a7fe4ff */
[----:B------:R0:W-:Y:S01]  /*11850*/  STL [R1+0x42c], R171 ;  /* 0x00042cab01007387 */ /* 0x0001e20000100800 */
[----:B------:R-:W-:-:S03]  /*11860*/  IADD3 R168, P4, R168, UR17, RZ ;  /* 0x00000011a8a87c10 */ /* 0x000fc6000ff9e0ff */
[----:B0-----:R-:W4:Y:S04]  /*11870*/  LDL.LU R171, [R1+0x3e4] ;  /* 0x0003e40001ab7983 */ /* 0x001f280000300800 */
[----:B------:R0:W-:Y:S04]  /*11880*/  STL [R1+0x430], R191 ;  /* 0x000430bf01007387 */ /* 0x0001e80000100800 */
[----:B------:R-:W-:Y:S04]  /*11890*/  STL [R1+0x424], R148 ;  /* 0x0004249401007387 */ /* 0x000fe80000100800 */
[----:B------:R-:W4:Y:S04]  /*118a0*/  LDL.LU R158, [R1+0x408] ;  /* 0x00040800019e7983 */ /* 0x000f280000300800 */
[----:B------:R-:W-:Y:S04]  /*118b0*/  STL [R1+0x248], R157 ;  /* 0x0002489d01007387 */ /* 0x000fe80000100800 */
[----:B0-----:R-:W4:Y:S04]  /*118c0*/  LDL.LU R191, [R1+0x3dc] ;  /* 0x0003dc0001bf7983 */ /* 0x001f280000300800 */
[----:B------:R-:W-:Y:S04]  /*118d0*/  STL [R1+0x41c], R161 ;  /* 0x00041ca101007387 */ /* 0x000fe80000100800 */
[----:B------:R0:W-:Y:S01]  /*118e0*/  STL [R1+0x250], R172 ;  /* 0x000250ac01007387 */ /* 0x0001e20000100800 */
[----:B------:R-:W-:-:S03]  /*118f0*/  IADD3.X R174, R174, UR6, RZ, P3, !PT ;  /* 0x00000006aeae7c10 */ /* 0x000fc60009ffe4ff */
[----:B0-----:R-:W4:Y:S04]  /*11900*/  LDL.LU R172, [R1+0x400] ;  /* 0x0004000001ac7983 */ /* 0x001f280000300800 */
[----:B------:R-:W4:Y:S04]  /*11910*/  LDL.LU R148, [R1+0x3d4] ;  /* 0x0003d40001947983 */ /* 0x000f280000300800 */
[----:B------:R-:W4:Y:S04]  /*11920*/  LDL.LU R157, [R1+0x3f8] ;  /* 0x0003f800019d7983 */ /* 0x000f280000300800 */
[----:B------:R-:W4:Y:S04]  /*11930*/  LDL.LU R161, [R1+0x3cc] ;  /* 0x0003cc0001a17983 */ /* 0x000f280000300800 */
[----:B------:R0:W-:Y:S04]  /*11940*/  STL [R1+0x414], R168 ;  /* 0x000414a801007387 */ /* 0x0001e80000100800 */
[----:B0-----:R-:W4:Y:S04]  /*11950*/  LDL.LU R168, [R1+0x3f0] ;  /* 0x0003f00001a87983 */ /* 0x001f280000300800 */
[----:B------:R0:W-:Y:S04]  /*11960*/  STL [R1+0x24c], R174 ;  /* 0x00024cae01007387 */ /* 0x0001e80000100800 */
[----:B0-----:R-:W4:Y:S01]  /*11970*/  LDL.LU R174, [R1+0x3c4] ;  /* 0x0003c40001ae7983 */ /* 0x001f220000300800 */
[----:B------:R-:W-:-:S02]  /*11980*/  IADD3 R159, P3, R159, UR17, RZ ;  /* 0x000000119f9f7c10 */ /* 0x000fc4000ff7e0ff */
[----:B------:R-:W-:Y:S02]  /*11990*/  IADD3.X R150, R150, UR6, RZ, P6, !PT ;  /* 0x0000000696967c10 */ /* 0x000fe4000b7fe4ff */
[----:B------:R-:W-:Y:S02]  /*119a0*/  IADD3.X R154, R154, UR6, RZ, P5, !PT ;  /* 0x000000069a9a7c10 */ /* 0x000fe4000affe4ff */
[----:B------:R-:W-:Y:S02]  /*119b0*/  IADD3 R177, P5, R177, UR17, RZ ;  /* 0x00000011b1b17c10 */ /* 0x000fe4000ffbe0ff */
[----:B------:R-:W-:Y:S01]  /*119c0*/  IADD3 R153, P6, R153, UR17, RZ ;  /* 0x0000001199997c10 */ /* 0x000fe2000ffde0ff */
[----:B------:R-:W-:Y:S01]  /*119d0*/  STL [R1+0x40c], R159 ;  /* 0x00040c9f01007387 */ /* 0x000fe20000100800 */
[----:B------:R-:W-:-:S03]  /*119e0*/  IADD3.X R164, R164, UR6, RZ, P2, !PT ;  /* 0x00000006a4a47c10 */ /* 0x000fc600097fe4ff */
[----:B------:R-:W-:Y:S04]  /*119f0*/  STL [R1+0x244], R150 ;  /* 0x0002449601007387 */ /* 0x000fe80000100800 */
[----:B------:R0:W-:Y:S04]  /*11a00*/  STL [R1+0x3fc], R177 ;  /* 0x0003fcb101007387 */ /* 0x0001e80000100800 */
[----:B------:R-:W-:Y:S04]  /*11a10*/  STL [R1+0x404], R153 ;  /* 0x0004049901007387 */ /* 0x000fe80000100800 */
[----:B0-----:R-:W4:Y:S04]  /*11a20*/  LDL.LU R177, [R1+0x3e8] ;  /* 0x0003e80001b17983 */ /* 0x001f280000300800 */
[----:B------:R-:W-:Y:S04]  /*11a30*/  STL [R1+0x428], R154 ;  /* 0x0004289a01007387 */ /* 0x000fe80000100800 */
[----:B------:R0:W-:Y:S04]  /*11a40*/  STL [R1+0x420], R164 ;  /* 0x000420a401007387 */ /* 0x0001e80000100800 */
[----:B0-----:R-:W4:Y:S01]  /*11a50*/  LDL.LU R164, [R1+0x3bc] ;  /* 0x0003bc0001a47983 */ /* 0x001f220000300800 */
[----:B--2---:R-:W-:-:S05]  /*11a60*/  IADD3 R120, P2, R120, UR17, RZ ;  /* 0x0000001178787c10 */ /* 0x004fca000ff5e0ff */
[----:B------:R0:W-:Y:S04]  /*11a70*/  STL [R1+0x3f4], R120 ;  /* 0x0003f47801007387 */ /* 0x0001e80000100800 */
[----:B0-----:R-:W2:Y:S01]  /*11a80*/  LDL.LU R120, [R1+0x3e0] ;  /* 0x0003e00001787983 */ /* 0x001ea20000300800 */
[----:B---3--:R-:W-:Y:S02]  /*11a90*/  IADD3.X R162, R162, UR6, RZ, P1, !PT ;  /* 0x00000006a2a27c10 */ /* 0x008fe40008ffe4ff */
[----:B----4-:R-:W-:-:S05]  /*11aa0*/  IADD3 R167, P1, R167, UR17, RZ ;  /* 0x00000011a7a77c10 */ /* 0x010fca000ff3e0ff */
[----:B------:R0:W-:Y:S01]  /*11ab0*/  STL [R1+0x3ec], R167 ;  /* 0x0003eca701007387 */ /* 0x0001e20000100800 */
[----:B------:R-:W-:-:S03]  /*11ac0*/  IADD3.X R121, R121, UR6, RZ, P4, !PT ;  /* 0x0000000679797c10 */ /* 0x000fc6000a7fe4ff */
[----:B0-----:R-:W3:Y:S04]  /*11ad0*/  LDL.LU R167, [R1+0x3b4] ;  /* 0x0003b40001a77983 */ /* 0x001ee80000300800 */
[----:B------:R-:W-:Y:S04]  /*11ae0*/  STL [R1+0x418], R162 ;  /* 0x000418a201007387 */ /* 0x000fe80000100800 */
[----:B------:R-:W4:Y:S04]  /*11af0*/  LDL.LU R150, [R1+0x3d8] ;  /* 0x0003d80001967983 */ /* 0x000f280000300800 */
[----:B------:R0:W-:Y:S01]  /*11b00*/  STL [R1+0x410], R121 ;  /* 0x0004107901007387 */ /* 0x0001e20000100800 */
[----:B------:R-:W-:-:S03]  /*11b10*/  IADD3 R171, P4, R171, UR17, RZ ;  /* 0x00000011abab7c10 */ /* 0x000fc6000ff9e0ff */
[----:B0-----:R-:W4:Y:S04]  /*11b20*/  LDL.LU R121, [R1+0x3ac] ;  /* 0x0003ac0001797983 */ /* 0x001f280000300800 */
[----:B------:R-:W4:Y:S01]  /*11b30*/  LDL.LU R153, [R1+0x3d0] ;  /* 0x0003d00001997983 */ /* 0x000f220000300800 */
[----:B------:R-:W-:-:S03]  /*11b40*/  IADD3.X R158, R158, UR6, RZ, P3, !PT ;  /* 0x000000069e9e7c10 */ /* 0x000fc60009ffe4ff */
[----:B------:R-:W4:Y:S04]  /*11b50*/  LDL.LU R154, [R1+0x3a4] ;  /* 0x0003a400019a7983 */ /* 0x000f280000300800 */
[----:B------:R-:W4:Y:S01]  /*11b60*/  LDL.LU R162, [R1+0x3c8] ;  /* 0x0003c80001a27983 */ /* 0x000f220000300800 */
[----:B------:R-:W-:-:S03]  /*11b70*/  IADD3 R191, P3, R191, UR17, RZ ;  /* 0x00000011bfbf7c10 */ /* 0x000fc6000ff7e0ff */
[----:B------:R0:W-:Y:S04]  /*11b80*/  STL [R1+0x3e4], R171 ;  /* 0x0003e4ab01007387 */ /* 0x0001e80000100800 */
[----:B0-----:R-:W4:Y:S01]  /*11b90*/  LDL.LU R171, [R1+0x39c] ;  /* 0x00039c0001ab7983 */ /* 0x001f220000300800 */
[----:B------:R-:W-:Y:S02]  /*11ba0*/  IADD3.X R172, R172, UR6, RZ, P6, !PT ;  /* 0x00000006acac7c10 */ /* 0x000fe4000b7fe4ff */
[----:B------:R-:W-:-:S03]  /*11bb0*/  IADD3 R148, P6, R148, UR17, RZ ;  /* 0x0000001194947c10 */ /* 0x000fc6000ffde0ff */
[----:B------:R0:W-:Y:S01]  /*11bc0*/  STL [R1+0x400], R172 ;  /* 0x000400ac01007387 */ /* 0x0001e20000100800 */
[----:B------:R-:W-:-:S03]  /*11bd0*/  IADD3.X R157, R157, UR6, RZ, P5, !PT ;  /* 0x000000069d9d7c10 */ /* 0x000fc6000affe4ff */
[----:B------:R-:W-:Y:S01]  /*11be0*/  STL [R1+0x408], R158 ;  /* 0x0004089e01007387 */ /* 0x000fe20000100800 */
[----:B------:R-:W-:-:S03]  /*11bf0*/  IADD3 R161, P5, R161, UR17, RZ ;  /* 0x00000011a1a17c10 */ /* 0x000fc6000ffbe0ff */
[----:B0-----:R-:W4:Y:S04]  /*11c00*/  LDL.LU R172, [R1+0x3c0] ;  /* 0x0003c00001ac7983 */ /* 0x001f280000300800 */
[----:B------:R-:W-:Y:S01]  /*11c10*/  STL [R1+0x3dc], R191 ;  /* 0x0003dcbf01007387 */ /* 0x000fe20000100800 */
[----:B------:R-:W-:-:S03]  /*11c20*/  IADD3.X R168, R168, UR6, RZ, P2, !PT ;  /* 0x00000006a8a87c10 */ /* 0x000fc600097fe4ff */
[----:B------:R-:W-:Y:S04]  /*11c30*/  STL [R1+0x3d4], R148 ;  /* 0x0003d49401007387 */ /* 0x000fe80000100800 */
[----:B------:R0:W-:Y:S04]  /*11c40*/  STL [R1+0x3f0], R168 ;  /* 0x0003f0a801007387 */ /* 0x0001e80000100800 */
[----:B------:R1:W-:Y:S01]  /*11c50*/  STL [R1+0x3f8], R157 ;  /* 0x0003f89d01007387 */ /* 0x0003e20000100800 */
[----:B------:R-:W-:-:S03]  /*11c60*/  IADD3 R174, P2, R174, UR17, RZ ;  /* 0x00000011aeae7c10 */ /* 0x000fc6000ff5e0ff */
[----:B0-----:R-:W4:Y:S04]  /*11c70*/  LDL.LU R168, [R1+0x394] ;  /* 0x0003940001a87983 */ /* 0x001f280000300800 */
[----:B------:R-:W-:Y:S04]  /*11c80*/  STL [R1+0x3cc], R161 ;  /* 0x0003cca101007387 */ /* 0x000fe80000100800 */
[----:B------:R-:W4:Y:S04]  /*11c90*/  LDL.LU R159, [R1+0x3b8] ;  /* 0x0003b800019f7983 */ /* 0x000f280000300800 */
[----:B------:R-:W4:Y:S04]  /*11ca0*/  LDL.LU R158, [R1+0x38c] ;  /* 0x00038c00019e7983 */ /* 0x000f280000300800 */
[----:B------:R-:W4:Y:S04]  /*11cb0*/  LDL.LU R191, [R1+0x3b0] ;  /* 0x0003b00001bf7983 */ /* 0x000f280000300800 */
[----:B------:R0:W-:Y:S04]  /*11cc0*/  STL [R1+0x3c4], R174 ;  /* 0x0003c4ae01007387 */ /* 0x0001e80000100800 */
[----:B-1----:R-:W4:Y:S04]  /*11cd0*/  LDL.LU R157, [R1+0x384] ;  /* 0x00038400019d7983 */ /* 0x002f280000300800 */
[----:B0-----:R-:W4:Y:S01]  /*11ce0*/  LDL.LU R174, [R1+0x3a8] ;  /* 0x0003a80001ae7983 */ /* 0x001f220000300800 */
[----:B------:R-:W-:-:S03]  /*11cf0*/  IADD3.X R177, R177, UR6, RZ, P1, !PT ;  /* 0x00000006b1b17c10 */ /* 0x000fc60008ffe4ff */
[----:B------:R-:W4:Y:S04]  /*11d00*/  LDL.LU R161, [R1+0x37c] ;  /* 0x00037c0001a17983 */ /* 0x000f280000300800 */
[----:B------:R0:W-:Y:S01]  /*11d10*/  STL [R1+0x3e8], R177 ;  /* 0x0003e8b101007387 */ /* 0x0001e20000100800 */
[----:B------:R-:W-:-:S03]  /*11d20*/  IADD3 R164, P1, R164, UR17, RZ ;  /* 0x00000011a4a47c10 */ /* 0x000fc6000ff3e0ff */
[----:B0-----:R-:W4:Y:S04]  /*11d30*/  LDL.LU R177, [R1+0x3a0] ;  /* 0x0003a00001b17983 */ /* 0x001f280000300800 */
[----:B------:R0:W-:Y:S04]  /*11d40*/  STL [R1+0x3bc], R164 ;  /* 0x0003bca401007387 */ /* 0x0001e80000100800 */
[----:B0-----:R-:W4:Y:S01]  /*11d50*/  LDL.LU R164, [R1+0x374] ;  /* 0x0003740001a47983 */ /* 0x001f220000300800 */
[----:B--2---:R-:W-:-:S05]  /*11d60*/  IADD3.X R120, R120, UR6, RZ, P4, !PT ;  /* 0x0000000678787c10 */ /* 0x004fca000a7fe4ff */
[----:B------:R0:W-:Y:S04]  /*11d70*/  STL [R1+0x3e0], R120 ;  /* 0x0003e07801007387 */ /* 0x0001e80000100800 */
[----:B0-----:R-:W2:Y:S01]  /*11d80*/  LDL.LU R120, [R1+0x398] ;  /* 0x0003980001787983 */ /* 0x001ea20000300800 */
[----:B---3--:R-:W-:Y:S02]  /*11d90*/  IADD3 R167, P4, R167, UR17, RZ ;  /* 0x00000011a7a77c10 */ /* 0x008fe4000ff9e0ff */
[----:B----4-:R-:W-:-:S03]  /*11da0*/  IADD3.X R150, R150, UR6, RZ, P3, !PT ;  /* 0x0000000696967c10 */ /* 0x010fc60009ffe4ff */
[----:B------:R0:W-:Y:S04]  /*11db0*/  STL [R1+0x3b4], R167 ;  /* 0x0003b4a701007387 */ /* 0x0001e80000100800 */
[----:B0-----:R-:W3:Y:S01]  /*11dc0*/  LDL.LU R167, [R1+0x36c] ;  /* 0x00036c0001a77983 */ /* 0x001ee20000300800 */
[----:B------:R-:W-:Y:S02]  /*11dd0*/  IADD3 R121, P3, R121, UR17, RZ ;  /* 0x0000001179797c10 */ /* 0x000fe4000ff7e0ff */
[----:B------:R-:W-:-:S03]  /*11de0*/  IADD3.X R153, R153, UR6, RZ, P6, !PT ;  /* 0x0000000699997c10 */ /* 0x000fc6000b7fe4ff */
[----:B------:R0:W-:Y:S01]  /*11df0*/  STL [R1+0x3ac], R121 ;  /* 0x0003ac7901007387 */ /* 0x0001e20000100800 */
[----:B------:R-:W-:Y:S02]  /*11e00*/  IADD3 R154, P6, R154, UR17, RZ ;  /* 0x000000119a9a7c10 */ /* 0x000fe4000ffde0ff */
[----:B------:R-:W-:Y:S01]  /*11e10*/  IADD3.X R162, R162, UR6, RZ, P5, !PT ;  /* 0x00000006a2a27c10 */ /* 0x000fe2000affe4ff */
[----:B0-----:R-:W4:Y:S04]  /*11e20*/  LDL.LU R121, [R1+0x390] ;  /* 0x0003900001797983 */ /* 0x001f280000300800 */
[----:B------:R0:W-:Y:S04]  /*11e30*/  STL [R1+0x3d8], R150 ;  /* 0x0003d89601007387 */ /* 0x0001e80000100800 */
[----:B------:R-:W-:Y:S01]  /*11e40*/  STL [R1+0x3d0], R153 ;  /* 0x0003d09901007387 */ /* 0x000fe20000100800 */
[----:B------:R-:W-:-:S03]  /*11e50*/  IADD3 R171, P5, R171, UR17, RZ ;  /* 0x00000011abab7c10 */ /* 0x000fc6000ffbe0ff */
        /* <DEDUP_REMOVED lines=10> */
[----:B------:R0:W-:Y:S01]  /*11f00*/  STL [R1+0x3c0], R172 ;  /* 0x0003c0ac01007387 */ /* 0x0001e20000100800 */
[----:B------:R-:W-:-:S03]  /*11f10*/  IADD3 R168, P2, R168, UR17, RZ ;  /* 0x00000011a8a87c10 */ /* 0x000fc6000ff5e0ff */
[----:B0-----:R-:W4:Y:S01]  /*11f20*/  LDL.LU R172, [R1+0x34c] ;  /* 0x00034c0001ac7983 */ /* 0x001f220000300800 */
[----:B------:R-:W-:Y:S02]  /*11f30*/  IADD3.X R159, R159, UR6, RZ, P1, !PT ;  /* 0x000000069f9f7c10 */ /* 0x000fe40008ffe4ff */
[----:B------:R-:W-:Y:S01]  /*11f40*/  IADD3 R158, P1, R158, UR17, RZ ;  /* 0x000000119e9e7c10 */ /* 0x000fe2000ff3e0ff */
[----:B------:R0:W-:Y:S01]  /*11f50*/  STL [R1+0x394], R168 ;  /* 0x000394a801007387 */ /* 0x0001e20000100800 */
[----:B------:R-:W-:-:S03]  /*11f60*/  IADD3.X R191, R191, UR6, RZ, P4, !PT ;  /* 0x00000006bfbf7c10 */ /* 0x000fc6000a7fe4ff */
[----:B0-----:R-:W4:Y:S04]  /*11f70*/  LDL.LU R168, [R1+0x370] ;  /* 0x0003700001a87983 */ /* 0x001f280000300800 */
[----:B------:R-:W-:Y:S01]  /*11f80*/  STL [R1+0x3b8], R159 ;  /* 0x0003b89f01007387 */ /* 0x000fe20000100800 */
[----:B------:R-:W-:-:S03]  /*11f90*/  IADD3.X R174, R174, UR6, RZ, P3, !PT ;  /* 0x00000006aeae7c10 */ /* 0x000fc60009ffe4ff */
[----:B------:R-:W-:Y:S04]  /*11fa0*/  STL [R1+0x38c], R158 ;  /* 0x00038c9e01007387 */ /* 0x000fe80000100800 */
[----:B------:R0:W-:Y:S04]  /*11fb0*/  STL [R1+0x3a8], R174 ;  /* 0x0003a8ae01007387 */ /* 0x0001e80000100800 */
[----:B------:R-:W-:Y:S04]  /*11fc0*/  STL [R1+0x3b0], R191 ;  /* 0x0003b0bf01007387 */ /* 0x000fe80000100800 */
[----:B0-----:R-:W4:Y:S01]  /*11fd0*/  LDL.LU R174, [R1+0x344] ;  /* 0x0003440001ae7983 */ /* 0x001f220000300800 */
[----:B------:R-:W-:-:S02]  /*11fe0*/  IADD3 R157, P4, R157, UR17, RZ ;  /* 0x000000119d9d7c10 */ /* 0x000fc4000ff9e0ff */
[----:B------:R-:W-:Y:S02]  /*11ff0*/  IADD3.X R177, R177, UR6, RZ, P6, !PT ;  /* 0x00000006b1b17c10 */ /* 0x000fe4000b7fe4ff */
[----:B------:R-:W-:Y:S01]  /*12000*/  IADD3 R161, P3, R161, UR17, RZ ;  /* 0x00000011a1a17c10 */ /* 0x000fe2000ff7e0ff */
[----:B------:R-:W-:Y:S04]  /*12010*/  STL [R1+0x384], R157 ;  /* 0x0003849d01007387 */ /* 0x000fe80000100800 */
[----:B------:R-:W4:Y:S04]  /*12020*/  LDL.LU R158, [R1+0x368] ;  /* 0x00036800019e7983 */ /* 0x000f280000300800 */
[----:B------:R0:W-:Y:S01]  /*12030*/  STL [R1+0x3a0], R177 ;  /* 0x0003a0b101007387 */ /* 0x0001e20000100800 */
[----:B------:R-:W-:-:S03]  /*12040*/  IADD3 R164, P6, R164, UR17, RZ ;  /* 0x00000011a4a47c10 */ /* 0x000fc6000ffde0ff */
[----:B------:R-:W-:Y:S04]  /*12050*/  STL [R1+0x37c], R161 ;  /* 0x00037ca101007387 */ /* 0x000fe80000100800 */
[----:B0-----:R-:W4:Y:S01]  /*12060*/  LDL.LU R177, [R1+0x33c] ;  /* 0x00033c0001b17983 */ /* 0x001f220000300800 */
[----:B--2---:R-:W-:-:S05]  /*12070*/  IADD3.X R120, R120, UR6, RZ, P5, !PT ;  /* 0x0000000678787c10 */ /* 0x004fca000affe4ff */
[----:B------:R0:W-:Y:S04]  /*12080*/  STL [R1+0x398], R120 ;  /* 0x0003987801007387 */ /* 0x0001e80000100800 */
[----:B0-----:R-:W2:Y:S04]  /*12090*/  LDL.LU R120, [R1+0x360] ;  /* 0x0003600001787983 */ /* 0x001ea80000300800 */
[----:B------:R0:W-:Y:S04]  /*120a0*/  STL [R1+0x374], R164 ;  /* 0x000374a401007387 */ /* 0x0001e80000100800 */
[----:B------:R-:W2:Y:S04]  /*120b0*/  LDL.LU R191, [R1+0x334] ;  /* 0x0003340001bf7983 */ /* 0x000ea80000300800 */
[----:B0-----:R-:W2:Y:S01]  /*120c0*/  LDL.LU R164, [R1+0x358] ;  /* 0x0003580001a47983 */ /* 0x001ea20000300800 */
[----:B---3--:R-:W-:-:S05]  /*120d0*/  IADD3 R167, P5, R167, UR17, RZ ;  /* 0x00000011a7a77c10 */ /* 0x008fca000ffbe0ff */
[----:B------:R0:W-:Y:S04]  /*120e0*/  STL [R1+0x36c], R167 ;  /* 0x00036ca701007387 */ /* 0x0001e80000100800 */
[----:B------:R-:W3:Y:S04]  /*120f0*/  LDL.LU R157, [R1+0x32c] ;  /* 0x00032c00019d7983 */ /* 0x000ee80000300800 */
[----:B------:R-:W3:Y:S04]  /*12100*/  LDL.LU R161, [R1+0x350] ;  /* 0x0003500001a17983 */ /* 0x000ee80000300800 */
[----:B0-----:R-:W3:Y:S01]  /*12110*/  LDL.LU R167, [R1+0x324] ;  /* 0x0003240001a77983 */ /* 0x001ee20000300800 */
[----:B----4-:R-:W-:-:S05]  /*12120*/  IADD3.X R121, R121, UR6, RZ, P2, !PT ;  /* 0x0000000679797c10 */ /* 0x010fca00097fe4ff */
[----:B------:R0:W-:Y:S01]  /*12130*/  STL [R1+0x390], R121 ;  /* 0x0003907901007387 */ /* 0x0001e20000100800 */
[----:B------:R-:W-:-:S03]  /*12140*/  IADD3 R148, P2, R148, UR17, RZ ;  /* 0x0000001194947c10 */ /* 0x000fc6000ff5e0ff */
[----:B0-----:R-:W4:Y:S01]  /*12150*/  LDL.LU R121, [R1+0x348] ;  /* 0x0003480001797983 */ /* 0x001f220000300800 */
[----:B------:R-:W-:Y:S02]  /*12160*/  IADD3.X R150, R150, UR6, RZ, P1, !PT ;  /* 0x0000000696967c10 */ /* 0x000fe40008ffe4ff */
[----:B------:R-:W-:Y:S02]  /*12170*/  IADD3 R171, P1, R171, UR17, RZ ;  /* 0x00000011abab7c10 */ /* 0x000fe4000ff3e0ff */
[----:B------:R-:W-:-:S03]  /*12180*/  IADD3.X R153, R153, UR6, RZ, P4, !PT ;  /* 0x0000000699997c10 */ /* 0x000fc6000a7fe4ff */
[----:B------:R0:W-:Y:S01]  /*12190*/  STL [R1+0x35c], R171 ;  /* 0x00035cab01007387 */ /* 0x0001e20000100800 */
[----:B------:R-:W-:-:S03]  /*121a0*/  IADD3 R154, P4, R154, UR17, RZ ;  /* 0x000000119a9a7c10 */ /* 0x000fc6000ff9e0ff */
[----:B------:R-:W-:Y:S01]  /*121b0*/  STL [R1+0x364], R148 ;  /* 0x0003649401007387 */ /* 0x000fe20000100800 */
[----:B------:R-:W-:-:S03]  /*121c0*/  IADD3.X R162, R162, UR6, RZ, P3, !PT ;  /* 0x00000006a2a27c10 */ /* 0x000fc60009ffe4ff */
[----:B0-----:R-:W4:Y:S04]  /*121d0*/  LDL.LU R171, [R1+0x31c] ;  /* 0x00031c0001ab7983 */ /* 0x001f280000300800 */
[----:B------:R-:W-:Y:S01]  /*121e0*/  STL [R1+0x388], R150 ;  /* 0x0003889601007387 */ /* 0x000fe20000100800 */
[----:B------:R-:W-:-:S03]  /*121f0*/  IADD3 R172, P3, R172, UR17, RZ ;  /* 0x00000011acac7c10 */ /* 0x000fc6000ff7e0ff */
[----:B------:R-:W-:Y:S04]  /*12200*/  STL [R1+0x380], R153 ;  /* 0x0003809901007387 */ /* 0x000fe80000100800 */
[----:B------:R0:W-:Y:S04]  /*12210*/  STL [R1+0x34c], R172 ;  /* 0x00034cac01007387 */ /* 0x0001e80000100800 */
[----:B------:R1:W-:Y:S01]  /*12220*/  STL [R1+0x354], R154 ;  /* 0x0003549a01007387 */ /* 0x0003e20000100800 */
[----:B------:R-:W-:-:S03]  /*12230*/  IADD3.X R168, R168, UR6, RZ, P6, !PT ;  /* 0x00000006a8a87c10 */ /* 0x000fc6000b7fe4ff */
[----:B0-----:R-:W4:Y:S04]  /*12240*/  LDL.LU R172, [R1+0x340] ;  /* 0x0003400001ac7983 */ /* 0x001f280000300800 */
[----:B------:R-:W-:Y:S04]  /*12250*/  STL [R1+0x378], R162 ;  /* 0x000378a201007387 */ /* 0x000fe80000100800 */
[----:B------:R-:W4:Y:S04]  /*12260*/  LDL.LU R148, [R1+0x314] ;  /* 0x0003140001947983 */ /* 0x000f280000300800 */
[----:B------:R-:W4:Y:S04]  /*12270*/  LDL.LU R150, [R1+0x338] ;  /* 0x0003380001967983 */ /* 0x000f280000300800 */
[----:B------:R-:W4:Y:S04]  /*12280*/  LDL.LU R153, [R1+0x30c] ;  /* 0x00030c0001997983 */ /* 0x000f280000300800 */
[----:B------:R0:W-:Y:S01]  /*12290*/  STL [R1+0x370], R168 ;  /* 0x000370a801007387 */ /* 0x0001e20000100800 */
[----:B------:R-:W-:-:S03]  /*122a0*/  IADD3 R174, P6, R174, UR17, RZ ;  /* 0x00000011aeae7c10 */ /* 0x000fc6000ffde0ff */
[----:B-1----:R-:W4:Y:S04]  /*122b0*/  LDL.LU R154, [R1+0x330] ;  /* 0x00033000019a7983 */ /* 0x002f280000300800 */
[----:B0-----:R-:W4:Y:S04]  /*122c0*/  LDL.LU R168, [R1+0x304] ;  /* 0x0003040001a87983 */ /* 0x001f280000300800 */
[----:B------:R-:W4:Y:S04]  /*122d0*/  LDL.LU R162, [R1+0x328] ;  /* 0x0003280001a27983 */ /* 0x000f280000300800 */
[----:B------:R0:W-:Y:S04]  /*122e0*/  STL [R1+0x344], R174 ;  /* 0x000344ae01007387 */ /* 0x0001e80000100800 */
[----:B0-----:R-:W4:Y:S01]  /*122f0*/  LDL.LU R174, [R1+0x2fc] ;  /* 0x0002fc0001ae7983 */ /* 0x001f220000300800 */
[----:B------:R-:W-:-:S02]  /*12300*/  IADD3.X R158, R158, UR6, RZ, P5, !PT ;  /* 0x000000069e9e7c10 */ /* 0x000fc4000affe4ff */
[----:B------:R-:W-:-:S05]  /*12310*/  IADD3 R177, P5, R177, UR17, RZ ;  /* 0x00000011b1b17c10 */ /* 0x000fca000ffbe0ff */
[----:B------:R0:W-:Y:S04]  /*12320*/  STL [R1+0x33c], R177 ;  /* 0x00033cb101007387 */ /* 0x0001e80000100800 */
[----:B0-----:R-:W4:Y:S04]  /*12330*/  LDL.LU R177, [R1+0x320] ;  /* 0x0003200001b17983 */ /* 0x001f280000300800 */
[----:B------:R-:W-:Y:S01]  /*12340*/  STL [R1+0x368], R158 ;  /* 0x0003689e01007387 */ /* 0x000fe20000100800 */
[----:B--2---:R-:W-:-:S05]  /*12350*/  IADD3.X R120, R120, UR6, RZ, P2, !PT ;  /* 0x0000000678787c10 */ /* 0x004fca00097fe4ff */
[----:B------:R0:W-:Y:S01]  /*12360*/  STL [R1+0x360], R120 ;  /* 0x0003607801007387 */ /* 0x0001e20000100800 */
[----:B------:R-:W-:Y:S02]  /*12370*/  IADD3 R191, P2, R191, UR17, RZ ;  /* 0x00000011bfbf7c10 */ /* 0x000fe4000ff5e0ff */
[----:B------:R-:W-:Y:S01]  /*12380*/  IADD3.X R164, R164, UR6, RZ, P1, !PT ;  /* 0x00000006a4a47c10 */ /* 0x000fe20008ffe4ff */
[----:B0-----:R-:W2:Y:S04]  /*12390*/  LDL.LU R120, [R1+0x2f4] ;  /* 0x0002f40001787983 */ /* 0x001ea80000300800 */
[----:B------:R0:W-:Y:S04]  /*123a0*/  STL [R1+0x358], R164 ;  /* 0x000358a401007387 */ /* 0x0001e80000100800 */
[----:B0-----:R-:W2:Y:S04]  /*123b0*/  LDL.LU R164, [R1+0x318] ;  /* 0x0003180001a47983 */ /* 0x001ea80000300800 */
[----:B------:R0:W-:Y:S01]  /*123c0*/  STL [R1+0x334], R191 ;  /* 0x000334bf01007387 */ /* 0x0001e20000100800 */
[----:B---3--:R-:W-:-:S02]  /*123d0*/  IADD3 R157, P1, R157, UR17, RZ ;  /* 0x000000119d9d7c10 */ /* 0x008fc4000ff3e0ff */
[----:B------:R-:W-:-:S03]  /*123e0*/  IADD3.X R161, R161, UR6, RZ, P4, !PT ;  /* 0x00000006a1a17c10 */ /* 0x000fc6000a7fe4ff */
[----:B------:R-:W-:Y:S01]  /*123f0*/  STL [R1+0x32c], R157 ;  /* 0x00032c9d01007387 */ /* 0x000fe20000100800 */
[----:B------:R-:W-:-:S03]  /*12400*/  IADD3 R167, P4, R167, UR17, RZ ;  /* 0x00000011a7a77c10 */ /* 0x000fc6000ff9e0ff */
[----:B------:R-:W3:Y:S04]  /*12410*/  LDL.LU R158, [R1+0x2ec] ;  /* 0x0002ec00019e7983 */ /* 0x000ee80000300800 */
[----:B------:R-:W-:Y:S04]  /*12420*/  STL [R1+0x350], R161 ;  /* 0x000350a101007387 */ /* 0x000fe80000100800 */
[----:B0-----:R-:W3:Y:S01]  /*12430*/  LDL.LU R191, [R1+0x310] ;  /* 0x0003100001bf7983 */ /* 0x001ee20000300800 */
[----:B----4-:R-:W-:-:S03]  /*12440*/  IADD3.X R121, R121, UR6, RZ, P3, !PT ;  /* 0x0000000679797c10 */ /* 0x010fc60009ffe4ff */
[----:B------:R-:W-:Y:S04]  /*12450*/  STL [R1+0x324], R167 ;  /* 0x000324a701007387 */ /* 0x000fe80000100800 */
[----:B------:R0:W-:Y:S04]  /*12460*/  STL [R1+0x348], R121 ;  /* 0x0003487901007387 */ /* 0x0001e80000100800 */
[----:B0-----:R-:W4:Y:S04]  /*12470*/  LDL.LU R121, [R1+0x2e4] ;  /* 0x0002e40001797983 */ /* 0x001f280000300800 */
[----:B------:R-:W4:Y:S04]  /*12480*/  LDL.LU R157, [R1+0x308] ;  /* 0x00030800019d7983 */ /* 0x000f280000300800 */
[----:B------:R-:W4:Y:S04]  /*12490*/  LDL.LU R161, [R1+0x2dc] ;  /* 0x0002dc0001a17983 */ /* 0x000f280000300800 */
[----:B------:R-:W4:Y:S01]  /*124a0*/  LDL.LU R167, [R1+0x300] ;  /* 0x0003000001a77983 */ /* 0x000f220000300800 */
[----:B------:R-:W-:-:S05]  /*124b0*/  IADD3 R171, P3, R171, UR17, RZ ;  /* 0x00000011abab7c10 */ /* 0x000fca000ff7e0ff */
[----:B------:R0:W-:Y:S04]  /*124c0*/  STL [R1+0x31c], R171 ;  /* 0x00031cab01007387 */ /* 0x0001e80000100800 */
[----:B0-----:R-:W4:Y:S01]  /*124d0*/  LDL.LU R171, [R1+0x2d4] ;  /* 0x0002d40001ab7983 */ /* 0x001f220000300800 */
[----:B------:R-:W-:-:S05]  /*124e0*/  IADD3.X R172, R172, UR6, RZ, P6, !PT ;  /* 0x00000006acac7c10 */ /* 0x000fca000b7fe4ff */
[----:B------:R0:W-:Y:S01]  /*124f0*/  STL [R1+0x340], R172 ;  /* 0x000340ac01007387 */ /* 0x0001e20000100800 */
[----:B------:R-:W-:Y:S02]  /*12500*/  IADD3 R148, P6, R148, UR17, RZ ;  /* 0x0000001194947c10 */ /* 0x000fe4000ffde0ff */
[----:B------:R-:W-:Y:S01]  /*12510*/  IADD3.X R150, R150, UR6, RZ, P5, !PT ;  /* 0x0000000696967c10 */ /* 0x000fe2000affe4ff */
[----:B0-----:R-:W4:Y:S01]  /*12520*/  LDL.LU R172, [R1+0x2f8] ;  /* 0x0002f80001ac7983 */ /* 0x001f220000300800 */
[----:B------:R-:W-:-:S03]  /*12530*/  IADD3 R153, P5, R153, UR17, RZ ;  /* 0x0000001199997c10 */ /* 0x000fc6000ffbe0ff */
[----:B------:R-:W-:Y:S01]  /*12540*/  STL [R1+0x314], R148 ;  /* 0x0003149401007387 */ /* 0x000fe20000100800 */
[----:B------:R-:W-:-:S03]  /*12550*/  IADD3.X R154, R154, UR6, RZ, P2, !PT ;  /* 0x000000069a9a7c10 */ /* 0x000fc600097fe4ff */
[----:B------:R-:W-:Y:S01]  /*12560*/  STL [R1+0x338], R150 ;  /* 0x0003389601007387 */ /* 0x000fe20000100800 */
[----:B------:R-:W-:Y:S02]  /*12570*/  IADD3 R168, P2, R168, UR17, RZ ;  /* 0x00000011a8a87c10 */ /* 0x000fe4000ff5e0ff */
[----:B------:R-:W-:-:S03]  /*12580*/  IADD3.X R162, R162, UR6, RZ, P1, !PT ;  /* 0x00000006a2a27c10 */ /* 0x000fc60008ffe4ff */
[----:B------:R0:W-:Y:S04]  /*12590*/  STL [R1+0x304], R168 ;  /* 0x000304a801007387 */ /* 0x0001e80000100800 */
[----:B------:R-:W-:Y:S04]  /*125a0*/  STL [R1+0x30c], R153 ;  /* 0x00030c9901007387 */ /* 0x000fe80000100800 */
[----:B0-----:R-:W4:Y:S01]  /*125b0*/  LDL.LU R168, [R1+0x2cc] ;  /* 0x0002cc0001a87983 */ /* 0x001f220000300800 */
[----:B------:R-:W-:-:S03]  /*125c0*/  IADD3 R174, P1, R174, UR17, RZ ;  /* 0x00000011aeae7c10 */ /* 0x000fc6000ff3e0ff */
[----:B------:R-:W-:Y:S04]  /*125d0*/  STL [R1+0x330], R154 ;  /* 0x0003309a01007387 */ /* 0x000fe80000100800 */
[----:B------:R-:W4:Y:S04]  /*125e0*/  LDL.LU R159, [R1+0x2f0] ;  /* 0x0002f000019f7983 */ /* 0x000f280000300800 */
[----:B------:R0:W-:Y:S04]  /*125f0*/  STL [R1+0x2fc], R174 ;  /* 0x0002fcae01007387 */ /* 0x0001e80000100800 */
[----:B------:R-:W-:Y:S04]  /*12600*/  STL [R1+0x328], R162 ;  /* 0x000328a201007387 */ /* 0x000fe80000100800 */
[----:B0-----:R-:W4:Y:S01]  /*12610*/  LDL.LU R174, [R1+0x2c4] ;  /* 0x0002c40001ae7983 */ /* 0x001f220000300800 */
[----:B------:R-:W-:-:S03]  /*12620*/  IADD3.X R177, R177, UR6, RZ, P4, !PT ;  /* 0x00000006b1b17c10 */ /* 0x000fc6000a7fe4ff */
[----:B------:R-:W4:Y:S04]  /*12630*/  LDL.LU R148, [R1+0x2e8] ;  /* 0x0002e80001947983 */ /* 0x000f280000300800 */
[----:B------:R0:W-:Y:S04]  /*12640*/  STL [R1+0x320], R177 ;  /* 0x000320b101007387 */ /* 0x0001e80000100800 */
[----:B0-----:R-:W4:Y:S04]  /*12650*/  LDL.LU R177, [R1+0x2bc] ;  /* 0x0002bc0001b17983 */ /* 0x001f280000300800 */
[----:B------:R-:W4:Y:S01]  /*12660*/  LDL.LU R150, [R1+0x2e0] ;  /* 0x0002e00001967983 */ /* 0x000f220000300800 */
[----:B--2---:R-:W-:-:S05]  /*12670*/  IADD3 R120, P4, R120, UR17, RZ ;  /* 0x0000001178787c10 */ /* 0x004fca000ff9e0ff */
[----:B------:R0:W-:Y:S04]  /*12680*/  STL [R1+0x2f4], R120 ;  /* 0x0002f47801007387 */ /* 0x0001e80000100800 */
[----:B0-----:R-:W2:Y:S01]  /*12690*/  LDL.LU R120, [R1+0x2b4] ;  /* 0x0002b40001787983 */ /* 0x001ea20000300800 */
[----:B------:R-:W-:-:S03]  /*126a0*/  IADD3.X R164, R164, UR6, RZ, P3, !PT ;  /* 0x00000006a4a47c10 */ /* 0x000fc60009ffe4ff */
[----:B------:R-:W2:Y:S04]  /*126b0*/  LDL.LU R153, [R1+0x2d8] ;  /* 0x0002d80001997983 */ /* 0x000ea80000300800 */
[----:B------:R-:W2:Y:S04]  /*126c0*/  LDL.LU R154, [R1+0x2ac] ;  /* 0x0002ac00019a7983 */ /* 0x000ea80000300800 */
[----:B------:R-:W2:Y:S04]  /*126d0*/  LDL.LU R162, [R1+0x2d0] ;  /* 0x0002d00001a27983 */ /* 0x000ea80000300800 */
[----:B------:R0:W-:Y:S04]  /*126e0*/  STL [R1+0x318], R164 ;  /* 0x000318a401007387 */ /* 0x0001e80000100800 */
[----:B0-----:R-:W2:Y:S01]  /*126f0*/  LDL.LU R164, [R1+0x2a4] ;  /* 0x0002a40001a47983 */ /* 0x001ea20000300800 */
[----:B---3--:R-:W-:-:S02]  /*12700*/  IADD3 R158, P3, R158, UR17, RZ ;  /* 0x000000119e9e7c10 */ /* 0x008fc4000ff7e0ff */
[----:B------:R-:W-:Y:S02]  /*12710*/  IADD3.X R191, R191, UR6, RZ, P6, !PT ;  /* 0x00000006bfbf7c10 */ /* 0x000fe4000b7fe4ff */
[----:B----4-:R-:W-:Y:S02]  /*12720*/  IADD3 R121, P6, R121, UR17, RZ ;  /* 0x0000001179797c10 */ /* 0x010fe4000ffde0ff */
[----:B------:R-:W-:-:S03]  /*12730*/  IADD3.X R157, R157, UR6, RZ, P5, !PT ;  /* 0x000000069d9d7c10 */ /* 0x000fc6000affe4ff */
[----:B------:R0:W-:Y:S01]  /*12740*/  STL [R1+0x2e4], R121 ;  /* 0x0002e47901007387 */ /* 0x0001e20000100800 */
[----:B------:R-:W-:-:S03]  /*12750*/  IADD3 R161, P5, R161, UR17, RZ ;  /* 0x00000011a1a17c10 */ /* 0x000fc6000ffbe0ff */
[----:B------:R-:W-:Y:S01]  /*12760*/  STL [R1+0x2ec], R158 ;  /* 0x0002ec9e01007387 */ /* 0x000fe20000100800 */
[----:B------:R-:W-:-:S03]  /*12770*/  IADD3.X R167, R167, UR6, RZ, P2, !PT ;  /* 0x00000006a7a77c10 */ /* 0x000fc600097fe4ff */
[----:B0-----:R-:W3:Y:S04]  /*12780*/  LDL.LU R121, [R1+0x2c8] ;  /* 0x0002c80001797983 */ /* 0x001ee80000300800 */
[----:B------:R-:W-:Y:S04]  /*12790*/  STL [R1+0x310], R191 ;  /* 0x000310bf01007387 */ /* 0x000fe80000100800 */
[----:B------:R-:W-:Y:S01]  /*127a0*/  STL [R1+0x308], R157 ;  /* 0x0003089d01007387 */ /* 0x000fe20000100800 */
[----:B------:R-:W-:-:S05]  /*127b0*/  IADD3 R171, P2, R171, UR17, RZ ;  /* 0x00000011abab7c10 */ /* 0x000fca000ff5e0ff */
[----:B------:R0:W-:Y:S04]  /*127c0*/  STL [R1+0x2d4], R171 ;  /* 0x0002d4ab01007387 */ /* 0x0001e80000100800 */
[----:B------:R1:W-:Y:S04]  /*127d0*/  STL [R1+0x2dc], R161 ;  /* 0x0002dca101007387 */ /* 0x0003e80000100800 */
[----:B0-----:R-:W4:Y:S04]  /*127e0*/  LDL.LU R171, [R1+0x29c] ;  /* 0x00029c0001ab7983 */ /* 0x001f280000300800 */
[----:B------:R-:W-:Y:S04]  /*127f0*/  STL [R1+0x300], R167 ;  /* 0x000300a701007387 */ /* 0x000fe80000100800 */
[----:B------:R-:W4:Y:S01]  /*12800*/  LDL.LU R158, [R1+0x2c0] ;  /* 0x0002c000019e7983 */ /* 0x000f220000300800 */
[----:B------:R-:W-:-:S03]  /*12810*/  IADD3.X R172, R172, UR6, RZ, P1, !PT ;  /* 0x00000006acac7c10 */ /* 0x000fc60008ffe4ff */
[----:B------:R-:W4:Y:S04]  /*12820*/  LDL.LU R191, [R1+0x294] ;  /* 0x0002940001bf7983 */ /* 0x000f280000300800 */
[----:B------:R-:W4:Y:S04]  /*12830*/  LDL.LU R157, [R1+0x2b8] ;  /* 0x0002b800019d7983 */ /* 0x000f280000300800 */
[----:B------:R0:W-:Y:S04]  /*12840*/  STL [R1+0x2f8], R172 ;  /* 0x0002f8ac01007387 */ /* 0x0001e80000100800 */
[----:B-1----:R-:W4:Y:S04]  /*12850*/  LDL.LU R161, [R1+0x28c] ;  /* 0x00028c0001a17983 */ /* 0x002f280000300800 */
[----:B0-----:R-:W4:Y:S04]  /*12860*/  LDL.LU R172, [R1+0x2b0] ;  /* 0x0002b00001ac7983 */ /* 0x001f280000300800 */
[----:B------:R-:W4:Y:S01]  /*12870*/  LDL.LU R167, [R1+0x284] ;  /* 0x0002840001a77983 */ /* 0x000f220000300800 */
[----:B------:R-:W-:-:S02]  /*12880*/  IADD3 R168, P1, R168, UR17, RZ ;  /* 0x00000011a8a87c10 */ /* 0x000fc4000ff3e0ff */
[----:B------:R-:W-:-:S03]  /*12890*/  IADD3.X R159, R159, UR6, RZ, P4, !PT ;  /* 0x000000069f9f7c10 */ /* 0x000fc6000a7fe4ff */
[----:B------:R0:W-:Y:S04]  /*128a0*/  STL [R1+0x2cc], R168 ;  /* 0x0002cca801007387 */ /* 0x0001e80000100800 */
[----:B0-----:R-:W4:Y:S01]  /*128b0*/  LDL.LU R168, [R1+0x2a8] ;  /* 0x0002a80001a87983 */ /* 0x001f220000300800 */
[----:B------:R-:W-:-:S05]  /*128c0*/  IADD3 R174, P4, R174, UR17, RZ ;  /* 0x00000011aeae7c10 */ /* 0x000fca000ff9e0ff */
[----:B------:R0:W-:Y:S04]  /*128d0*/  STL [R1+0x2c4], R174 ;  /* 0x0002c4ae01007387 */ /* 0x0001e80000100800 */
[----:B0-----:R-:W4:Y:S01]  /*128e0*/  LDL.LU R174, [R1+0x27c] ;  /* 0x00027c0001ae7983 */ /* 0x001f220000300800 */
[----:B------:R-:W-:Y:S02]  /*128f0*/  IADD3.X R148, R148, UR6, RZ, P3, !PT ;  /* 0x0000000694947c10 */ /* 0x000fe40009ffe4ff */
[----:B------:R-:W-:Y:S01]  /*12900*/  IADD3 R177, P3, R177, UR17, RZ ;  /* 0x00000011b1b17c10 */ /* 0x000fe2000ff7e0ff */
[----:B------:R-:W-:Y:S01]  /*12910*/  STL [R1+0x2f0], R159 ;  /* 0x0002f09f01007387 */ /* 0x000fe20000100800 */
[----:B------:R-:W-:-:S03]  /*12920*/  IADD3.X R150, R150, UR6, RZ, P6, !PT ;  /* 0x0000000696967c10 */ /* 0x000fc6000b7fe4ff */
[----:B------:R0:W-:Y:S04]  /*12930*/  STL [R1+0x2bc], R177 ;  /* 0x0002bcb101007387 */ /* 0x0001e80000100800 */
[----:B0-----:R-:W4:Y:S04]  /*12940*/  LDL.LU R177, [R1+0x2a0] ;  /* 0x0002a00001b17983 */ /* 0x001f280000300800 */
[----:B------:R-:W-:Y:S01]  /*12950*/  STL [R1+0x2e8], R148 ;  /* 0x0002e89401007387 */ /* 0x000fe20000100800 */
[----:B--2---:R-:W-:Y:S02]  /*12960*/  IADD3 R120, P6, R120, UR17, RZ ;  /* 0x0000001178787c10 */ /* 0x004fe4000ffde0ff */
[----:B------:R-:W-:-:S03]  /*12970*/  IADD3.X R153, R153, UR6, RZ, P5, !PT ;  /* 0x0000000699997c10 */ /* 0x000fc6000affe4ff */
[----:B------:R0:W-:Y:S01]  /*12980*/  STL [R1+0x2b4], R120 ;  /* 0x0002b47801007387 */ /* 0x0001e20000100800 */
[----:B------:R-:W-:Y:S02]  /*12990*/  IADD3 R154, P5, R154, UR17, RZ ;  /* 0x000000119a9a7c10 */ /* 0x000fe4000ffbe0ff */
[----:B------:R-:W-:Y:S01]  /*129a0*/  IADD3.X R162, R162, UR6, RZ, P2, !PT ;  /* 0x00000006a2a27c10 */ /* 0x000fe200097fe4ff */
[----:B0-----:R-:W2:Y:S04]  /*129b0*/  LDL.LU R120, [R1+0x274] ;  /* 0x0002740001787983 */ /* 0x001ea80000300800 */
[----:B------:R0:W-:Y:S04]  /*129c0*/  STL [R1+0x2e0], R150 ;  /* 0x0002e09601007387 */ /* 0x0001e80000100800 */
[----:B------:R-:W-:Y:S01]  /*129d0*/  STL [R1+0x2d8], R153 ;  /* 0x0002d89901007387 */ /* 0x000fe20000100800 */
[----:B------:R-:W-:-:S03]  /*129e0*/  IADD3 R164, P2, R164, UR17, RZ ;  /* 0x00000011a4a47c10 */ /* 0x000fc6000ff5e0ff */
[----:B------:R-:W2:Y:S04]  /*129f0*/  LDL.LU R148, [R1+0x298] ;  /* 0x0002980001947983 */ /* 0x000ea80000300800 */
[----:B------:R-:W-:Y:S04]  /*12a00*/  STL [R1+0x2ac], R154 ;  /* 0x0002ac9a01007387 */ /* 0x000fe80000100800 */
[----:B0-----:R-:W2:Y:S04]  /*12a10*/  LDL.LU R150, [R1+0x26c] ;  /* 0x00026c0001967983 */ /* 0x001ea80000300800 */
[----:B------:R0:W-:Y:S04]  /*12a20*/  STL [R1+0x2d0], R162 ;  /* 0x0002d0a201007387 */ /* 0x0001e80000100800 */
[----:B0-----:R-:W2:Y:S04]  /*12a30*/  LDL.LU R162, [R1+0x290] ;  /* 0x0002900001a27983 */ /* 0x001ea80000300800 */
[----:B------:R0:W-:Y:S04]  /*12a40*/  STL [R1+0x2a4], R164 ;  /* 0x0002a4a401007387 */ /* 0x0001e80000100800 */
[----:B------:R-:W2:Y:S04]  /*12a50*/  LDL.LU R153, [R1+0x264] ;  /* 0x0002640001997983 */ /* 0x000ea80000300800 */
[----:B------:R-:W2:Y:S04]  /*12a60*/  LDL.LU R154, [R1+0x288] ;  /* 0x00028800019a7983 */ /* 0x000ea80000300800 */
[----:B0-----:R-:W2:Y:S01]  /*12a70*/  LDL.LU R164, [R1+0x25c] ;  /* 0x00025c0001a47983 */ /* 0x001ea20000300800 */
[----:B---3--:R-:W-:-:S05]  /*12a80*/  IADD3.X R121, R121, UR6, RZ, P1, !PT ;  /* 0x0000000679797c10 */ /* 0x008fca0008ffe4ff */
[----:B------:R0:W-:Y:S04]  /*12a90*/  STL [R1+0x2c8], R121 ;  /* 0x0002c87901007387 */ /* 0x0001e80000100800 */
[----:B0-----:R-:W3:Y:S01]  /*12aa0*/  LDL.LU R121, [R1+0x280] ;  /* 0x0002800001797983 */ /* 0x001ee20000300800 */
[----:B----4-:R-:W-:-:S05]  /*12ab0*/  IADD3 R171, P1, R171, UR17, RZ ;  /* 0x00000011abab7c10 */ /* 0x010fca000ff3e0ff */
[----:B------:R0:W-:Y:S01]  /*12ac0*/  STL [R1+0x29c], R171 ;  /* 0x00029cab01007387 */ /* 0x0001e20000100800 */
[----:B------:R-:W-:Y:S02]  /*12ad0*/  IADD3.X R158, R158, UR6, RZ, P4, !PT ;  /* 0x000000069e9e7c10 */ /* 0x000fe4000a7fe4ff */
[----:B------:R-:W-:Y:S01]  /*12ae0*/  IADD3 R191, P4, R191, UR17, RZ ;  /* 0x00000011bfbf7c10 */ /* 0x000fe2000ff9e0ff */
[----:B0-----:R-:W4:Y:S01]  /*12af0*/  LDL.LU R171, [R1+0x454] ;  /* 0x0004540001ab7983 */ /* 0x001f220000300800 */
[----:B------:R-:W-:-:S03]  /*12b00*/  IADD3.X R157, R157, UR6, RZ, P3, !PT ;  /* 0x000000069d9d7c10 */ /* 0x000fc60009ffe4ff */
[----:B------:R-:W-:Y:S04]  /*12b10*/  STL [R1+0x2c0], R158 ;  /* 0x0002c09e01007387 */ /* 0x000fe80000100800 */
[----:B------:R-:W-:Y:S01]  /*12b20*/  STL [R1+0x294], R191 ;  /* 0x000294bf01007387 */ /* 0x000fe20000100800 */
[----:B------:R-:W-:Y:S02]  /*12b30*/  IADD3 R161, P3, R161, UR17, RZ ;  /* 0x00000011a1a17c10 */ /* 0x000fe4000ff7e0ff */
[----:B------:R-:W-:Y:S02]  /*12b40*/  IADD3.X R172, R172, UR6, RZ, P6, !PT ;  /* 0x00000006acac7c10 */ /* 0x000fe4000b7fe4ff */
[----:B------:R-:W-:-:S03]  /*12b50*/  IADD3 R167, P6, R167, UR17, RZ ;  /* 0x00000011a7a77c10 */ /* 0x000fc6000ffde0ff */
[----:B------:R0:W-:Y:S04]  /*12b60*/  STL [R1+0x2b0], R172 ;  /* 0x0002b0ac01007387 */ /* 0x0001e80000100800 */
[----:B------:R-:W-:Y:S04]  /*12b70*/  STL [R1+0x2b8], R157 ;  /* 0x0002b89d01007387 */ /* 0x000fe80000100800 */
[----:B0-----:R-:W4:Y:S04]  /*12b80*/  LDL.LU R172, [R1+0x278] ;  /* 0x0002780001ac7983 */ /* 0x001f280000300800 */
[----:B------:R-:W-:Y:S04]  /*12b90*/  STL [R1+0x28c], R161 ;  /* 0x00028ca101007387 */ /* 0x000fe80000100800 */
[----:B------:R-:W4:Y:S04]  /*12ba0*/  LDL.LU R159, [R1+0x44c] ;  /* 0x00044c00019f7983 */ /* 0x000f280000300800 */
[----:B------:R0:W-:Y:S01]  /*12bb0*/  STL [R1+0x284], R167 ;  /* 0x000284a701007387 */ /* 0x0001e20000100800 */
[----:B------:R-:W-:-:S03]  /*12bc0*/  IADD3.X R168, R168, UR6, RZ, P5, !PT ;  /* 0x00000006a8a87c10 */ /* 0x000fc6000affe4ff */
[----:B0-----:R-:W4:Y:S04]  /*12bd0*/  LDL.LU R167, [R1+0x270] ;  /* 0x0002700001a77983 */ /* 0x001f280000300800 */
[----:B------:R-:W-:Y:S04]  /*12be0*/  STL [R1+0x2a8], R168 ;  /* 0x0002a8a801007387 */ /* 0x000fe80000100800 */
[----:B------:R-:W4:Y:S01]  /*12bf0*/  LDL.LU R158, [R1+0x448] ;  /* 0x00044800019e7983 */ /* 0x000f220000300800 */
[----:B------:R-:W-:-:S05]  /*12c00*/  IADD3 R174, P5, R174, UR17, RZ ;  /* 0x00000011aeae7c10 */ /* 0x000fca000ffbe0ff */
[----:B------:R0:W-:Y:S04]  /*12c10*/  STL [R1+0x27c], R174 ;  /* 0x00027cae01007387 */ /* 0x0001e80000100800 */
[----:B0-----:R-:W4:Y:S01]  /*12c20*/  LDL.LU R174, [R1+0x268] ;  /* 0x0002680001ae7983 */ /* 0x001f220000300800 */
[----:B------:R-:W-:-:S03]  /*12c30*/  IADD3.X R177, R177, UR6, RZ, P2, !PT ;  /* 0x00000006b1b17c10 */ /* 0x000fc600097fe4ff */
[----:B------:R-:W4:Y:S04]  /*12c40*/  LDL.LU R191, [R1+0x440] ;  /* 0x0004400001bf7983 */ /* 0x000f280000300800 */
[----:B------:R-:W4:Y:S04]  /*12c50*/  LDL.LU R168, [R1+0x260] ;  /* 0x0002600001a87983 */ /* 0x000f280000300800 */
[----:B------:R0:W-:Y:S04]  /*12c60*/  STL [R1+0x2a0], R177 ;  /* 0x0002a0b101007387 */ /* 0x0001e80000100800 */
[----:B------:R-:W4:Y:S04]  /*12c70*/  LDL.LU R157, [R1+0x238] ;  /* 0x00023800019d7983 */ /* 0x000f280000300800 */
[----:B------:R-:W4:Y:S04]  /*12c80*/  LDL.LU R161, [R1+0x258] ;  /* 0x0002580001a17983 */ /* 0x000f280000300800 */
[----:B0-----:R-:W4:Y:S01]  /*12c90*/  LDL.LU R177, [R1+0x230] ;  /* 0x0002300001b17983 */ /* 0x001f220000300800 */
[----:B--2---:R-:W-:-:S05]  /*12ca0*/  IADD3 R120, P2, R120, UR17, RZ ;  /* 0x0000001178787c10 */ /* 0x004fca000ff5e0ff */
[----:B------:R0:W-:Y:S01]  /*12cb0*/  STL [R1+0x274], R120 ;  /* 0x0002747801007387 */ /* 0x0001e20000100800 */
[----:B------:R-:W-:-:S03]  /*12cc0*/  IADD3.X R148, R148, UR6, RZ, P1, !PT ;  /* 0x0000000694947c10 */ /* 0x000fc60008ffe4ff */
[----:B0-----:R-:W2:Y:S01]  /*12cd0*/  LDL.LU R120, [R1+0x450] ;  /* 0x0004500001787983 */ /* 0x001ea20000300800 */
[----:B------:R-:W-:Y:S02]  /*12ce0*/  IADD3 R150, P1, R150, UR17, RZ ;  /* 0x0000001196967c10 */ /* 0x000fe4000ff3e0ff */
[----:B------:R-:W-:-:S05]  /*12cf0*/  IADD3.X R162, R162, UR6, RZ, P4, !PT ;  /* 0x00000006a2a27c10 */ /* 0x000fca000a7fe4ff */
[----:B------:R0:W-:Y:S01]  /*12d00*/  STL [R1+0x290], R162 ;  /* 0x000290a201007387 */ /* 0x0001e20000100800 */
[----:B------:R-:W-:-:S03]  /*12d10*/  IADD3 R153, P4, R153, UR17, RZ ;  /* 0x0000001199997c10 */ /* 0x000fc6000ff9e0ff */
[----:B------:R-:W-:Y:S01]  /*12d20*/  STL [R1+0x298], R148 ;  /* 0x0002989401007387 */ /* 0x000fe20000100800 */
[----:B------:R-:W-:-:S03]  /*12d30*/  IADD3.X R154, R154, UR6, RZ, P3, !PT ;  /* 0x000000069a9a7c10 */ /* 0x000fc60009ffe4ff */
[----:B0-----:R-:W2:Y:S01]  /*12d40*/  LDL.LU R162, [R1+0x240] ;  /* 0x0002400001a27983 */ /* 0x001ea20000300800 */
[----:B------:R-:W-:-:S03]  /*12d50*/  IADD3 R164, P3, R164, UR17, RZ ;  /* 0x00000011a4a47c10 */ /* 0x000fc6000ff7e0ff */
[----:B------:R-:W-:Y:S04]  /*12d60*/  STL [R1+0x26c], R150 ;  /* 0x00026c9601007387 */ /* 0x000fe80000100800 */
[----:B------:R-:W-:Y:S01]  /*12d70*/  STL [R1+0x264], R153 ;  /* 0x0002649901007387 */ /* 0x000fe20000100800 */
[----:B---3--:R-:W-:-:S05]  /*12d80*/  IADD3.X R121, R121, UR6, RZ, P6, !PT ;  /* 0x0000000679797c10 */ /* 0x008fca000b7fe4ff */
[----:B------:R0:W-:Y:S04]  /*12d90*/  STL [R1+0x280], R121 ;  /* 0x0002807901007387 */ /* 0x0001e80000100800 */
[----:B------:R1:W-:Y:S04]  /*12da0*/  STL [R1+0x288], R154 ;  /* 0x0002889a01007387 */ /* 0x0003e80000100800 */
[----:B0-----:R-:W3:Y:S04]  /*12db0*/  LDL.LU R121, [R1+0x444] ;  /* 0x0004440001797983 */ /* 0x001ee80000300800 */
[----:B------:R-:W-:Y:S04]  /*12dc0*/  STL [R1+0x25c], R164 ;  /* 0x00025ca401007387 */ /* 0x000fe80000100800 */
[----:B------:R-:W3:Y:S04]  /*12dd0*/  LDL.LU R148, [R1+0x218] ;  /* 0x0002180001947983 */ /* 0x000ee80000300800 */
[----:B------:R-:W3:Y:S04]  /*12de0*/  LDL.LU R150, [R1+0x23c] ;  /* 0x00023c0001967983 */ /* 0x000ee80000300800 */
[----:B------:R-:W3:Y:S01]  /*12df0*/  LDL.LU R153, [R1+0x210] ;  /* 0x0002100001997983 */ /* 0x000ee20000300800 */
[----:B----4-:R-:W-:-:S05]  /*12e00*/  IADD3 R171, P6, R171, UR18, RZ ;  /* 0x00000012abab7c10 */ /* 0x010fca000ffde0ff */
[----:B------:R0:W-:Y:S04]  /*12e10*/  STL [R1+0x454], R171 ;  /* 0x000454ab01007387 */ /* 0x0001e80000100800 */
[----:B-1----:R-:W4:Y:S04]  /*12e20*/  LDL.LU R154, [R1+0x234] ;  /* 0x00023400019a7983 */ /* 0x002f280000300800 */
[----:B0-----:R-:W4:Y:S04]  /*12e30*/  LDL.LU R171, [R1+0x208] ;  /* 0x0002080001ab7983 */ /* 0x001f280000300800 */
[----:B------:R-:W4:Y:S01]  /*12e40*/  LDL.LU R164, [R1+0x22c] ;  /* 0x00022c0001a47983 */ /* 0x000f220000300800 */
[----:B------:R-:W-:-:S05]  /*12e50*/  IADD3.X R172, R172, UR6, RZ, P5, !PT ;  /* 0x00000006acac7c10 */ /* 0x000fca000affe4ff */
[----:B------:R0:W-:Y:S01]  /*12e60*/  STL [R1+0x278], R172 ;  /* 0x000278ac01007387 */ /* 0x0001e20000100800 */
[----:B------:R-:W-:-:S03]  /*12e70*/  IADD3 R159, P5, R159, UR18, RZ ;  /* 0x000000129f9f7c10 */ /* 0x000fc6000ffbe0ff */
[----:B0-----:R-:W4:Y:S01]  /*12e80*/  LDL.LU R172, [R1+0x200] ;  /* 0x0002000001ac7983 */ /* 0x001f220000300800 */
[----:B------:R-:W-:-:S05]  /*12e90*/  IADD3.X R167, R167, UR6, RZ, P2, !PT ;  /* 0x00000006a7a77c10 */ /* 0x000fca00097fe4ff */
[----:B------:R0:W-:Y:S04]  /*12ea0*/  STL [R1+0x270], R167 ;  /* 0x000270a701007387 */ /* 0x0001e80000100800 */
[----:B0-----:R-:W4:Y:S04]  /*12eb0*/  LDL.LU R167, [R1+0x1f8] ;  /* 0x0001f80001a77983 */ /* 0x001f280000300800 */
[----:B------:R-:W-:Y:S01]  /*12ec0*/  STL [R1+0x44c], R159 ;  /* 0x00044c9f01007387 */ /* 0x000fe20000100800 */
[----:B------:R-:W-:-:S05]  /*12ed0*/  IADD3.X R174, R174, UR6, RZ, P1, !PT ;  /* 0x00000006aeae7c10 */ /* 0x000fca0008ffe4ff */
[----:B------:R0:W-:Y:S04]  /*12ee0*/  STL [R1+0x268], R174 ;  /* 0x000268ae01007387 */ /* 0x0001e80000100800 */
[----:B0-----:R-:W4:Y:S01]  /*12ef0*/  LDL.LU R174, [R1+0x214] ;  /* 0x0002140001ae7983 */ /* 0x001f220000300800 */
[----:B------:R-:W-:Y:S02]  /*12f00*/  IADD3 R158, P2, R158, UR18, RZ ;  /* 0x000000129e9e7c10 */ /* 0x000fe4000ff5e0ff */
[----:B------:R-:W-:Y:S02]  /*12f10*/  IADD3.X R168, R168, UR6, RZ, P4, !PT ;  /* 0x00000006a8a87c10 */ /* 0x000fe4000a7fe4ff */
[----:B------:R-:W-:Y:S01]  /*12f20*/  IADD3 R191, P1, R191, UR18, RZ ;  /* 0x00000012bfbf7c10 */ /* 0x000fe2000ff3e0ff */
[----:B------:R-:W-:Y:S01]  /*12f30*/  STL [R1+0x448], R158 ;  /* 0x0004489e01007387 */ /* 0x000fe20000100800 */
[----:B------:R-:W-:-:S02]  /*12f40*/  IADD3 R157, P4, R157, UR18, RZ ;  /* 0x000000129d9d7c10 */ /* 0x000fc4000ff9e0ff */
[----:B------:R-:W-:Y:S01]  /*12f50*/  IADD3.X R161, R161, UR6, RZ, P3, !PT ;  /* 0x00000006a1a17c10 */ /* 0x000fe20009ffe4ff */
[----:B------:R0:W-:Y:S01]  /*12f60*/  STL [R1+0x260], R168 ;  /* 0x000260a801007387 */ /* 0x0001e20000100800 */
[----:B------:R-:W-:-:S03]  /*12f70*/  IADD3 R177, P3, R177, UR18, RZ ;  /* 0x00000012b1b17c10 */ /* 0x000fc6000ff7e0ff */
[----:B0-----:R-:W4:Y:S04]  /*12f80*/  LDL.LU R168, [R1+0x20c] ;  /* 0x00020c0001a87983 */ /* 0x001f280000300800 */
[----:B------:R-:W-:Y:S04]  /*12f90*/  STL [R1+0x440], R191 ;  /* 0x000440bf01007387 */ /* 0x000fe80000100800 */
[----:B------:R-:W-:Y:S04]  /*12fa0*/  STL [R1+0x238], R157 ;  /* 0x0002389d01007387 */ /* 0x000fe80000100800 */
[----:B------:R0:W-:Y:S04]  /*12fb0*/  STL [R1+0x230], R177 ;  /* 0x000230b101007387 */ /* 0x0001e80000100800 */
[----:B------:R-:W-:Y:S04]  /*12fc0*/  STL [R1+0x258], R161 ;  /* 0x000258a101007387 */ /* 0x000fe80000100800 */
[----:B0-----:R-:W4:Y:S01]  /*12fd0*/  LDL.LU R177, [R1+0x204] ;  /* 0x0002040001b17983 */ /* 0x001f220000300800 */
[----:B--2---:R-:W-:-:S02]  /*12fe0*/  IADD3.X R120, R120, UR19, RZ, P6, !PT ;  /* 0x0000001378787c10 */ /* 0x004fc4000b7fe4ff */
[----:B------:R-:W-:-:S05]  /*12ff0*/  IADD3 R238, P6, R238, UR18, RZ ;  /* 0x00000012eeee7c10 */ /* 0x000fca000ffde0ff */
[----:B------:R0:W-:Y:S04]  /*13000*/  STL [R1+0x228], R238 ;  /* 0x000228ee01007387 */ /* 0x0001e80000100800 */
[----:B------:R1:W-:Y:S04]  /*13010*/  STL [R1+0x450], R120 ;  /* 0x0004507801007387 */ /* 0x0003e80000100800 */
[----:B0-----:R-:W2:Y:S04]  /*13020*/  LDL.LU R238, [R1+0x6b8] ;  /* 0x0006b80001ee7983 */ /* 0x001ea80000300800 */
[----:B-1----:R-:W2:Y:S04]  /*13030*/  LDL.LU R120, [R1+0x1d8] ;  /* 0x0001d80001787983 */ /* 0x002ea80000300800 */
[----:B------:R-:W2:Y:S04]  /*13040*/  LDL.LU R157, [R1+0x1fc] ;  /* 0x0001fc00019d7983 */ /* 0x000ea80000300800 */
[----:B------:R-:W2:Y:S01]  /*13050*/  LDL.LU R161, [R1+0x1d0] ;  /* 0x0001d00001a17983 */ /* 0x000ea20000300800 */
[----:B------:R-:W-:-:S02]  /*13060*/  IADD3.X R162, R162, UR19, RZ, P5, !PT ;  /* 0x00000013a2a27c10 */ /* 0x000fc4000affe4ff */
[----:B------:R-:W-:-:S03]  /*13070*/  IADD3 R100, P5, R100, UR18, RZ ;  /* 0x0000001264647c10 */ /* 0x000fc6000ffbe0ff */
[----:B------:R-:W-:Y:S04]  /*13080*/  STL [R1+0x240], R162 ;  /* 0x000240a201007387 */ /* 0x000fe80000100800 */
[----:B------:R0:W-:Y:S01]  /*13090*/  STL [R1+0x220], R100 ;  /* 0x0002206401007387 */ /* 0x0001e20000100800 */
[----:B------:R-:W-:-:S03]  /*130a0*/  IADD3.X R237, R237, UR19, RZ, P6, !PT ;  /* 0x00000013eded7c10 */ /* 0x000fc6000b7fe4ff */
[----:B0-----:R-:W2:Y:S04]  /*130b0*/  LDL.LU R100, [R1+0x6b4] ;  /* 0x0006b40001647983 */ /* 0x001ea80000300800 */
[----:B------:R-:W2:Y:S01]  /*130c0*/  LDL.LU R162, [R1+0x1c8] ;  /* 0x0001c80001a27983 */ /* 0x000ea20000300800 */
[----:B------:R-:W-:Y:S02]  /*130d0*/  IADD3.X R211, R211, UR19, RZ, P5, !PT ;  /* 0x00000013d3d37c10 */ /* 0x000fe4000affe4ff */
[----:B------:R-:W-:Y:S02]  /*130e0*/  IADD3 R16, P5, R16, UR18, RZ ;  /* 0x0000001210107c10 */ /* 0x000fe4000ffbe0ff */
[----:B---3--:R-:W-:-:S05]  /*130f0*/  IADD3.X R121, R121, UR19, RZ, P2, !PT ;  /* 0x0000001379797c10 */ /* 0x008fca00097fe4ff */
[----:B------:R0:W-:Y:S01]  /*13100*/  STL [R1+0x444], R121 ;  /* 0x0004447901007387 */ /* 0x0001e20000100800 */
[----:B------:R-:W-:Y:S02]  /*13110*/  IADD3 R148, P2, R148, UR18, RZ ;  /* 0x0000001294947c10 */ /* 0x000fe4000ff5e0ff */
[----:B------:R-:W-:Y:S01]  /*13120*/  IADD3.X R150, R150, UR19, RZ, P1, !PT ;  /* 0x0000001396967c10 */ /* 0x000fe20008ffe4ff */
[----:B0-----:R-:W3:Y:S01]  /*13130*/  LDL.LU R121, [R1+0x1c0] ;  /* 0x0001c00001797983 */ /* 0x001ee20000300800 */
[----:B------:R-:W-:-:S03]  /*13140*/  IADD3 R153, P1, R153, UR18, RZ ;  /* 0x0000001299997c10 */ /* 0x000fc6000ff3e0ff */
[----:B------:R-:W-:Y:S04]  /*13150*/  STL [R1+0x218], R148 ;  /* 0x0002189401007387 */ /* 0x000fe80000100800 */
[----:B------:R-:W-:Y:S01]  /*13160*/  STL [R1+0x23c], R150 ;  /* 0x00023c9601007387 */ /* 0x000fe20000100800 */
[----:B----4-:R-:W-:Y:S02]  /*13170*/  IADD3.X R154, R154, UR19, RZ, P4, !PT ;  /* 0x000000139a9a7c10 */ /* 0x010fe4000a7fe4ff */
[----:B------:R-:W-:Y:S02]  /*13180*/  IADD3 R171, P4, R171, UR18, RZ ;  /* 0x00000012abab7c10 */ /* 0x000fe4000ff9e0ff */
[----:B------:R-:W-:-:S03]  /*13190*/  IADD3.X R164, R164, UR19, RZ, P3, !PT ;  /* 0x00000013a4a47c10 */ /* 0x000fc60009ffe4ff */
[----:B------:R0:W-:Y:S04]  /*131a0*/  STL [R1+0x208], R171 ;  /* 0x000208ab01007387 */ /* 0x0001e80000100800 */
[----:B------:R-:W-:Y:S04]  /*131b0*/  STL [R1+0x210], R153 ;  /* 0x0002109901007387 */ /* 0x000fe80000100800 */
[----:B0-----:R-:W4:Y:S04]  /*131c0*/  LDL.LU R171, [R1+0x1d4] ;  /* 0x0001d40001ab7983 */ /* 0x001f280000300800 */
[----:B------:R-:W-:Y:S01]  /*131d0*/  STL [R1+0x234], R154 ;  /* 0x0002349a01007387 */ /* 0x000fe20000100800 */
[----:B------:R-:W-:-:S05]  /*131e0*/  IADD3 R172, P3, R172, UR18, RZ ;  /* 0x00000012acac7c10 */ /* 0x000fca000ff7e0ff */
[----:B------:R0:W-:Y:S04]  /*131f0*/  STL [R1+0x200], R172 ;  /* 0x000200ac01007387 */ /* 0x0001e80000100800 */
[----:B0-----:R-:W4:Y:S04]  /*13200*/  LDL.LU R172, [R1+0x1cc] ;  /* 0x0001cc0001ac7983 */ /* 0x001f280000300800 */
[----:B------:R-:W-:Y:S01]  /*13210*/  STL [R1+0x22c], R164 ;  /* 0x00022ca401007387 */ /* 0x000fe20000100800 */
[----:B------:R-:W-:-:S03]  /*13220*/  IADD3 R167, P6, R167, UR18, RZ ;  /* 0x00000012a7a77c10 */ /* 0x000fc6000ffde0ff */
[----:B------:R0:W-:Y:S04]  /*13230*/  STL [R1+0x224], R237 ;  /* 0x000224ed01007387 */ /* 0x0001e80000100800 */
[----:B0-----:R-:W4:Y:S04]  /*13240*/  LDL.LU R237, [R1+0x6b0] ;  /* 0x0006b00001ed7983 */ /* 0x001f280000300800 */
[----:B------:R0:W-:Y:S04]  /*13250*/  STL [R1+0x21c], R211 ;  /* 0x00021cd301007387 */ /* 0x0001e80000100800 */
[----:B0-----:R-:W4:Y:S01]  /*13260*/  LDL.LU R211, [R1+0x6ac] ;  /* 0x0006ac0001d37983 */ /* 0x001f220000300800 */
[----:B------:R-:W-:-:S02]  /*13270*/  IADD3.X R174, R174, UR19, RZ, P2, !PT ;  /* 0x00000013aeae7c10 */ /* 0x000fc400097fe4ff */
[----:B------:R-:W-:Y:S01]  /*13280*/  IADD3 R98, P2, R98, UR18, RZ ;  /* 0x0000001262627c10 */ /* 0x000fe2000ff5e0ff */
[----:B------:R-:W-:Y:S04]  /*13290*/  STL [R1+0x1f8], R167 ;  /* 0x0001f8a701007387 */ /* 0x000fe80000100800 */
[----:B------:R0:W-:Y:S04]  /*132a0*/  STL [R1+0x1f0], R16 ;  /* 0x0001f01001007387 */ /* 0x0001e80000100800 */
[----:B0-----:R-:W4:Y:S04]  /*132b0*/  LDL.LU R16, [R1+0x6a8] ;  /* 0x0006a80001107983 */ /* 0x001f280000300800 */
[----:B------:R0:W-:Y:S04]  /*132c0*/  STL [R1+0x1e8], R98 ;  /* 0x0001e86201007387 */ /* 0x0001e80000100800 */
[----:B0-----:R-:W4:Y:S04]  /*132d0*/  LDL.LU R98, [R1+0x6a4] ;  /* 0x0006a40001627983 */ /* 0x001f280000300800 */
[----:B------:R0:W-:Y:S04]  /*132e0*/  STL [R1+0x214], R174 ;  /* 0x000214ae01007387 */ /* 0x0001e80000100800 */
[----:B0-----:R-:W4:Y:S01]  /*132f0*/  LDL.LU R174, [R1+0x1c4] ;  /* 0x0001c40001ae7983 */ /* 0x001f220000300800 */
[----:B------:R-:W-:-:S02]  /*13300*/  IADD3.X R168, R168, UR19, RZ, P1, !PT ;  /* 0x00000013a8a87c10 */ /* 0x000fc40008ffe4ff */
[----:B------:R-:W-:Y:S01]  /*13310*/  IADD3 R204, P1, R204, UR18, RZ ;  /* 0x00000012cccc7c10 */ /* 0x000fe2000ff3e0ff */
[----:B------:R-:W4:Y:S01]  /*13320*/  LDL.LU R164, [R1+0x198] ;  /* 0x0001980001a47983 */ /* 0x000f220000300800 */
[----:B------:R-:W-:-:S03]  /*13330*/  IADD3.X R177, R177, UR19, RZ, P4, !PT ;  /* 0x00000013b1b17c10 */ /* 0x000fc6000a7fe4ff */
[----:B------:R-:W4:Y:S04]  /*13340*/  LDL.LU R167, [R1+0x1bc] ;  /* 0x0001bc0001a77983 */ /* 0x000f280000300800 */
[----:B------:R-:W-:Y:S04]  /*13350*/  STL [R1+0x20c], R168 ;  /* 0x00020ca801007387 */ /* 0x000fe80000100800 */
[----:B------:R0:W-:Y:S01]  /*13360*/  STL [R1+0x1e0], R204 ;  /* 0x0001e0cc01007387 */ /* 0x0001e20000100800 */
[----:B--2---:R-:W-:-:S03]  /*13370*/  IADD3 R120, P4, R120, UR18, RZ ;  /* 0x0000001278787c10 */ /* 0x004fc6000ff9e0ff */
[----:B0-----:R-:W2:Y:S04]  /*13380*/  LDL.LU R204, [R1+0x6a0] ;  /* 0x0006a00001cc7983 */ /* 0x001ea80000300800 */
[----:B------:R-:W2:Y:S04]  /*13390*/  LDL.LU R168, [R1+0x190] ;  /* 0x0001900001a87983 */ /* 0x000ea80000300800 */
[----:B------:R0:W-:Y:S04]  /*133a0*/  STL [R1+0x204], R177 ;  /* 0x000204b101007387 */ /* 0x0001e80000100800 */
[----:B0-----:R-:W2:Y:S04]  /*133b0*/  LDL.LU R177, [R1+0x188] ;  /* 0x0001880001b17983 */ /* 0x001ea80000300800 */
[----:B------:R0:W-:Y:S04]  /*133c0*/  STL [R1+0x1d8], R120 ;  /* 0x0001d87801007387 */ /* 0x0001e80000100800 */
[----:B0-----:R-:W2:Y:S01]  /*133d0*/  LDL.LU R120, [R1+0x180] ;  /* 0x0001800001787983 */ /* 0x001ea20000300800 */
[----:B------:R-:W-:-:S02]  /*133e0*/  IADD3.X R157, R157, UR19, RZ, P3, !PT ;  /* 0x000000139d9d7c10 */ /* 0x000fc40009ffe4ff */
[----:B------:R-:W-:Y:S02]  /*133f0*/  IADD3 R161, P3, R161, UR18, RZ ;  /* 0x00000012a1a17c10 */ /* 0x000fe4000ff7e0ff */
[----:B------:R-:W-:Y:S02]  /*13400*/  IADD3.X R117, R117, UR19, RZ, P5, !PT ;  /* 0x0000001375757c10 */ /* 0x000fe4000affe4ff */
[----:B------:R-:W-:Y:S02]  /*13410*/  IADD3.X R107, R107, UR19, RZ, P2, !PT ;  /* 0x000000136b6b7c10 */ /* 0x000fe400097fe4ff */
[----:B------:R-:W-:Y:S02]  /*13420*/  IADD3.X R115, R115, UR19, RZ, P1, !PT ;  /* 0x0000001373737c10 */ /* 0x000fe40008ffe4ff */
[----:B------:R-:W-:Y:S02]  /*13430*/  IADD3 R95, P1, R95, UR18, RZ ;  /* 0x000000125f5f7c10 */ /* 0x000fe4000ff3e0ff */
[----:B---3--:R-:W-:-:S02]  /*13440*/  IADD3 R121, P5, R121, UR18, RZ ;  /* 0x0000001279797c10 */ /* 0x008fc4000ffbe0ff */
[----:B----4-:R-:W-:Y:S02]  /*13450*/  IADD3 R16, P2, R16, UR18, RZ ;  /* 0x0000001210107c10 */ /* 0x010fe4000ff5e0ff */
[----:B------:R-:W-:Y:S02]  /*13460*/  IADD3.X R98, R98, UR19, RZ, P6, !PT ;  /* 0x0000001362627c10 */ /* 0x000fe4000b7fe4ff */
[----:B------:R-:W-:-:S03]  /*13470*/  IADD3 R162, P6, R162, UR18, RZ ;  /* 0x00000012a2a27c10 */ /* 0x000fc6000ffde0ff */
[----:B------:R0:W-:Y:S04]  /*13480*/  STL [R1+0x1f4], R98 ;  /* 0x0001f46201007387 */ /* 0x0001e80000100800 */
[----:B------:R-:W-:Y:S04]  /*13490*/  STL [R1+0x1fc], R157 ;  /* 0x0001fc9d01007387 */ /* 0x000fe80000100800 */
[----:B0-----:R-:W3:Y:S04]  /*134a0*/  LDL.LU R98, [R1+0x69c] ;  /* 0x00069c0001627983 */ /* 0x001ee80000300800 */
[----:B------:R-:W-:Y:S04]  /*134b0*/  STL [R1+0x1d0], R161 ;  /* 0x0001d0a101007387 */ /* 0x000fe80000100800 */
[----:B------:R0:W-:Y:S04]  /*134c0*/  STL [R1+0x1ec], R117 ;  /* 0x0001ec7501007387 */ /* 0x0001e80000100800 */
[----:B0-----:R-:W4:Y:S04]  /*134d0*/  LDL.LU R117, [R1+0x698] ;  /* 0x0006980001757983 */ /* 0x001f280000300800 */
[----:B------:R-:W-:Y:S04]  /*134e0*/  STL [R1+0x1c8], R162 ;  /* 0x0001c8a201007387 */ /* 0x000fe80000100800 */
[----:B------:R0:W-:Y:S04]  /*134f0*/  STL [R1+0x1e4], R107 ;  /* 0x0001e46b01007387 */ /* 0x0001e80000100800 */
[----:B0-----:R-:W3:Y:S04]  /*13500*/  LDL.LU R107, [R1+0x694] ;  /* 0x00069400016b7983 */ /* 0x001ee80000300800 */
[----:B------:R-:W-:Y:S04]  /*13510*/  STL [R1+0x1c0], R121 ;  /* 0x0001c07901007387 */ /* 0x000fe80000100800 */
[----:B------:R0:W-:Y:S04]  /*13520*/  STL [R1+0x1b8], R16 ;  /* 0x0001b81001007387 */ /* 0x0001e80000100800 */
[----:B0-----:R-:W4:Y:S04]  /*13530*/  LDL.LU R16, [R1+0x690] ;  /* 0x0006900001107983 */ /* 0x001f280000300800 */
[----:B------:R0:W-:Y:S04]  /*13540*/  STL [R1+0x1dc], R115 ;  /* 0x0001dc7301007387 */ /* 0x0001e80000100800 */
[----:B0-----:R-:W3:Y:S04]  /*13550*/  LDL.LU R115, [R1+0x68c] ;  /* 0x00068c0001737983 */ /* 0x001ee80000300800 */
[----:B------:R0:W-:Y:S04]  /*13560*/  STL [R1+0x1b0], R95 ;  /* 0x0001b05f01007387 */ /* 0x0001e80000100800 */
[----:B0-----:R-:W4:Y:S04]  /*13570*/  LDL.LU R95, [R1+0x688] ;  /* 0x00068800015f7983 */ /* 0x001f280000300800 */
[----:B------:R-:W3:Y:S01]  /*13580*/  LDL.LU R121, [R1+0x194] ;  /* 0x0001940001797983 */ /* 0x000ee20000300800 */
[----:B------:R-:W-:-:S02]  /*13590*/  IADD3.X R171, R171, UR19, RZ, P4, !PT ;  /* 0x00000013abab7c10 */ /* 0x000fc4000a7fe4ff */
[----:B------:R-:W-:-:S05]  /*135a0*/  IADD3 R2, P4, R2, UR18, RZ ;  /* 0x0000001202027c10 */ /* 0x000fca000ff9e0ff */
[----:B------:R0:W-:Y:S01]  /*135b0*/  STL [R1+0x1a8], R2 ;  /* 0x0001a80201007387 */ /* 0x0001e20000100800 */
[----:B------:R-:W-:Y:S02]  /*135c0*/  IADD3.X R172, R172, UR19, RZ, P3, !PT ;  /* 0x00000013acac7c10 */ /* 0x000fe40009ffe4ff */
[----:B------:R-:W-:Y:S01]  /*135d0*/  IADD3 R205, P3, R205, UR18, RZ ;  /* 0x00000012cdcd7c10 */ /* 0x000fe2000ff7e0ff */
[----:B0-----:R0:W5:Y:S04]  /*135e0*/  LDL.LU R2, [R1+0x684] ;  /* 0x0006840001027983 */ /* 0x0011680000300800 */
[----:B------:R1:W-:Y:S04]  /*135f0*/  STL [R1+0x1d4], R171 ;  /* 0x0001d4ab01007387 */ /* 0x0003e80000100800 */
[----:B------:R-:W4:Y:S04]  /*13600*/  LDL.LU R153, [R1+0x18c] ;  /* 0x00018c0001997983 */ /* 0x000f280000300800 */
[----:B------:R-:W4:Y:S04]  /*13610*/  LDL.LU R154, [R1+0x184] ;  /* 0x00018400019a7983 */ /* 0x000f280000300800 */
[----:B------:R-:W4:Y:S01]  /*13620*/  LDL.LU R161, [R1+0x158] ;  /* 0x0001580001a17983 */ /* 0x000f220000300800 */
[----:B------:R-:W-:-:S03]  /*13630*/  IADD3.X R174, R174, UR19, RZ, P6, !PT ;  /* 0x00000013aeae7c10 */ /* 0x000fc6000b7fe4ff */
[----:B------:R-:W4:Y:S04]  /*13640*/  LDL.LU R162, [R1+0x17c] ;  /* 0x00017c0001a27983 */ /* 0x000f280000300800 */
[----:B------:R-:W-:Y:S04]  /*13650*/  STL [R1+0x1cc], R172 ;  /* 0x0001ccac01007387 */ /* 0x000fe80000100800 */
[----:B-1----:R-:W4:Y:S04]  /*13660*/  LDL.LU R171, [R1+0x150] ;  /* 0x0001500001ab7983 */ /* 0x002f280000300800 */
[----:B------:R1:W-:Y:S04]  /*13670*/  STL [R1+0x1a0], R205 ;  /* 0x0001a0cd01007387 */ /* 0x0003e80000100800 */
[----:B-1----:R-:W4:Y:S04]  /*13680*/  LDL.LU R205, [R1+0x680] ;  /* 0x0006800001cd7983 */ /* 0x002f280000300800 */
[----:B------:R-:W4:Y:S04]  /*13690*/  LDL.LU R172, [R1+0x148] ;  /* 0x0001480001ac7983 */ /* 0x000f280000300800 */
[----:B------:R1:W-:Y:S04]  /*136a0*/  STL [R1+0x1c4], R174 ;  /* 0x0001c4ae01007387 */ /* 0x0003e80000100800 */
[----:B-1----:R-:W4:Y:S01]  /*136b0*/  LDL.LU R174, [R1+0x140] ;  /* 0x0001400001ae7983 */ /* 0x002f220000300800 */
[----:B------:R-:W-:-:S02]  /*136c0*/  IADD3 R164, P6, R164, UR18, RZ ;  /* 0x00000012a4a47c10 */ /* 0x000fc4000ffde0ff */
[----:B------:R-:W-:Y:S02]  /*136d0*/  IADD3.X R167, R167, UR19, RZ, P5, !PT ;  /* 0x00000013a7a77c10 */ /* 0x000fe4000affe4ff */
[----:B--2---:R-:W-:Y:S01]  /*136e0*/  IADD3.X R204, R204, UR19, RZ, P2, !PT ;  /* 0x00000013cccc7c10 */ /* 0x004fe200097fe4ff */
[----:B------:R-:W-:Y:S01]  /*136f0*/  STL [R1+0x198], R164 ;  /* 0x000198a401007387 */ /* 0x000fe20000100800 */
[----:B------:R-:W-:Y:S02]  /*13700*/  IADD3 R168, P5, R168, UR18, RZ ;  /* 0x00000012a8a87c10 */ /* 0x000fe4000ffbe0ff */
[----:B------:R-:W-:Y:S01]  /*13710*/  IADD3.X R221, R221, UR19, RZ, P1, !PT ;  /* 0x00000013dddd7c10 */ /* 0x000fe20008ffe4ff */
[----:B------:R-:W-:Y:S01]  /*13720*/  STL [R1+0x1bc], R167 ;  /* 0x0001bca701007387 */ /* 0x000fe20000100800 */
[----:B------:R-:W-:Y:S02]  /*13730*/  IADD3 R177, P2, R177, UR18, RZ ;  /* 0x00000012b1b17c10 */ /* 0x000fe4000ff5e0ff */
[----:B------:R-:W-:Y:S01]  /*13740*/  IADD3.X R220, R220, UR19, RZ, P4, !PT ;  /* 0x00000013dcdc7c10 */ /* 0x000fe2000a7fe4ff */
[----:B------:R1:W-:Y:S01]  /*13750*/  STL [R1+0x1b4], R204 ;  /* 0x0001b4cc01007387 */ /* 0x0003e20000100800 */
[----:B------:R-:W-:-:S03]  /*13760*/  IADD3 R120, P1, R120, UR18, RZ ;  /* 0x0000001278787c10 */ /* 0x000fc6000ff3e0ff */
[----:B-1----:R-:W2:Y:S04]  /*13770*/  LDL.LU R204, [R1+0x67c] ;  /* 0x00067c0001cc7983 */ /* 0x002ea80000300800 */
[----:B------:R-:W-:Y:S04]  /*13780*/  STL [R1+0x190], R168 ;  /* 0x000190a801007387 */ /* 0x000fe80000100800 */
[----:B------:R1:W-:Y:S04]  /*13790*/  STL [R1+0x1ac], R221 ;  /* 0x0001acdd01007387 */ /* 0x0003e80000100800 */
[----:B-1----:R-:W2:Y:S04]  /*137a0*/  LDL.LU R221, [R1+0x678] ;  /* 0x0006780001dd7983 */ /* 0x002ea80000300800 */
[----:B------:R-:W-:Y:S04]  /*137b0*/  STL [R1+0x188], R177 ;  /* 0x000188b101007387 */ /* 0x000fe80000100800 */
[----:B------:R1:W-:Y:S01]  /*137c0*/  STL [R1+0x1a4], R220 ;  /* 0x0001a4dc01007387 */ /* 0x0003e20000100800 */
[----:B------:R-:W-:-:S03]  /*137d0*/  IADD3 R237, P4, R237, UR18, RZ ;  /* 0x00000012eded7c10 */ /* 0x000fc6000ff9e0ff */
[----:B-1----:R-:W2:Y:S04]  /*137e0*/  LDL.LU R220, [R1+0x674] ;  /* 0x0006740001dc7983 */ /* 0x002ea80000300800 */
[----:B------:R-:W-:Y:S04]  /*137f0*/  STL [R1+0x180], R120 ;  /* 0x0001807801007387 */ /* 0x000fe80000100800 */
[----:B------:R-:W2:Y:S01]  /*13800*/  LDL.LU R177, [R1+0x154] ;  /* 0x0001540001b17983 */ /* 0x000ea20000300800 */
[----:B------:R-:W-:Y:S02]  /*13810*/  IADD3.X R236, R236, UR19, RZ, P3, !PT ;  /* 0x00000013ecec7c10 */ /* 0x000fe40009ffe4ff */
[----:B------:R-:W-:Y:S01]  /*13820*/  IADD3 R243, P3, R243, UR18, RZ ;  /* 0x00000012f3f37c10 */ /* 0x000fe2000ff7e0ff */
[----:B------:R1:W-:Y:S04]  /*13830*/  STL [R1+0x178], R237 ;  /* 0x000178ed01007387 */ /* 0x0003e80000100800 */
[----:B-1----:R-:W2:Y:S04]  /*13840*/  LDL.LU R237, [R1+0x670] ;  /* 0x0006700001ed7983 */ /* 0x002ea80000300800 */
[----:B------:R1:W-:Y:S04]  /*13850*/  STL [R1+0x19c], R236 ;  /* 0x00019cec01007387 */ /* 0x0003e80000100800 */
[----:B-1----:R-:W2:Y:S04]  /*13860*/  LDL.LU R236, [R1+0x66c] ;  /* 0x00066c0001ec7983 */ /* 0x002ea80000300800 */
[----:B------:R-:W2:Y:S04]  /*13870*/  LDL.LU R157, [R1+0x14c] ;  /* 0x00014c00019d7983 */ /* 0x000ea80000300800 */
[----:B------:R1:W-:Y:S04]  /*13880*/  STL [R1+0x170], R243 ;  /* 0x000170f301007387 */ /* 0x0003e80000100800 */
[----:B-1----:R-:W2:Y:S04]  /*13890*/  LDL.LU R243, [R1+0x668] ;  /* 0x0006680001f37983 */ /* 0x002ea80000300800 */
[----:B------:R-:W2:Y:S04]  /*138a0*/  LDL.LU R164, [R1+0x144] ;  /* 0x0001440001a47983 */ /* 0x000ea80000300800 */
[----:B------:R-:W2:Y:S04]  /*138b0*/  LDL.LU R167, [R1+0x118] ;  /* 0x0001180001a77983 */ /* 0x000ea80000300800 */
[----:B------:R-:W2:Y:S04]  /*138c0*/  LDL.LU R168, [R1+0x13c] ;  /* 0x00013c0001a87983 */ /* 0x000ea80000300800 */
[----:B------:R-:W2:Y:S01]  /*138d0*/  LDL.LU R120, [R1+0x110] ;  /* 0x0001100001787983 */ /* 0x000ea20000300800 */
[----:B---3--:R-:W-:-:S05]  /*138e0*/  IADD3.X R121, R121, UR19, RZ, P6, !PT ;  /* 0x0000001379797c10 */ /* 0x008fca000b7fe4ff */
[----:B------:R1:W-:Y:S04]  /*138f0*/  STL [R1+0x194], R121 ;  /* 0x0001947901007387 */ /* 0x0003e80000100800 */
[----:B-1----:R-:W3:Y:S01]  /*13900*/  LDL.LU R121, [R1+0x108] ;  /* 0x0001080001797983 */ /* 0x002ee20000300800 */
[----:B------:R-:W-:Y:S02]  /*13910*/  IADD3 R252, P6, R252, UR18, RZ ;  /* 0x00000012fcfc7c10 */ /* 0x000fe4000ffde0ff */
[----:B------:R-:W-:-:S03]  /*13920*/  IADD3.X R211, R211, UR19, RZ, P4, !PT ;  /* 0x00000013d3d37c10 */ /* 0x000fc6000a7fe4ff */
[----:B------:R1:W-:Y:S01]  /*13930*/  STL [R1+0x168], R252 ;  /* 0x000168fc01007387 */ /* 0x0003e20000100800 */
[----:B----4-:R-:W-:Y:S02]  /*13940*/  IADD3.X R153, R153, UR19, RZ, P5, !PT ;  /* 0x0000001399997c10 */ /* 0x010fe4000affe4ff */
[----:B------:R-:W-:Y:S02]  /*13950*/  IADD3 R195, P5, R195, UR18, RZ ;  /* 0x00000012c3c37c10 */ /* 0x000fe4000ffbe0ff */
[----:B------:R-:W-:Y:S01]  /*13960*/  IADD3.X R154, R154, UR19, RZ, P2, !PT ;  /* 0x000000139a9a7c10 */ /* 0x000fe200097fe4ff */
[----:B-1----:R-:W4:Y:S01]  /*13970*/  LDL.LU R252, [R1+0x664] ;  /* 0x0006640001fc7983 */ /* 0x002f220000300800 */
[----:B------:R-:W-:-:S03]  /*13980*/  IADD3 R161, P2, R161, UR18, RZ ;  /* 0x00000012a1a17c10 */ /* 0x000fc6000ff5e0ff */
[----:B------:R1:W-:Y:S01]  /*13990*/  STL [R1+0x160], R195 ;  /* 0x000160c301007387 */ /* 0x0003e20000100800 */
[----:B------:R-:W-:Y:S02]  /*139a0*/  IADD3.X R162, R162, UR19, RZ, P1, !PT ;  /* 0x00000013a2a27c10 */ /* 0x000fe40008ffe4ff */
[----:B------:R-:W-:Y:S01]  /*139b0*/  IADD3.X R20, R20, UR19, RZ, P3, !PT ;  /* 0x0000001314147c10 */ /* 0x000fe20009ffe4ff */
[----:B-1----:R-:W4:Y:S01]  /*139c0*/  LDL.LU R195, [R1+0x660] ;  /* 0x0006600001c37983 */ /* 0x002f220000300800 */
[----:B------:R-:W-:-:S03]  /*139d0*/  IADD3 R171, P1, R171, UR18, RZ ;  /* 0x00000012abab7c10 */ /* 0x000fc6000ff3e0ff */
[----:B------:R-:W-:Y:S04]  /*139e0*/  STL [R1+0x18c], R153 ;  /* 0x00018c9901007387 */ /* 0x000fe80000100800 */
[----:B------:R-:W-:Y:S04]  /*139f0*/  STL [R1+0x184], R154 ;  /* 0x0001849a01007387 */ /* 0x000fe80000100800 */
[----:B------:R-:W-:Y:S01]  /*13a00*/  STL [R1+0x158], R161 ;  /* 0x000158a101007387 */ /* 0x000fe20000100800 */
[----:B------:R-:W-:-:S03]  /*13a10*/  IADD3.X R241, R241, UR19, RZ, P6, !PT ;  /* 0x00000013f1f17c10 */ /* 0x000fc6000b7fe4ff */
[----:B------:R1:W-:Y:S01]  /*13a20*/  STL [R1+0x174], R211 ;  /* 0x000174d301007387 */ /* 0x0003e20000100800 */
[----:B------:R-:W-:-:S03]  /*13a30*/  IADD3 R172, P4, R172, UR18, RZ ;  /* 0x00000012acac7c10 */ /* 0x000fc6000ff9e0ff */
[----:B------:R-:W-:Y:S01]  /*13a40*/  STL [R1+0x17c], R162 ;  /* 0x00017ca201007387 */ /* 0x000fe20000100800 */
[----:B------:R-:W-:-:S03]  /*13a50*/  IADD3 R238, P6, R238, UR18, RZ ;  /* 0x00000012eeee7c10 */ /* 0x000fc6000ffde0ff */
[----:B-1----:R-:W4:Y:S04]  /*13a60*/  LDL.LU R211, [R1+0x65c] ;  /* 0x00065c0001d37983 */ /* 0x002f280000300800 */
[----:B------:R-:W-:Y:S01]  /*13a70*/  STL [R1+0x150], R171 ;  /* 0x000150ab01007387 */ /* 0x000fe20000100800 */
[----:B------:R-:W-:-:S03]  /*13a80*/  IADD3 R174, P3, R174, UR18, RZ ;  /* 0x00000012aeae7c10 */ /* 0x000fc6000ff7e0ff */
[----:B------:R1:W-:Y:S01]  /*13a90*/  STL [R1+0x16c], R20 ;  /* 0x00016c1401007387 */ /* 0x0003e20000100800 */
[----:B------:R-:W-:-:S03]  /*13aa0*/  IADD3.X R5, R5, UR19, RZ, P5, !PT ;  /* 0x0000001305057c10 */ /* 0x000fc6000affe4ff */
[----:B-1----:R-:W4:Y:S04]  /*13ab0*/  LDL.LU R20, [R1+0x658] ;  /* 0x0006580001147983 */ /* 0x002f280000300800 */
[----:B------:R-:W-:Y:S04]  /*13ac0*/  STL [R1+0x148], R172 ;  /* 0x000148ac01007387 */ /* 0x000fe80000100800 */
[----:B------:R-:W4:Y:S04]  /*13ad0*/  LDL.LU R161, [R1+0x114] ;  /* 0x0001140001a17983 */ /* 0x000f280000300800 */
[----:B------:R1:W-:Y:S04]  /*13ae0*/  STL [R1+0x164], R241 ;  /* 0x000164f101007387 */ /* 0x0003e80000100800 */
[----:B------:R-:W-:Y:S01]  /*13af0*/  STL [R1+0x140], R174 ;  /* 0x000140ae01007387 */ /* 0x000fe20000100800 */
[----:B------:R-:W-:-:S03]  /*13b00*/  IADD3 R108, P5, R108, UR18, RZ ;  /* 0x000000126c6c7c10 */ /* 0x000fc6000ffbe0ff */
[----:B-1----:R-:W4:Y:S04]  /*13b10*/  LDL.LU R241, [R1+0x654] ;  /* 0x0006540001f17983 */ /* 0x002f280000300800 */
[----:B------:R-:W4:Y:S04]  /*13b20*/  LDL.LU R162, [R1+0x10c] ;  /* 0x00010c0001a27983 */ /* 0x000f280000300800 */
[----:B------:R1:W-:Y:S04]  /*13b30*/  STL [R1+0x138], R238 ;  /* 0x000138ee01007387 */ /* 0x0003e80000100800 */
[----:B-1----:R-:W4:Y:S04]  /*13b40*/  LDL.LU R238, [R1+0x650] ;  /* 0x0006500001ee7983 */ /* 0x002f280000300800 */
[----:B------:R-:W4:Y:S04]  /*13b50*/  LDL.LU R171, [R1+0x104] ;  /* 0x0001040001ab7983 */ /* 0x000f280000300800 */
[----:B------:R-:W4:Y:S04]  /*13b60*/  LDL.LU R172, [R1+0xd8] ;  /* 0x0000d80001ac7983 */ /* 0x000f280000300800 */
[----:B------:R1:W-:Y:S04]  /*13b70*/  STL [R1+0x15c], R5 ;  /* 0x00015c0501007387 */ /* 0x0003e80000100800 */
[----:B-1----:R-:W4:Y:S04]  /*13b80*/  LDL.LU R5, [R1+0x64c] ;  /* 0x00064c0001057983 */ /* 0x002f280000300800 */
[----:B------:R1:W-:Y:S04]  /*13b90*/  STL [R1+0x130], R108 ;  /* 0x0001306c01007387 */ /* 0x0003e80000100800 */
[----:B-1----:R-:W4:Y:S01]  /*13ba0*/  LDL.LU R108, [R1+0x648] ;  /* 0x00064800016c7983 */ /* 0x002f220000300800 */
[----:B--2---:R-:W-:-:S02]  /*13bb0*/  IADD3.X R177, R177, UR19, RZ, P2, !PT ;  /* 0x00000013b1b17c10 */ /* 0x004fc400097fe4ff */
[----:B------:R-:W-:Y:S01]  /*13bc0*/  IADD3 R223, P2, R223, UR18, RZ ;  /* 0x00000012dfdf7c10 */ /* 0x000fe2000ff5e0ff */
[----:B------:R-:W2:Y:S04]  /*13bd0*/  LDL.LU R174, [R1+0xd0] ;  /* 0x0000d00001ae7983 */ /* 0x000ea80000300800 */
[----:B------:R1:W-:Y:S04]  /*13be0*/  STL [R1+0x128], R223 ;  /* 0x000128df01007387 */ /* 0x0003e80000100800 */
[----:B-1----:R-:W2:Y:S01]  /*13bf0*/  LDL.LU R223, [R1+0x644] ;  /* 0x0006440001df7983 */ /* 0x002ea20000300800 */
[----:B------:R-:W-:-:S02]  /*13c00*/  IADD3.X R157, R157, UR19, RZ, P1, !PT ;  /* 0x000000139d9d7c10 */ /* 0x000fc40008ffe4ff */
[----:B------:R-:W-:Y:S01]  /*13c10*/  IADD3 R3, P1, R3, UR18, RZ ;  /* 0x0000001203037c10 */ /* 0x000fe2000ff3e0ff */
[----:B------:R1:W-:Y:S01]  /*13c20*/  STL [R1+0x154], R177 ;  /* 0x000154b101007387 */ /* 0x0003e20000100800 */
[----:B------:R-:W-:Y:S02]  /*13c30*/  IADD3.X R100, R100, UR19, RZ, P6, !PT ;  /* 0x0000001364647c10 */ /* 0x000fe4000b7fe4ff */
[----:B------:R-:W-:Y:S01]  /*13c40*/  IADD3.X R164, R164, UR19, RZ, P4, !PT ;  /* 0x00000013a4a47c10 */ /* 0x000fe2000a7fe4ff */
[----:B-1----:R-:W2:Y:S01]  /*13c50*/  LDL.LU R177, [R1+0xc8] ;  /* 0x0000c80001b17983 */ /* 0x002ea20000300800 */
[----:B------:R-:W-:-:S03]  /*13c60*/  IADD3 R167, P4, R167, UR18, RZ ;  /* 0x00000012a7a77c10 */ /* 0x000fc6000ff9e0ff */
[----:B------:R1:W-:Y:S01]  /*13c70*/  STL [R1+0x120], R3 ;  /* 0x0001200301007387 */ /* 0x0003e20000100800 */
[----:B------:R-:W-:Y:S02]  /*13c80*/  IADD3.X R168, R168, UR19, RZ, P3, !PT ;  /* 0x00000013a8a87c10 */ /* 0x000fe40009ffe4ff */
[----:B------:R-:W-:Y:S01]  /*13c90*/  IADD3 R120, P3, R120, UR18, RZ ;  /* 0x0000001278787c10 */ /* 0x000fe2000ff7e0ff */
[----:B-1----:R0:W5:Y:S04]  /*13ca0*/  LDL.LU R3, [R1+0x640] ;  /* 0x0006400001037983 */ /* 0x0021680000300800 */
[----:B------:R-:W-:Y:S04]  /*13cb0*/  STL [R1+0x14c], R157 ;  /* 0x00014c9d01007387 */ /* 0x000fe80000100800 */
[----:B------:R-:W-:Y:S04]  /*13cc0*/  STL [R1+0x144], R164 ;  /* 0x000144a401007387 */ /* 0x000fe80000100800 */
[----:B------:R-:W-:Y:S04]  /*13cd0*/  STL [R1+0x118], R167 ;  /* 0x000118a701007387 */ /* 0x000fe80000100800 */
[----:B------:R1:W-:Y:S04]  /*13ce0*/  STL [R1+0x134], R100 ;  /* 0x0001346401007387 */ /* 0x0003e80000100800 */
[----:B------:R-:W-:Y:S04]  /*13cf0*/  STL [R1+0x13c], R168 ;  /* 0x00013ca801007387 */ /* 0x000fe80000100800 */
[----:B-1----:R-:W2:Y:S04]  /*13d00*/  LDL.LU R100, [R1+0x63c] ;  /* 0x00063c0001647983 */ /* 0x002ea80000300800 */
[----:B------:R-:W-:Y:S04]  /*13d10*/  STL [R1+0x110], R120 ;  /* 0x0001107801007387 */ /* 0x000fe80000100800 */
[----:B------:R-:W2:Y:S01]  /*13d20*/  LDL.LU R164, [R1+0xd4] ;  /* 0x0000d40001a47983 */ /* 0x000ea20000300800 */
[----:B------:R-:W-:-:S05]  /*13d30*/  IADD3.X R9, R9, UR19, RZ, P5, !PT ;  /* 0x0000001309097c10 */ /* 0x000fca000affe4ff */
[----:B------:R1:W-:Y:S01]  /*13d40*/  STL [R1+0x12c], R9 ;  /* 0x00012c0901007387 */ /* 0x0003e20000100800 */
[----:B---3--:R-:W-:-:S05]  /*13d50*/  IADD3 R121, P6, R121, UR18, RZ ;  /* 0x0000001279797c10 */ /* 0x008fca000ffde0ff */
[----:B------:R-:W-:Y:S04]  /*13d60*/  STL [R1+0x108], R121 ;  /* 0x0001087901007387 */ /* 0x000fe80000100800 */
[----:B-1----:R-:W3:Y:S04]  /*13d70*/  LDL.LU R9, [R1+0x638] ;  /* 0x0006380001097983 */ /* 0x002ee80000300800 */
[----:B------:R-:W3:Y:S01]  /*13d80*/  LDL.LU R120, [R1+0xcc] ;  /* 0x0000cc0001787983 */ /* 0x000ee20000300800 */
[----:B------:R-:W-:Y:S02]  /*13d90*/  IADD3.X R18, R18, UR19, RZ, P2, !PT ;  /* 0x0000001312127c10 */ /* 0x000fe400097fe4ff */
[----:B------:R-:W-:-:S02]  /*13da0*/  IADD3 R116, P2, R116, UR18, RZ ;  /* 0x0000001274747c10 */ /* 0x000fc4000ff5e0ff */
[----:B------:R-:W-:Y:S02]  /*13db0*/  IADD3.X R97, R97, UR19, RZ, P1, !PT ;  /* 0x0000001361617c10 */ /* 0x000fe40008ffe4ff */
[----:B------:R-:W-:Y:S02]  /*13dc0*/  IADD3 R4, P1, R4, UR18, RZ ;  /* 0x0000001204047c10 */ /* 0x000fe4000ff3e0ff */
[----:B------:R-:W-:Y:S02]  /*13dd0*/  IADD3.X R222, R222, UR19, RZ, P2, !PT ;  /* 0x00000013dede7c10 */ /* 0x000fe400097fe4ff */
[----:B------:R-:W-:Y:S02]  /*13de0*/  IADD3.X R239, R239, UR19, RZ, P1, !PT ;  /* 0x00000013efef7c10 */ /* 0x000fe40008ffe4ff */
[----:B----4-:R-:W-:Y:S02]  /*13df0*/  IADD3.X R161, R161, UR19, RZ, P4, !PT ;  /* 0x00000013a1a17c10 */ /* 0x010fe4000a7fe4ff */
[----:B------:R-:W-:-:S02]  /*13e00*/  IADD3 R207, P4, R207, UR18, RZ ;  /* 0x00000012cfcf7c10 */ /* 0x000fc4000ff9e0ff */
[----:B------:R-:W-:Y:S02]  /*13e10*/  IADD3.X R162, R162, UR19, RZ, P3, !PT ;  /* 0x00000013a2a27c10 */ /* 0x000fe40009ffe4ff */
[----:B------:R-:W-:Y:S02]  /*13e20*/  IADD3 R206, P3, R206, UR18, RZ ;  /* 0x00000012cece7c10 */ /* 0x000fe4000ff7e0ff */
[----:B------:R-:W-:Y:S02]  /*13e30*/  IADD3.X R171, R171, UR19, RZ, P6, !PT ;  /* 0x00000013abab7c10 */ /* 0x000fe4000b7fe4ff */
[----:B------:R-:W-:Y:S02]  /*13e40*/  IADD3 R172, P6, R172, UR18, RZ ;  /* 0x00000012acac7c10 */ /* 0x000fe4000ffde0ff */
[----:B------:R-:W-:-:S05]  /*13e50*/  IADD3 R108, P5, R108, UR18, RZ ;  /* 0x000000126c6c7c10 */ /* 0x000fca000ffbe0ff */
[----:B------:R1:W-:Y:S04]  /*13e60*/  STL [R1+0x100], R108 ;  /* 0x0001006c01007387 */ /* 0x0003e80000100800 */
[----:B-1----:R-:W4:Y:S04]  /*13e70*/  LDL.LU R108, [R1+0x634] ;  /* 0x00063400016c7983 */ /* 0x002f280000300800 */
[----:B------:R1:W-:Y:S04]  /*13e80*/  STL [R1+0x124], R18 ;  /* 0x0001241201007387 */ /* 0x0003e80000100800 */
[----:B-1----:R-:W4:Y:S04]  /*13e90*/  LDL.LU R18, [R1+0x630] ;  /* 0x0006300001127983 */ /* 0x002f280000300800 */
[----:B------:R-:W4:Y:S04]  /*13ea0*/  LDL.LU R167, [R1+0xc4] ;  /* 0x0000c40001a77983 */ /* 0x000f280000300800 */
[----:B------:R-:W4:Y:S04]  /*13eb0*/  LDL.LU R121, [R1+0x98] ;  /* 0x0000980001797983 */ /* 0x000f280000300800 */
[----:B------:R1:W-:Y:S01]  /*13ec0*/  STL [R1+0xf8], R116 ;  /* 0x0000f87401007387 */ /* 0x0003e20000100800 */
[----:B--2---:R-:W-:-:S03]  /*13ed0*/  IADD3.X R223, R223, UR19, RZ, P5, !PT ;  /* 0x00000013dfdf7c10 */ /* 0x004fc6000affe4ff */
[----:B-1----:R-:W2:Y:S04]  /*13ee0*/  LDL.LU R116, [R1+0x62c] ;  /* 0x00062c0001747983 */ /* 0x002ea80000300800 */
[----:B------:R1:W-:Y:S04]  /*13ef0*/  STL [R1+0x11c], R97 ;  /* 0x00011c6101007387 */ /* 0x0003e80000100800 */
[----:B-1----:R-:W2:Y:S04]  /*13f00*/  LDL.LU R97, [R1+0x628] ;  /* 0x0006280001617983 */ /* 0x002ea80000300800 */
[----:B------:R-:W2:Y:S04]  /*13f10*/  LDL.LU R168, [R1+0x90] ;  /* 0x0000900001a87983 */ /* 0x000ea80000300800 */
[----:B------:R1:W-:Y:S01]  /*13f20*/  STL [R1+0xf0], R4 ;  /* 0x0000f00401007387 */ /* 0x0003e20000100800 */
[----:B------:R-:W-:-:S03]  /*13f30*/  IADD3 R174, P5, R174, UR18, RZ ;  /* 0x00000012aeae7c10 */ /* 0x000fc6000ffbe0ff */
[----:B-1----:R0:W5:Y:S04]  /*13f40*/  LDL.LU R4, [R1+0x624] ;  /* 0x0006240001047983 */ /* 0x0021680000300800 */
[----:B------:R1:W-:Y:S04]  /*13f50*/  STL [R1+0xe8], R207 ;  /* 0x0000e8cf01007387 */ /* 0x0003e80000100800 */
[----:B-1----:R-:W2:Y:S04]  /*13f60*/  LDL.LU R207, [R1+0x620] ;  /* 0x0006200001cf7983 */ /* 0x002ea80000300800 */
[----:B------:R-:W-:Y:S04]  /*13f70*/  STL [R1+0x114], R161 ;  /* 0x000114a101007387 */ /* 0x000fe80000100800 */
[----:B------:R1:W-:Y:S01]  /*13f80*/  STL [R1+0xe0], R206 ;  /* 0x0000e0ce01007387 */ /* 0x0003e20000100800 */
[----:B------:R-:W-:-:S03]  /*13f90*/  IADD3 R177, P2, R177, UR18, RZ ;  /* 0x00000012b1b17c10 */ /* 0x000fc6000ff5e0ff */
[----:B-1----:R-:W2:Y:S04]  /*13fa0*/  LDL.LU R206, [R1+0x61c] ;  /* 0x00061c0001ce7983 */ /* 0x002ea80000300800 */
[----:B------:R-:W-:Y:S04]  /*13fb0*/  STL [R1+0x10c], R162 ;  /* 0x00010ca201007387 */ /* 0x000fe80000100800 */
[----:B------:R1:W-:Y:S04]  /*13fc0*/  STL [R1+0xfc], R223 ;  /* 0x0000fcdf01007387 */ /* 0x0003e80000100800 */
[----:B------:R0:W-:Y:S04]  /*13fd0*/  STL [R1+0x104], R171 ;  /* 0x000104ab01007387 */ /* 0x0001e80000100800 */
[----:B-1----:R-:W2:Y:S04]  /*13fe0*/  LDL.LU R223, [R1+0x618] ;  /* 0x0006180001df7983 */ /* 0x002ea80000300800 */
[----:B------:R1:W-:Y:S04]  /*13ff0*/  STL [R1+0xd8], R172 ;  /* 0x0000d8ac01007387 */ /* 0x0003e80000100800 */
[----:B0-----:R-:W2:Y:S01]  /*14000*/  LDL.LU R171, [R1+0x94] ;  /* 0x0000940001ab7983 */ /* 0x001ea20000300800 */
[----:B------:R-:W-:-:S03]  /*14010*/  IADD3 R238, P1, R238, UR18, RZ ;  /* 0x00000012eeee7c10 */ /* 0x000fc6000ff3e0ff */
[----:B-1----:R-:W2:Y:S04]  /*14020*/  LDL.LU R172, [R1+0x8c] ;  /* 0x00008c0001ac7983 */ /* 0x002ea80000300800 */
[----:B------:R0:W-:Y:S04]  /*14030*/  STL [R1+0xf4], R222 ;  /* 0x0000f4de01007387 */ /* 0x0001e80000100800 */
[----:B------:R1:W-:Y:S01]  /*14040*/  STL [R1+0xd0], R174 ;  /* 0x0000d0ae01007387 */ /* 0x0003e20000100800 */
[----:B------:R-:W-:-:S03]  /*14050*/  IADD3.X R90, R90, UR19, RZ, P4, !PT ;  /* 0x000000135a5a7c10 */ /* 0x000fc6000a7fe4ff */
[----:B0-----:R-:W2:Y:S04]  /*14060*/  LDL.LU R222, [R1+0x614] ;  /* 0x0006140001de7983 */ /* 0x001ea80000300800 */
[----:B-1----:R-:W2:Y:S01]  /*14070*/  LDL.LU R174, [R1+0x58] ;  /* 0x0000580001ae7983 */ /* 0x002ea20000300800 */
[----:B------:R-:W-:-:S03]  /*14080*/  IADD3 R192, P4, R192, UR18, RZ ;  /* 0x00000012c0c07c10 */ /* 0x000fc6000ff9e0ff */
[----:B------:R0:W-:Y:S04]  /*14090*/  STL [R1+0xec], R239 ;  /* 0x0000ecef01007387 */ /* 0x0001e80000100800 */
[----:B------:R1:W-:Y:S01]  /*140a0*/  STL [R1+0xc8], R177 ;  /* 0x0000c8b101007387 */ /* 0x0003e20000100800 */
[----:B------:R-:W-:-:S03]  /*140b0*/  IADD3.X R210, R210, UR19, RZ, P3, !PT ;  /* 0x00000013d2d27c10 */ /* 0x000fc60009ffe4ff */
[----:B0-----:R-:W2:Y:S04]  /*140c0*/  LDL.LU R239, [R1+0x610] ;  /* 0x0006100001ef7983 */ /* 0x001ea80000300800 */
[----:B-1----:R-:W2:Y:S01]  /*140d0*/  LDL.LU R177, [R1+0x50] ;  /* 0x0000500001b17983 */ /* 0x002ea20000300800 */
[----:B------:R-:W-:-:S03]  /*140e0*/  IADD3 R8, P3, R8, UR18, RZ ;  /* 0x0000001208087c10 */ /* 0x000fc6000ff7e0ff */
[----:B------:R0:W-:Y:S01]  /*140f0*/  STL [R1+0xc0], R238 ;  /* 0x0000c0ee01007387 */ /* 0x0001e20000100800 */
[----:B------:R-:W-:Y:S02]  /*14100*/  IADD3.X R164, R164, UR19, RZ, P6, !PT ;  /* 0x00000013a4a47c10 */ /* 0x000fe4000b7fe4ff */
[----:B------:R-:W-:Y:S01]  /*14110*/  IADD3 R10, P6, R10, UR18, RZ ;  /* 0x000000120a0a7c10 */ /* 0x000fe2000ffde0ff */
[----:B0-----:R-:W2:Y:S04]  /*14120*/  LDL.LU R238, [R1+0x60c] ;  /* 0x00060c0001ee7983 */ /* 0x001ea80000300800 */
[----:B------:R0:W-:Y:S04]  /*14130*/  STL [R1+0xe4], R90 ;  /* 0x0000e45a01007387 */ /* 0x0001e80000100800 */
        /* <DEDUP_REMOVED lines=8> */
[----:B0-----:R-:W2:Y:S01]  /*141c0*/  LDL.LU R10, [R1+0x5f8] ;  /* 0x0005f800010a7983 */ /* 0x001ea20000300800 */
[----:B---3--:R-:W-:-:S02]  /*141d0*/  IADD3.X R120, R120, UR19, RZ, P5, !PT ;  /* 0x0000001378787c10 */ /* 0x008fc4000affe4ff */
[----:B------:R-:W-:Y:S01]  /*141e0*/  IADD3 R224, P5, R224, UR18, RZ ;  /* 0x00000012e0e07c10 */ /* 0x000fe2000ffbe0ff */
[----:B------:R-:W-:Y:S04]  /*141f0*/  STL [R1+0xd4], R164 ;  /* 0x0000d4a401007387 */ /* 0x000fe80000100800 */
[----:B------:R0:W-:Y:S04]  /*14200*/  STL [R1+0xcc], R120 ;  /* 0x0000cc7801007387 */ /* 0x0001e80000100800 */
[----:B0-----:R-:W3:Y:S04]  /*14210*/  LDL.LU R120, [R1+0x54] ;  /* 0x0000540001787983 */ /* 0x001ee80000300800 */
[----:B------:R0:W-:Y:S04]  /*14220*/  STL [R1+0xa0], R224 ;  /* 0x0000a0e001007387 */ /* 0x0001e80000100800 */
[----:B0-----:R-:W3:Y:S01]  /*14230*/  LDL.LU R224, [R1+0x5f4] ;  /* 0x0005f40001e07983 */ /* 0x001ee20000300800 */
[----:B------:R-:W-:-:S02]  /*14240*/  IADD3.X R5, R5, UR19, RZ, P1, !PT ;  /* 0x0000001305057c10 */ /* 0x000fc40008ffe4ff */
[----:B------:R-:W-:-:S03]  /*14250*/  IADD3.X R101, R101, UR19, RZ, P4, !PT ;  /* 0x0000001365657c10 */ /* 0x000fc6000a7fe4ff */
[----:B------:R0:W-:Y:S01]  /*14260*/  STL [R1+0xbc], R5 ;  /* 0x0000bc0501007387 */ /* 0x0001e20000100800 */
[----:B------:R-:W-:Y:S02]  /*14270*/  IADD3.X R109, R109, UR19, RZ, P3, !PT ;  /* 0x000000136d6d7c10 */ /* 0x000fe40009ffe4ff */
[----:B------:R-:W-:Y:S02]  /*14280*/  IADD3 R20, P3, R20, UR18, RZ ;  /* 0x0000001214147c10 */ /* 0x000fe4000ff7e0ff */
[----:B------:R-:W-:Y:S02]  /*14290*/  IADD3.X R193, R193, UR19, RZ, P6, !PT ;  /* 0x00000013c1c17c10 */ /* 0x000fe4000b7fe4ff */
[----:B------:R-:W-:Y:S02]  /*142a0*/  IADD3 R99, P6, R99, UR18, RZ ;  /* 0x0000001263637c10 */ /* 0x000fe4000ffde0ff */
[----:B------:R-:W-:Y:S02]  /*142b0*/  IADD3.X R6, R6, UR19, RZ, P5, !PT ;  /* 0x0000001306067c10 */ /* 0x000fe4000affe4ff */
[----:B----4-:R-:W-:-:S02]  /*142c0*/  IADD3.X R167, R167, UR19, RZ, P2, !PT ;  /* 0x00000013a7a77c10 */ /* 0x010fc400097fe4ff */
[----:B------:R-:W-:-:S03]  /*142d0*/  IADD3 R121, P2, R121, UR18, RZ ;  /* 0x0000001279797c10 */ /* 0x000fc6000ff5e0ff */
[----:B------:R-:W-:Y:S04]  /*142e0*/  STL [R1+0xc4], R167 ;  /* 0x0000c4a701007387 */ /* 0x000fe80000100800 */
[----:B0-----:R0:W5:Y:S04]  /*142f0*/  LDL.LU R5, [R1+0x5f0] ;  /* 0x0005f00001057983 */ /* 0x0011680000300800 */
[----:B------:R1:W-:Y:S04]  /*14300*/  STL [R1+0x98], R121 ;  /* 0x0000987901007387 */ /* 0x0003e80000100800 */
[----:B-1----:R-:W4:Y:S04]  /*14310*/  LDL.LU R121, [R1+0x18] ;  /* 0x0000180001797983 */ /* 0x002f280000300800 */
[----:B------:R1:W-:Y:S01]  /*14320*/  STL [R1+0xb4], R101 ;  /* 0x0000b46501007387 */ /* 0x0003e20000100800 */
[----:B--2---:R-:W-:-:S03]  /*14330*/  IADD3 R168, P1, R168, UR18, RZ ;  /* 0x00000012a8a87c10 */ /* 0x004fc6000ff3e0ff */
[----:B-1----:R-:W2:Y:S04]  /*14340*/  LDL.LU R101, [R1+0x5ec] ;  /* 0x0005ec0001657983 */ /* 0x002ea80000300800 */
[----:B------:R-:W-:Y:S01]  /*14350*/  STL [R1+0x90], R168 ;  /* 0x000090a801007387 */ /* 0x000fe20000100800 */
[----:B------:R-:W-:Y:S02]  /*14360*/  IADD3 R209, P5, R209, UR18, RZ ;  /* 0x00000012d1d17c10 */ /* 0x000fe4000ffbe0ff */
[----:B------:R-:W-:Y:S02]  /*14370*/  IADD3.X R241, R241, UR19, RZ, P3, !PT ;  /* 0x00000013f1f17c10 */ /* 0x000fe40009ffe4ff */
[----:B------:R-:W-:Y:S02]  /*14380*/  IADD3.X R240, R240, UR19, RZ, P6, !PT ;  /* 0x00000013f0f07c10 */ /* 0x000fe4000b7fe4ff */
[----:B------:R-:W-:-:S02]  /*14390*/  IADD3.X R17, R17, UR19, RZ, P5, !PT ;  /* 0x0000001311117c10 */ /* 0x000fc4000affe4ff */
[----:B------:R-:W-:Y:S02]  /*143a0*/  IADD3 R195, P5, R195, UR18, RZ ;  /* 0x00000012c3c37c10 */ /* 0x000fe4000ffbe0ff */
[----:B------:R-:W-:Y:S02]  /*143b0*/  IADD3.X R171, R171, UR19, RZ, P2, !PT ;  /* 0x00000013abab7c10 */ /* 0x000fe400097fe4ff */
[----:B------:R-:W-:Y:S02]  /*143c0*/  IADD3 R208, P2, R208, UR18, RZ ;  /* 0x00000012d0d07c10 */ /* 0x000fe4000ff5e0ff */
[----:B------:R-:W-:Y:S02]  /*143d0*/  IADD3.X R172, R172, UR19, RZ, P1, !PT ;  /* 0x00000013acac7c10 */ /* 0x000fe40008ffe4ff */
[----:B------:R-:W-:Y:S02]  /*143e0*/  IADD3 R225, P1, R225, UR18, RZ ;  /* 0x00000012e1e17c10 */ /* 0x000fe4000ff3e0ff */
[----:B------:R-:W-:-:S02]  /*143f0*/  IADD3 R177, P3, R177, UR18, RZ ;  /* 0x00000012b1b17c10 */ /* 0x000fc4000ff7e0ff */
[----:B------:R-:W-:Y:S02]  /*14400*/  IADD3 R210, P6, R210, UR18, RZ ;  /* 0x00000012d2d27c10 */ /* 0x000fe4000ffde0ff */
[----:B------:R-:W-:-:S05]  /*14410*/  IADD3 R10, P4, R10, UR18, RZ ;  /* 0x000000120a0a7c10 */ /* 0x000fca000ff9e0ff */
[----:B------:R1:W-:Y:S04]  /*14420*/  STL [R1+0x88], R10 ;  /* 0x0000880a01007387 */ /* 0x0003e80000100800 */
[----:B-1----:R-:W2:Y:S04]  /*14430*/  LDL.LU R10, [R1+0x5e8] ;  /* 0x0005e800010a7983 */ /* 0x002ea80000300800 */
[----:B------:R1:W-:Y:S04]  /*14440*/  STL [R1+0xac], R109 ;  /* 0x0000ac6d01007387 */ /* 0x0003e80000100800 */
[----:B-1----:R-:W2:Y:S04]  /*14450*/  LDL.LU R109, [R1+0x5e4] ;  /* 0x0005e400016d7983 */ /* 0x002ea80000300800 */
[----:B------:R1:W-:Y:S04]  /*14460*/  STL [R1+0x80], R20 ;  /* 0x0000801401007387 */ /* 0x0003e80000100800 */
[----:B-1----:R-:W2:Y:S04]  /*14470*/  LDL.LU R20, [R1+0x5e0] ;  /* 0x0005e00001147983 */ /* 0x002ea80000300800 */
[----:B------:R1:W-:Y:S01]  /*14480*/  STL [R1+0xa4], R193 ;  /* 0x0000a4c101007387 */ /* 0x0003e20000100800 */
[----:B---3--:R-:W-:-:S03]  /*14490*/  IADD3.X R224, R224, UR19, RZ, P4, !PT ;  /* 0x00000013e0e07c10 */ /* 0x008fc6000a7fe4ff */
[----:B-1----:R-:W3:Y:S04]  /*144a0*/  LDL.LU R193, [R1+0x5dc] ;  /* 0x0005dc0001c17983 */ /* 0x002ee80000300800 */
[----:B------:R1:W-:Y:S04]  /*144b0*/  STL [R1+0x78], R99 ;  /* 0x0000786301007387 */ /* 0x0003e80000100800 */
[----:B-1----:R-:W2:Y:S04]  /*144c0*/  LDL.LU R99, [R1+0x5d8] ;  /* 0x0005d80001637983 */ /* 0x002ea80000300800 */
[----:B------:R1:W-:Y:S01]  /*144d0*/  STL [R1+0x9c], R6 ;  /* 0x00009c0601007387 */ /* 0x0003e20000100800 */
[----:B------:R-:W-:-:S03]  /*144e0*/  IADD3 R174, P4, R174, UR18, RZ ;  /* 0x00000012aeae7c10 */ /* 0x000fc6000ff9e0ff */
[----:B-1----:R0:W5:Y:S04]  /*144f0*/  LDL.LU R6, [R1+0x5d4] ;  /* 0x0005d40001067983 */ /* 0x0021680000300800 */
[----:B------:R1:W-:Y:S04]  /*14500*/  STL [R1+0x70], R209 ;  /* 0x000070d101007387 */ /* 0x0003e80000100800 */
[----:B-1----:R-:W3:Y:S04]  /*14510*/  LDL.LU R209, [R1+0x5d0] ;  /* 0x0005d00001d17983 */ /* 0x002ee80000300800 */
[----:B------:R1:W-:Y:S04]  /*14520*/  STL [R1+0x68], R208 ;  /* 0x000068d001007387 */ /* 0x0003e80000100800 */
[----:B-1----:R-:W2:Y:S04]  /*14530*/  LDL.LU R208, [R1+0x5cc] ;  /* 0x0005cc0001d07983 */ /* 0x002ea80000300800 */
[----:B------:R-:W-:Y:S04]  /*14540*/  STL [R1+0x94], R171 ;  /* 0x000094ab01007387 */ /* 0x000fe80000100800 */
[----:B------:R1:W-:Y:S04]  /*14550*/  STL [R1+0x60], R225 ;  /* 0x000060e101007387 */ /* 0x0003e80000100800 */
[----:B-1----:R-:W3:Y:S04]  /*14560*/  LDL.LU R225, [R1+0x5c8] ;  /* 0x0005c80001e17983 */ /* 0x002ee80000300800 */
[----:B------:R-:W-:Y:S04]  /*14570*/  STL [R1+0x8c], R172 ;  /* 0x00008cac01007387 */ /* 0x000fe80000100800 */
[----:B------:R1:W-:Y:S04]  /*14580*/  STL [R1+0x84], R224 ;  /* 0x000084e001007387 */ /* 0x0003e80000100800 */
[----:B-1----:R-:W2:Y:S04]  /*14590*/  LDL.LU R224, [R1+0x5c4] ;  /* 0x0005c40001e07983 */ /* 0x002ea80000300800 */
[----:B------:R1:W-:Y:S04]  /*145a0*/  STL [R1+0x7c], R241 ;  /* 0x00007cf101007387 */ /* 0x0003e80000100800 */
[----:B-1----:R-:W3:Y:S04]  /*145b0*/  LDL.LU R241, [R1+0x5c0] ;  /* 0x0005c00001f17983 */ /* 0x002ee80000300800 */
[----:B------:R-:W-:Y:S04]  /*145c0*/  STL [R1+0x58], R174 ;  /* 0x000058ae01007387 */ /* 0x000fe80000100800 */
[----:B------:R1:W-:Y:S04]  /*145d0*/  STL [R1+0x74], R240 ;  /* 0x000074f001007387 */ /* 0x0003e80000100800 */
[----:B-1----:R-:W2:Y:S04]  /*145e0*/  LDL.LU R240, [R1+0x5bc] ;  /* 0x0005bc0001f07983 */ /* 0x002ea80000300800 */
[----:B------:R-:W-:Y:S04]  /*145f0*/  STL [R1+0x50], R177 ;  /* 0x000050b101007387 */ /* 0x000fe80000100800 */
[----:B------:R1:W-:Y:S04]  /*14600*/  STL [R1+0x48], R210 ;  /* 0x000048d201007387 */ /* 0x0003e80000100800 */
[----:B-1----:R-:W3:Y:S04]  /*14610*/  LDL.LU R210, [R1+0x5b8] ;  /* 0x0005b80001d27983 */ /* 0x002ee80000300800 */
[----:B------:R1:W-:Y:S04]  /*14620*/  STL [R1+0x6c], R17 ;  /* 0x00006c1101007387 */ /* 0x0003e80000100800 */
[----:B-1----:R-:W2:Y:S04]  /*14630*/  LDL.LU R17, [R1+0x5b4] ;  /* 0x0005b40001117983 */ /* 0x002ea80000300800 */
[----:B------:R1:W-:Y:S04]  /*14640*/  STL [R1+0x40], R195 ;  /* 0x000040c301007387 */ /* 0x0003e80000100800 */
[----:B-1----:R-:W2:Y:S01]  /*14650*/  LDL.LU R195, [R1+0x5b0] ;  /* 0x0005b00001c37983 */ /* 0x002ea20000300800 */
[----:B------:R-:W-:-:S02]  /*14660*/  IADD3.X R7, R7, UR19, RZ, P2, !PT ;  /* 0x0000001307077c10 */ /* 0x000fc400097fe4ff */
[----:B------:R-:W-:Y:S02]  /*14670*/  IADD3 R102, P2, R102, UR18, RZ ;  /* 0x0000001266667c10 */ /* 0x000fe4000ff5e0ff */
[----:B------:R-:W-:Y:S01]  /*14680*/  IADD3.X R11, R11, UR19, RZ, P1, !PT ;  /* 0x000000130b0b7c10 */ /* 0x000fe20008ffe4ff */
[----:B------:R1:W-:Y:S01]  /*14690*/  STL [R1+0x64], R7 ;  /* 0x0000640701007387 */ /* 0x0003e20000100800 */
[----:B------:R-:W-:Y:S02]  /*146a0*/  IADD3 R110, P1, R110, UR18, RZ ;  /* 0x000000126e6e7c10 */ /* 0x000fe4000ff3e0ff */
[----:B------:R-:W-:Y:S02]  /*146b0*/  IADD3.X R120, R120, UR19, RZ, P4, !PT ;  /* 0x0000001378787c10 */ /* 0x000fe4000a7fe4ff */
[----:B------:R-:W-:Y:S01]  /*146c0*/  IADD3 R22, P4, R22, UR18, RZ ;  /* 0x0000001216167c10 */ /* 0x000fe2000ff9e0ff */
[----:B-1----:R0:W5:Y:S04]  /*146d0*/  LDL.LU R7, [R1+0x5ac] ;  /* 0x0005ac0001077983 */ /* 0x0021680000300800 */
[----:B------:R1:W-:Y:S01]  /*146e0*/  STL [R1+0x38], R102 ;  /* 0x0000386601007387 */ /* 0x0003e20000100800 */
[----:B------:R-:W-:-:S03]  /*146f0*/  IADD3.X R8, R8, UR19, RZ, P6, !PT ;  /* 0x0000001308087c10 */ /* 0x000fc6000b7fe4ff */
[----:B-1----:R-:W2:Y:S04]  /*14700*/  LDL.LU R102, [R1+0x5a8] ;  /* 0x0005a80001667983 */ /* 0x002ea80000300800 */
[----:B------:R1:W-:Y:S01]  /*14710*/  STL [R1+0x5c], R11 ;  /* 0x00005c0b01007387 */ /* 0x0003e20000100800 */
[----:B------:R-:W-:-:S03]  /*14720*/  IADD3.X R211, R211, UR19, RZ, P5, !PT ;  /* 0x00000013d3d37c10 */ /* 0x000fc6000affe4ff */
[----:B-1----:R-:W2:Y:S04]  /*14730*/  LDL.LU R11, [R1+0x5a4] ;  /* 0x0005a400010b7983 */ /* 0x002ea80000300800 */
[----:B------:R1:W-:Y:S01]  /*14740*/  STL [R1+0x30], R110 ;  /* 0x0000306e01007387 */ /* 0x0003e20000100800 */
[----:B----4-:R-:W-:-:S03]  /*14750*/  IADD3 R121, P6, R121, UR18, RZ ;  /* 0x0000001279797c10 */ /* 0x010fc6000ffde0ff */
[----:B-1----:R-:W4:Y:S04]  /*14760*/  LDL.LU R110, [R1+0x5a0] ;  /* 0x0005a000016e7983 */ /* 0x002f280000300800 */
[----:B------:R1:W-:Y:S01]  /*14770*/  STL [R1+0x28], R22 ;  /* 0x0000281601007387 */ /* 0x0003e20000100800 */
[----:B------:R-:W-:-:S03]  /*14780*/  IADD3.X R227, R227, UR19, RZ, P2, !PT ;  /* 0x00000013e3e37c10 */ /* 0x000fc600097fe4ff */
[----:B-1----:R-:W4:Y:S04]  /*14790*/  LDL.LU R22, [R1+0x59c] ;  /* 0x00059c0001167983 */ /* 0x002f280000300800 */
[----:B------:R-:W-:Y:S01]  /*147a0*/  STL [R1+0x54], R120 ;  /* 0x0000547801007387 */ /* 0x000fe20000100800 */
[----:B------:R-:W-:Y:S02]  /*147b0*/  IADD3 R90, P2, R90, UR18, RZ ;  /* 0x000000125a5a7c10 */ /* 0x000fe4000ff5e0ff */
[----:B---3--:R-:W-:Y:S02]  /*147c0*/  IADD3 R210, P5, R210, UR18, RZ ;  /* 0x00000012d2d27c10 */ /* 0x008fe4000ffbe0ff */
[----:B--2---:R-:W-:Y:S02]  /*147d0*/  IADD3.X R195, R195, UR19, RZ, P3, !PT ;  /* 0x00000013c3c37c10 */ /* 0x004fe40009ffe4ff */
[----:B------:R-:W-:-:S03]  /*147e0*/  IADD3 R194, P3, R194, UR18, RZ ;  /* 0x00000012c2c27c10 */ /* 0x000fc6000ff7e0ff */
[----:B------:R1:W-:Y:S04]  /*147f0*/  STL [R1+0x4c], R195 ;  /* 0x00004cc301007387 */ /* 0x0003e80000100800 */
[----:B-1----:R-:W2:Y:S04]  /*14800*/  LDL.LU R195, [R1+0x598] ;  /* 0x0005980001c37983 */ /* 0x002ea80000300800 */
[----:B------:R1:W-:Y:S04]  /*14810*/  STL [R1+0x20], R194 ;  /* 0x000020c201007387 */ /* 0x0003e80000100800 */
[----:B-1----:R-:W3:Y:S04]  /*14820*/  LDL.LU R194, [R1+0x594] ;  /* 0x0005940001c27983 */ /* 0x002ee80000300800 */
[----:B------:R1:W-:Y:S04]  /*14830*/  STL [R1+0x44], R8 ;  /* 0x0000440801007387 */ /* 0x0003e80000100800 */
[----:B-1----:R0:W5:Y:S04]  /*14840*/  LDL.LU R8, [R1+0x590] ;  /* 0x0005900001087983 */ /* 0x0021680000300800 */
[----:B------:R1:W-:Y:S04]  /*14850*/  STL [R1+0x3c], R211 ;  /* 0x00003cd301007387 */ /* 0x0003e80000100800 */
[----:B-1----:R-:W4:Y:S04]  /*14860*/  LDL.LU R211, [R1+0x58c] ;  /* 0x00058c0001d37983 */ /* 0x002f280000300800 */
[----:B------:R-:W-:Y:S04]  /*14870*/  STL [R1+0x18], R121 ;  /* 0x0000187901007387 */ /* 0x000fe80000100800 */
[----:B------:R1:W-:Y:S04]  /*14880*/  STL [R1+0x10], R210 ;  /* 0x000010d201007387 */ /* 0x0003e80000100800 */
[----:B-1----:R-:W4:Y:S04]  /*14890*/  LDL.LU R210, [R1+0x588] ;  /* 0x0005880001d27983 */ /* 0x002f280000300800 */
[----:B------:R1:W-:Y:S04]  /*148a0*/  STL [R1+0x34], R227 ;  /* 0x000034e301007387 */ /* 0x0003e80000100800 */
[----:B-1----:R-:W4:Y:S04]  /*148b0*/  LDL.LU R227, [R1+0x584] ;  /* 0x0005840001e37983 */ /* 0x002f280000300800 */
[----:B------:R1:W-:Y:S04]  /*148c0*/  STL [R1+0x8], R90 ;  /* 0x0000085a01007387 */ /* 0x0003e80000100800 */
[----:B-1----:R-:W2:Y:S01]  /*148d0*/  LDL.LU R90, [R1+0x580] ;  /* 0x00058000015a7983 */ /* 0x002ea20000300800 */
[----:B------:R-:W-:Y:S01]  /*148e0*/  WARPGROUP.ARRIVE ;  /* 0x00000000000079c5 */ /* 0x000fe20000000000 */
[----:B------:R-:W-:Y:S01]  /*148f0*/  UMOV UR13, 0x40000040 ;  /* 0x40000040000d7882 */ /* 0x000fe20000000000 */
[----:B------:R-:W-:-:S04]  /*14900*/  UMOV UR15, 0x40000040 ;  /* 0x40000040000f7882 */ /* 0x000fc80000000000 */
[----:B------:R-:W-:Y:S01]  /*14910*/  QGMMA.64x128x32.F32.E4M3.E4M3 R24, gdesc[UR12], R24 ;  /* 0x01e000000c1879f3 */ /* 0x000fe20008700818 */
[----:B------:R-:W-:Y:S02]  /*14920*/  IADD3.X R226, R226, UR19, RZ, P1, !PT ;  /* 0x00000013e2e27c10 */ /* 0x000fe40008ffe4ff */
[----:B------:R-:W-:Y:S02]  /*14930*/  IADD3 R243, P1, R243, UR18, RZ ;  /* 0x00000012f3f37c10 */ /* 0x000fe4000ff3e0ff */
[----:B------:R-:W-:Y:S01]  /*14940*/  IADD3.X R242, R242, UR19, RZ, P4, !PT ;  /* 0x00000013f2f27c10 */ /* 0x000fe2000a7fe4ff */
[----:B------:R1:W-:Y:S04]  /*14950*/  STL [R1+0x2c], R226 ;  /* 0x00002ce201007387 */ /* 0x0003e80000100800 */
[----:B-1----:R-:W4:Y:S04]  /*14960*/  LDL.LU R226, [R1+0x57c] ;  /* 0x00057c0001e27983 */ /* 0x002f280000300800 */
[----:B------:R1:W-:Y:S04]  /*14970*/  STL [R1], R243 ;  /* 0x000000f301007387 */ /* 0x0003e80000100800 */
[----:B-1----:R-:W3:Y:S04]  /*14980*/  LDL.LU R243, [R1+0x578] ;  /* 0x0005780001f37983 */ /* 0x002ee80000300800 */
[----:B------:R1:W-:Y:S04]  /*14990*/  STL [R1+0x24], R242 ;  /* 0x000024f201007387 */ /* 0x0003e80000100800 */
[----:B-1----:R-:W4:Y:S01]  /*149a0*/  LDL.LU R242, [R1+0x574] ;  /* 0x0005740001f27983 */ /* 0x002f220000300800 */
[----:B------:R-:W-:-:S02]  /*149b0*/  IADD3.X R190, R190, UR19, RZ, P3, !PT ;  /* 0x00000013bebe7c10 */ /* 0x000fc40009ffe4ff */
[----:B------:R-:W-:Y:S02]  /*149c0*/  IADD3.X R17, R17, UR19, RZ, P5, !PT ;  /* 0x0000001311117c10 */ /* 0x000fe4000affe4ff */
[----:B------:R-:W-:Y:S01]  /*149d0*/  IADD3.X R192, R192, UR19, RZ, P2, !PT ;  /* 0x00000013c0c07c10 */ /* 0x000fe200097fe4ff */
[----:B------:R-:W-:-:S12]  /*149e0*/  QGMMA.64x128x32.F32.E4M3.E4M3 R24, gdesc[UR8], R24 ;  /* 0x01e00000081879f3 */ /* 0x000fd80008700818 */
[----:B------:R-:W-:Y:S01]  /*149f0*/  QGMMA.64x128x32.F32.E4M3.E4M3 R24, gdesc[UR28], R24 ;  /* 0x01e000001c1879f3 */ /* 0x000fe20008700818 */
[----:B--2---:R-:W-:-:S05]  /*14a00*/  IADD3.X R90, R90, UR19, RZ, P6, !PT ;  /* 0x000000135a5a7c10 */ /* 0x004fca000b7fe4ff */
[----:B------:R1:W-:Y:S04]  /*14a10*/  STL [R1+0x14], R90 ;  /* 0x0000145a01007387 */ /* 0x0003e80000100800 */
[----:B------:R-:W-:Y:S04]  /*14a20*/  STL [R1+0x1c], R190 ;  /* 0x00001cbe01007387 */ /* 0x000fe80000100800 */
[----:B-1----:R-:W2:Y:S04]  /*14a30*/  LDL.LU R90, [R1+0x570] ;  /* 0x00057000015a7983 */ /* 0x002ea80000300800 */
[----:B------:R1:W-:Y:S04]  /*14a40*/  STL [R1+0xc], R17 ;  /* 0x00000c1101007387 */ /* 0x0003e80000100800 */
[----:B-1----:R-:W2:Y:S01]  /*14a50*/  LDL.LU R17, [R1+0x56c] ;  /* 0x00056c0001117983 */ /* 0x002ea20000300800 */
[----:B------:R-:W-:Y:S03]  /*14a60*/  QGMMA.64x128x32.F32.E4M3.E4M3 R24, gdesc[UR24], R24, gsb0 ;  /* 0x01e00000181879f3 */ /* 0x000fe60008000818 */
[----:B------:R-:W2:Y:S04]  /*14a70*/  LDL.LU R190, [R1+0x458] ;  /* 0x0004580001be7983 */ /* 0x000ea80000300800 */
[----:B------:R1:W-:Y:S04]  /*14a80*/  STL [R1+0x4], R192 ;  /* 0x000004c001007387 */ /* 0x0003e80000100800 */
[----:B-1----:R-:W2:Y:S01]  /*14a90*/  LDL.LU R192, [R1+0x43c] ;  /* 0x00043c0001c07983 */ /* 0x002ea20000300800 */
[----:B---3--:R-:W-:-:S04]  /*14aa0*/  IADD3 R243, P2, R243, UR18, RZ ;  /* 0x00000012f3f37c10 */ /* 0x008fc8000ff5e0ff */
[----:B----4-:R-:W-:Y:S02]  /*14ab0*/  IADD3.X R242, R242, UR19, RZ, P2, !PT ;  /* 0x00000013f2f27c10 */ /* 0x010fe400097fe4ff */
[----:B------:R-:W-:-:S04]  /*14ac0*/  IADD3 R231, P2, R231, UR18, RZ ;  /* 0x00000012e7e77c10 */ /* 0x000fc8000ff5e0ff */
[----:B------:R-:W-:Y:S02]  /*14ad0*/  IADD3.X R230, R230, UR19, RZ, P2, !PT ;  /* 0x00000013e6e67c10 */ /* 0x000fe400097fe4ff */
[----:B------:R-:W-:-:S04]  /*14ae0*/  IADD3 R219, P2, R219, UR18, RZ ;  /* 0x00000012dbdb7c10 */ /* 0x000fc8000ff5e0ff */
[----:B------:R-:W-:Y:S02]  /*14af0*/  IADD3.X R218, R218, UR19, RZ, P2, !PT ;  /* 0x00000013dada7c10 */ /* 0x000fe400097fe4ff */
[----:B------:R-:W-:-:S04]  /*14b00*/  IADD3 R207, P2, R207, UR18, RZ ;  /* 0x00000012cfcf7c10 */ /* 0x000fc8000ff5e0ff */
[----:B------:R-:W-:Y:S02]  /*14b10*/  IADD3.X R206, R206, UR19, RZ, P2, !PT ;  /* 0x00000013cece7c10 */ /* 0x000fe400097fe4ff */
[----:B------:R-:W-:Y:S02]  /*14b20*/  IADD3 R195, P2, R195, UR18, RZ ;  /* 0x00000012c3c37c10 */ /* 0x000fe4000ff5e0ff */
[----:B------:R-:W-:Y:S02]  /*14b30*/  IADD3 R251, P4, R251, UR18, RZ ;  /* 0x00000012fbfb7c10 */ /* 0x000fe4000ff9e0ff */
[----:B------:R-:W-:Y:S02]  /*14b40*/  IADD3 R249, P3, R249, UR18, RZ ;  /* 0x00000012f9f97c10 */ /* 0x000fe4000ff7e0ff */
[----:B------:R-:W-:Y:S02]  /*14b50*/  IADD3 R247, P6, R247, UR18, RZ ;  /* 0x00000012f7f77c10 */ /* 0x000fe4000ffde0ff */
[----:B------:R-:W-:-:S02]  /*14b60*/  IADD3 R245, P5, R245, UR18, RZ ;  /* 0x00000012f5f57c10 */ /* 0x000fc4000ffbe0ff */
[----:B------:R-:W-:Y:S02]  /*14b70*/  IADD3.X R194, R194, UR19, RZ, P2, !PT ;  /* 0x00000013c2c27c10 */ /* 0x000fe400097fe4ff */
[----:B------:R-:W-:Y:S02]  /*14b80*/  IADD3 R112, P2, R112, UR18, RZ ;  /* 0x0000001270707c10 */ /* 0x000fe4000ff5e0ff */
[----:B------:R-:W-:Y:S02]  /*14b90*/  IADD3.X R252, R252, UR19, RZ, P1, !PT ;  /* 0x00000013fcfc7c10 */ /* 0x000fe40008ffe4ff */
[----:B------:R-:W-:Y:S02]  /*14ba0*/  IADD3.X R250, R250, UR19, RZ, P4, !PT ;  /* 0x00000013fafa7c10 */ /* 0x000fe4000a7fe4ff */
[----:B------:R-:W-:Y:S02]  /*14bb0*/  IADD3.X R248, R248, UR19, RZ, P3, !PT ;  /* 0x00000013f8f87c10 */ /* 0x000fe40009ffe4ff */
[----:B------:R-:W-:-:S02]  /*14bc0*/  IADD3.X R246, R246, UR19, RZ, P6, !PT ;  /* 0x00000013f6f67c10 */ /* 0x000fc4000b7fe4ff */
        /* <DEDUP_REMOVED lines=31> */
[----:B------:R-:W-:Y:S02]  /*14dc0*/  IADD3.X R216, R216, UR19, RZ, P1, !PT ;  /* 0x00000013d8d87c10 */ /* 0x000fe40008ffe4ff */
[----:B------:R-:W-:Y:S02]  /*14dd0*/  IADD3.X R214, R214, UR19, RZ, P4, !PT ;  /* 0x00000013d6d67c10 */ /* 0x000fe4000a7fe4ff */
[----:B------:R-:W-:Y:S02]  /*14de0*/  IADD3.X R212, R212, UR19, RZ, P3, !PT ;  /* 0x00000013d4d47c10 */ /* 0x000fe40009ffe4ff */
[----:B------:R-:W-:Y:S02]  /*14df0*/  IADD3.X R210, R210, UR19, RZ, P6, !PT ;  /* 0x00000013d2d27c10 */ /* 0x000fe4000b7fe4ff */
[----:B------:R-:W-:-:S02]  /*14e00*/  IADD3.X R208, R208, UR19, RZ, P5, !PT ;  /* 0x00000013d0d07c10 */ /* 0x000fc4000affe4ff */
[----:B------:R-:W-:Y:S02]  /*14e10*/  IADD3 R205, P1, R205, UR18, RZ ;  /* 0x00000012cdcd7c10 */ /* 0x000fe4000ff3e0ff */
[----:B------:R-:W-:Y:S02]  /*14e20*/  IADD3 R203, P4, R203, UR18, RZ ;  /* 0x00000012cbcb7c10 */ /* 0x000fe4000ff9e0ff */
[----:B------:R-:W-:Y:S02]  /*14e30*/  IADD3 R201, P3, R201, UR18, RZ ;  /* 0x00000012c9c97c10 */ /* 0x000fe4000ff7e0ff */
[----:B------:R-:W-:Y:S02]  /*14e40*/  IADD3 R199, P6, R199, UR18, RZ ;  /* 0x00000012c7c77c10 */ /* 0x000fe4000ffde0ff */
[----:B------:R-:W-:Y:S02]  /*14e50*/  IADD3 R197, P5, R197, UR18, RZ ;  /* 0x00000012c5c57c10 */ /* 0x000fe4000ffbe0ff */
[----:B------:R-:W-:-:S02]  /*14e60*/  IADD3.X R204, R204, UR19, RZ, P1, !PT ;  /* 0x00000013cccc7c10 */ /* 0x000fc40008ffe4ff */
[----:B------:R-:W-:Y:S02]  /*14e70*/  IADD3.X R202, R202, UR19, RZ, P4, !PT ;  /* 0x00000013caca7c10 */ /* 0x000fe4000a7fe4ff */
[----:B------:R-:W-:Y:S02]  /*14e80*/  IADD3.X R200, R200, UR19, RZ, P3, !PT ;  /* 0x00000013c8c87c10 */ /* 0x000fe40009ffe4ff */
[----:B------:R-:W-:Y:S02]  /*14e90*/  IADD3.X R198, R198, UR19, RZ, P6, !PT ;  /* 0x00000013c6c67c10 */ /* 0x000fe4000b7fe4ff */
[----:B------:R-:W-:Y:S01]  /*14ea0*/  IADD3.X R196, R196, UR19, RZ, P5, !PT ;  /* 0x00000013c4c47c10 */ /* 0x000fe2000affe4ff */
[----:B------:R-:W-:Y:S01]  /*14eb0*/  UIADD3 UR4, UR4, 0x1, URZ ;  /* 0x0000000104047890 */ /* 0x000fe2000fffe03f */
[----:B------:R-:W-:Y:S02]  /*14ec0*/  IADD3 R193, P1, R193, UR18, RZ ;  /* 0x00000012c1c17c10 */ /* 0x000fe4000ff3e0ff */
[----:B------:R-:W-:-:S02]  /*14ed0*/  IADD3 R116, P4, R116, UR18, RZ ;  /* 0x0000001274747c10 */ /* 0x000fc4000ff9e0ff */
[----:B------:R-:W-:Y:S02]  /*14ee0*/  IADD3 R115, P3, R115, UR18, RZ ;  /* 0x0000001273737c10 */ /* 0x000fe4000ff7e0ff */
[----:B------:R-:W-:Y:S02]  /*14ef0*/  IADD3 R114, P6, R114, UR18, RZ ;  /* 0x0000001272727c10 */ /* 0x000fe4000ffde0ff */
[----:B------:R-:W-:Y:S02]  /*14f00*/  IADD3 R113, P5, R113, UR18, RZ ;  /* 0x0000001271717c10 */ /* 0x000fe4000ffbe0ff */
[----:B------:R-:W-:Y:S02]  /*14f10*/  IADD3.X R99, R99, UR19, RZ, P1, !PT ;  /* 0x0000001363637c10 */ /* 0x000fe40008ffe4ff */
[----:B------:R-:W-:Y:S02]  /*14f20*/  IADD3.X R97, R97, UR19, RZ, P4, !PT ;  /* 0x0000001361617c10 */ /* 0x000fe4000a7fe4ff */
[----:B------:R-:W-:-:S02]  /*14f30*/  IADD3.X R95, R95, UR19, RZ, P3, !PT ;  /* 0x000000135f5f7c10 */ /* 0x000fc40009ffe4ff */
[----:B------:R-:W-:Y:S02]  /*14f40*/  IADD3.X R93, R93, UR19, RZ, P6, !PT ;  /* 0x000000135d5d7c10 */ /* 0x000fe4000b7fe4ff */
[----:B------:R-:W-:Y:S02]  /*14f50*/  IADD3.X R91, R91, UR19, RZ, P5, !PT ;  /* 0x000000135b5b7c10 */ /* 0x000fe4000affe4ff */
[----:B------:R-:W-:Y:S02]  /*14f60*/  IADD3 R111, P1, R111, UR18, RZ ;  /* 0x000000126f6f7c10 */ /* 0x000fe4000ff3e0ff */
[----:B------:R-:W-:Y:S02]  /*14f70*/  IADD3 R110, P4, R110, UR18, RZ ;  /* 0x000000126e6e7c10 */ /* 0x000fe4000ff9e0ff */
[----:B------:R-:W-:Y:S02]  /*14f80*/  IADD3 R109, P3, R109, UR18, RZ ;  /* 0x000000126d6d7c10 */ /* 0x000fe4000ff7e0ff */
[----:B------:R-:W-:-:S02]  /*14f90*/  IADD3 R108, P6, R108, UR18, RZ ;  /* 0x000000126c6c7c10 */ /* 0x000fc4000ffde0ff */
[----:B------:R-:W-:Y:S02]  /*14fa0*/  IADD3 R107, P5, R107, UR18, RZ ;  /* 0x000000126b6b7c10 */ /* 0x000fe4000ffbe0ff */
[----:B------:R-:W-:Y:S02]  /*14fb0*/  ISETP.NE.U32.AND P0, PT, R119, UR4, PT ;  /* 0x0000000477007c0c */ /* 0x000fe4000bf05070 */
        /* <DEDUP_REMOVED lines=15> */
[----:B------:R-:W-:-:S02]  /*150b0*/  IADD3 R98, P1, R98, UR18, RZ ;  /* 0x0000001262627c10 */ /* 0x000fc4000ff3e0ff */
[----:B------:R-:W-:Y:S02]  /*150c0*/  IADD3 R96, P4, R96, UR18, RZ ;  /* 0x0000001260607c10 */ /* 0x000fe4000ff9e0ff */
[----:B------:R-:W-:Y:S02]  /*150d0*/  IADD3 R94, P3, R94, UR18, RZ ;  /* 0x000000125e5e7c10 */ /* 0x000fe4000ff7e0ff */
[----:B------:R-:W-:Y:S01]  /*150e0*/  IADD3 R92, P6, R92, UR18, RZ ;  /* 0x000000125c5c7c10 */ /* 0x000fe2000ffde0ff */
[----:B------:R-:W-:Y:S02]  /*150f0*/  WARPGROUP.DEPBAR.LE gsb0, 0x0 ;  /* 0x00008000000079c5 */ /* 0x000fe40000010000 */
[----:B------:R-:W-:Y:S02]  /*15100*/  IADD3.X R117, R117, UR19, RZ, P1, !PT ;  /* 0x0000001375757c10 */ /* 0x000fe40008ffe4ff */
[----:B------:R-:W-:Y:S02]  /*15110*/  IADD3.X R23, R23, UR19, RZ, P4, !PT ;  /* 0x0000001317177c10 */ /* 0x000fe4000a7fe4ff */
[----:B------:R-:W-:-:S02]  /*15120*/  IADD3.X R21, R21, UR19, RZ, P3, !PT ;  /* 0x0000001315157c10 */ /* 0x000fc40009ffe4ff */
[----:B------:R-:W-:Y:S02]  /*15130*/  IADD3.X R19, R19, UR19, RZ, P6, !PT ;  /* 0x0000001313137c10 */ /* 0x000fe4000b7fe4ff */
[----:B--2---:R-:W-:-:S05]  /*15140*/  IADD3 R190, P2, R190, UR17, RZ ;  /* 0x00000011bebe7c10 */ /* 0x004fca000ff5e0ff */
[----:B------:R0:W-:Y:S01]  /*15150*/  STL [R1+0x458], R190 ;  /* 0x000458be01007387 */ /* 0x0001e20000100800 */
[----:B------:R-:W-:-:S05]  /*15160*/  IADD3.X R192, R192, UR6, RZ, P2, !PT ;  /* 0x00000006c0c07c10 */ /* 0x000fca00097fe4ff */
[----:B------:R0:W-:Y:S01]  /*15170*/  STL [R1+0x43c], R192 ;  /* 0x00043cc001007387 */ /* 0x0001e20000100800 */
[----:B------:R-:W-:-:S04]  /*15180*/  IADD3 R90, P5, R90, UR18, RZ ;  /* 0x000000125a5a7c10 */ /* 0x000fc8000ffbe0ff */
[----:B------:R-:W-:Y:S01]  /*15190*/  IADD3.X R17, R17, UR19, RZ, P5, !PT ;  /* 0x0000001311117c10 */ /* 0x000fe2000affe4ff */
[----:B------:R-:W-:Y:S08]  /*151a0*/  @P0 BRA `(.L_x_2) ;  /* 0xffffff5400f40947 */ /* 0x000ff0000383ffff */
.L_x_1:
[----:B------:R-:W2:Y:S01]  /*151b0*/  LDL.LU R119, [R1+0x564] ;  /* 0x0005640001777983 */ /* 0x000ea20000300800 */
[----:B------:R-:W1:Y:S01]  /*151c0*/  S2R R10, SR_TID.X ;  /* 0x00000000000a7919 */ /* 0x000e620000002100 */
[----:B------:R-:W-:Y:S02]  /*151d0*/  F2FP.SATFINITE.E4M3.F32.PACK_AB_MERGE_C R24, R25, R24, RZ ;  /* 0x000000181918723e */ /* 0x000fe400048070ff */
[----:B------:R-:W-:Y:S01]  /*151e0*/  F2FP.SATFINITE.E4M3.F32.PACK_AB_MERGE_C R26, R27, R26, RZ ;  /* 0x0000001a1b1a723e */ /* 0x000fe200048070ff */
[----:B------:R-:W3:Y:S01]  /*151f0*/  LDL.LU R118, [R1+0x560] ;  /* 0x0005600001767983 */ /* 0x000ee20000300800 */
[----:B------:R-:W-:Y:S02]  /*15200*/  F2FP.SATFINITE.E4M3.F32.PACK_AB_MERGE_C R28, R29, R28, RZ ;  /* 0x0000001c1d1c723e */ /* 0x000fe400048070ff */
[----:B------:R-:W-:Y:S01]  /*15210*/  F2FP.SATFINITE.E4M3.F32.PACK_AB_MERGE_C R30, R31, R30, RZ ;  /* 0x0000001e1f1e723e */ /* 0x000fe200048070ff */
[----:B------:R-:W4:Y:S01]  /*15220*/  LDL.LU R14, [R1+0x568] ;  /* 0x00056800010e7983 */ /* 0x000f220000300800 */
[----:B------:R-:W-:-:S02]  /*15230*/  F2FP.SATFINITE.E4M3.F32.PACK_AB_MERGE_C R32, R33, R32, RZ ;  /* 0x000000202120723e */ /* 0x000fc400048070ff */
[----:B------:R-:W-:Y:S01]  /*15240*/  F2FP.SATFINITE.E4M3.F32.PACK_AB_MERGE_C R34, R35, R34, RZ ;  /* 0x000000222322723e */ /* 0x000fe200048070ff */
[----:B------:R-:W4:Y:S01]  /*15250*/  LDL.LU R88, [R1+0x55c] ;  /* 0x00055c0001587983 */ /* 0x000f220000300800 */
[----:B------:R-:W-:Y:S02]  /*15260*/  F2FP.SATFINITE.E4M3.F32.PACK_AB_MERGE_C R56, R57, R56, RZ ;  /* 0x000000383938723e */ /* 0x000fe400048070ff */
[----:B------:R-:W-:Y:S02]  /*15270*/  F2FP.SATFINITE.E4M3.F32.PACK_AB_MERGE_C R60, R61, R60, RZ ;  /* 0x0000003c3d3c723e */ /* 0x000fe400048070ff */
[----:B------:R-:W-:Y:S02]  /*15280*/  F2FP.SATFINITE.E4M3.F32.PACK_AB_MERGE_C R64, R65, R64, RZ ;  /* 0x000000404140723e */ /* 0x000fe400048070ff */
[----:B------:R-:W-:Y:S02]  /*15290*/  F2FP.SATFINITE.E4M3.F32.PACK_AB_MERGE_C R40, R41, R40, RZ ;  /* 0x000000282928723e */ /* 0x000fe400048070ff */
[----:B------:R-:W-:-:S02]  /*152a0*/  F2FP.SATFINITE.E4M3.F32.PACK_AB_MERGE_C R42, R43, R42, RZ ;  /* 0x0000002a2b2a723e */ /* 0x000fc400048070ff */
[----:B------:R-:W-:Y:S02]  /*152b0*/  F2FP.SATFINITE.E4M3.F32.PACK_AB_MERGE_C R44, R45, R44, RZ ;  /* 0x0000002c2d2c723e */ /* 0x000fe400048070ff */
        /* <DEDUP_REMOVED lines=11> */
[----:B------:R-:W-:Y:S01]  /*15370*/  F2FP.SATFINITE.E4M3.F32.PACK_AB_MERGE_C R82, R83, R82, RZ ;  /* 0x000000525352723e */ /* 0x000fe200048070ff */
[----:B------:R-:W-:Y:S01]  /*15380*/  USHF.L.U32 UR16, UR16, 0x7, URZ ;  /* 0x0000000710107899 */ /* 0x000fe2000800063f */
[----:B-----5:R-:W-:Y:S01]  /*15390*/  LOP3.LUT R8, R24, 0xffff, RZ, 0xc0, !PT ;  /* 0x0000ffff18087812 */ /* 0x020fe200078ec0ff */
[----:B------:R-:W-:Y:S01]  /*153a0*/  ULDC.64 UR8, c[0x0][0x228] ;  /* 0x00008a0000087ab9 */ /* 0x000fe20000000a00 */
[----:B------:R-:W-:Y:S01]  /*153b0*/  LOP3.LUT R26, R26, 0xffff, RZ, 0xc0, !PT ;  /* 0x0000ffff1a1a7812 */ /* 0x000fe200078ec0ff */
[----:B------:R-:W-:Y:S01]  /*153c0*/  ULDC UR4, c[0x0][0x22c] ;  /* 0x00008b0000047ab9 */ /* 0x000fe20000000800 */
[----:B------:R-:W-:Y:S01]  /*153d0*/  LOP3.LUT R32, R32, 0xffff, RZ, 0xc0, !PT ;  /* 0x0000ffff20207812 */ /* 0x000fe200078ec0ff */
[----:B------:R-:W-:Y:S01]  /*153e0*/  ULDC UR6, c[0x0][0x22c] ;  /* 0x00008b0000067ab9 */ /* 0x000fe20000000800 */
[----:B------:R-:W-:Y:S02]  /*153f0*/  LOP3.LUT R34, R34, 0xffff, RZ, 0xc0, !PT ;  /* 0x0000ffff22227812 */ /* 0x000fe400078ec0ff */
[----:B------:R-:W-:-:S02]  /*15400*/  LOP3.LUT R15, R28, 0xffff, RZ, 0xc0, !PT ;  /* 0x0000ffff1c0f7812 */ /* 0x000fc400078ec0ff */
[----:B------:R-:W-:Y:S02]  /*15410*/  LOP3.LUT R19, R30, 0xffff, RZ, 0xc0, !PT ;  /* 0x0000ffff1e137812 */ /* 0x000fe400078ec0ff */
[----:B------:R-:W-:Y:S02]  /*15420*/  LOP3.LUT R56, R56, 0xffff, RZ, 0xc0, !PT ;  /* 0x0000ffff38387812 */ /* 0x000fe400078ec0ff */
[----:B------:R-:W-:Y:S02]  /*15430*/  LOP3.LUT R31, R60, 0xffff, RZ, 0xc0, !PT ;  /* 0x0000ffff3c1f7812 */ /* 0x000fe400078ec0ff */
[----:B------:R-:W-:Y:S02]  /*15440*/  LOP3.LUT R64, R64, 0xffff, RZ, 0xc0, !PT ;  /* 0x0000ffff40407812 */ /* 0x000fe400078ec0ff */
[--C-:B------:R-:W-:Y:S02]  /*15450*/  PRMT R5, R32, 0x3340, R1.reuse ;  /* 0x0000334020057816 */ /* 0x100fe40000000001 */
[----:B------:R-:W-:-:S02]  /*15460*/  PRMT R7, R34, 0x3340, R1 ;  /* 0x0000334022077816 */ /* 0x000fc40000000001 */
[----:B------:R-:W-:Y:S02]  /*15470*/  PRMT R2, R8, 0x3340, R15 ;  /* 0x0000334008027816 */ /* 0x000fe4000000000f */
[----:B------:R-:W-:Y:S02]  /*15480*/  PRMT R4, R26, 0x3340, R19 ;  /* 0x000033401a047816 */ /* 0x000fe40000000013 */
[----:B------:R-:W-:Y:S02]  /*15490*/  LOP3.LUT R40, R40, 0xffff, RZ, 0xc0, !PT ;  /* 0x0000ffff28287812 */ /* 0x000fe400078ec0ff */
[----:B------:R-:W-:Y:S02]  /*154a0*/  LOP3.LUT R42, R42, 0xffff, RZ, 0xc0, !PT ;  /* 0x0000ffff2a2a7812 */ /* 0x000fe400078ec0ff */
[----:B------:R-:W-:Y:S02]  /*154b0*/  LOP3.LUT R21, R44, 0xffff, RZ, 0xc0, !PT ;  /* 0x0000ffff2c157812 */ /* 0x000fe400078ec0ff */
[----:B------:R-:W-:-:S02]  /*154c0*/  LOP3.LUT R27, R46, 0xffff, RZ, 0xc0, !PT ;  /* 0x0000ffff2e1b7812 */ /* 0x000fc400078ec0ff */
[----:B------:R-:W-:Y:S02]  /*154d0*/  LOP3.LUT R48, R48, 0xffff, RZ, 0xc0, !PT ;  /* 0x0000ffff30307812 */ /* 0x000fe400078ec0ff */
[----:B------:R-:W-:Y:S02]  /*154e0*/  LOP3.LUT R50, R50, 0xffff, RZ, 0xc0, !PT ;  /* 0x0000ffff32327812 */ /* 0x000fe400078ec0ff */
[----:B------:R-:W-:Y:S02]  /*154f0*/  PRMT R11, R64, 0x3340, R1 ;  /* 0x00003340400b7816 */ /* 0x000fe40000000001 */
[----:B------:R-:W-:Y:S02]  /*15500*/  PRMT R6, R56, 0x3340, R31 ;  /* 0x0000334038067816 */ /* 0x000fe4000000001f */
[----:B------:R-:W-:Y:S02]  /*15510*/  PRMT R9, R2, 0x5410, R5 ;  /* 0x0000541002097816 */ /* 0x000fe40000000005 */
[----:B0-----:R-:W-:-:S02]  /*15520*/  PRMT R13, R4, 0x5410, R7 ;  /* 0x00005410040d7816 */ /* 0x001fc40000000007 */
[----:B------:R-:W-:Y:S02]  /*15530*/  F2FP.SATFINITE.E4M3.F32.PACK_AB_MERGE_C R38, R39, R38, RZ ;  /* 0x000000262726723e */ /* 0x000fe400048070ff */
[--C-:B------:R-:W-:Y:S02]  /*15540*/  PRMT R5, R48, 0x3340, R1.reuse ;  /* 0x0000334030057816 */ /* 0x100fe40000000001 */
[----:B------:R-:W-:Y:S02]  /*15550*/  PRMT R7, R50, 0x3340, R1 ;  /* 0x0000334032077816 */ /* 0x000fe40000000001 */
[----:B------:R-:W-:Y:S02]  /*15560*/  PRMT R2, R40, 0x3340, R21 ;  /* 0x0000334028027816 */ /* 0x000fe40000000015 */
[----:B------:R-:W-:Y:S02]  /*15570*/  PRMT R4, R42, 0x3340, R27 ;  /* 0x000033402a047816 */ /* 0x000fe4000000001b */
[----:B------:R-:W-:-:S02]  /*15580*/  PRMT R25, R6, 0x5410, R11 ;  /* 0x0000541006197816 */ /* 0x000fc4000000000b */
[----:B------:R-:W-:Y:S02]  /*15590*/  LOP3.LUT R58, R58, 0xffff, RZ, 0xc0, !PT ;  /* 0x0000ffff3a3a7812 */ /* 0x000fe400078ec0ff */
[----:B------:R-:W-:Y:S02]  /*155a0*/  LOP3.LUT R35, R62, 0xffff, RZ, 0xc0, !PT ;  /* 0x0000ffff3e237812 */ /* 0x000fe400078ec0ff */
[----:B------:R-:W-:Y:S02]  /*155b0*/  LOP3.LUT R66, R66, 0xffff, RZ, 0xc0, !PT ;  /* 0x0000ffff42427812 */ /* 0x000fe400078ec0ff */
[----:B------:R-:W-:Y:S02]  /*155c0*/  LOP3.LUT R72, R72, 0xffff, RZ, 0xc0, !PT ;  /* 0x0000ffff48487812 */ /* 0x000fe400078ec0ff */
[----:B------:R-:W-:Y:S02]  /*155d0*/  LOP3.LUT R74, R74, 0xffff, RZ, 0xc0, !PT ;  /* 0x0000ffff4a4a7812 */ /* 0x000fe400078ec0ff */
[----:B------:R-:W-:-:S02]  /*155e0*/  LOP3.LUT R39, R76, 0xffff, RZ, 0xc0, !PT ;  /* 0x0000ffff4c277812 */ /* 0x000fc400078ec0ff */
[----:B------:R-:W-:Y:S02]  /*155f0*/  LOP3.LUT R41, R78, 0xffff, RZ, 0xc0, !PT ;  /* 0x0000ffff4e297812 */ /* 0x000fe400078ec0ff */
[----:B------:R-:W-:Y:S02]  /*15600*/  LOP3.LUT R80, R80, 0xffff, RZ, 0xc0, !PT ;  /* 0x0000ffff50507812 */ /* 0x000fe400078ec0ff */
[----:B------:R-:W-:Y:S02]  /*15610*/  LOP3.LUT R82, R82, 0xffff, RZ, 0xc0, !PT ;  /* 0x0000ffff52527812 */ /* 0x000fe400078ec0ff */
[----:B-1----:R-:W-:Y:S01]  /*15620*/  SHF.R.U32.HI R6, RZ, 0x6, R10 ;  /* 0x00000006ff067819 */ /* 0x002fe2000001160a */
[----:B------:R-:W-:Y:S01]  /*15630*/  ULOP3.LUT UR16, UR16, 0x180, URZ, 0xc0, !UPT ;  /* 0x0000018010107892 */ /* 0x000fe2000f8ec03f */
[----:B------:R-:W-:Y:S02]  /*15640*/  PRMT R17, R2, 0x5410, R5 ;  /* 0x0000541002117816 */ /* 0x000fe40000000005 */
[----:B------:R-:W-:-:S02]  /*15650*/  PRMT R23, R4, 0x5410, R7 ;  /* 0x0000541004177816 */ /* 0x000fc40000000007 */
[--C-:B------:R-:W-:Y:S02]  /*15660*/  PRMT R5, R80, 0x3340, R1.reuse ;  /* 0x0000334050057816 */ /* 0x100fe40000000001 */
[----:B------:R-:W-:Y:S02]  /*15670*/  PRMT R7, R82, 0x3340, R1 ;  /* 0x0000334052077816 */ /* 0x000fe40000000001 */
[----:B------:R-:W-:Y:S02]  /*15680*/  PRMT R2, R72, 0x3340, R39 ;  /* 0x0000334048027816 */ /* 0x000fe40000000027 */
[----:B------:R-:W-:Y:S02]  /*15690*/  PRMT R4, R74, 0x3340, R41 ;  /* 0x000033404a047816 */ /* 0x000fe40000000029 */
[----:B------:R-:W-:Y:S02]  /*156a0*/  SGXT.U32 R6, R6, 0x1 ;  /* 0x000000010606781a */ /* 0x000fe40000000000 */
[----:B------:R-:W-:-:S02]  /*156b0*/  F2FP.SATFINITE.E4M3.F32.PACK_AB_MERGE_C R36, R37, R36, RZ ;  /* 0x000000242524723e */ /* 0x000fc400048070ff */
[----:B------:R-:W-:Y:S02]  /*156c0*/  PRMT R33, R2, 0x5410, R5 ;  /* 0x0000541002217816 */ /* 0x000fe40000000005 */
[----:B------:R-:W-:Y:S02]  /*156d0*/  PRMT R37, R4, 0x5410, R7 ;  /* 0x0000541004257816 */ /* 0x000fe40000000007 */
[----:B------:R-:W-:Y:S02]  /*156e0*/  SHF.R.U32.HI R2, RZ, 0x8, R8 ;  /* 0x00000008ff027819 */ /* 0x000fe40000011608 */
[----:B------:R-:W-:Y:S02]  /*156f0*/  SHF.R.U32.HI R4, RZ, 0x8, R15 ;  /* 0x00000008ff047819 */ /* 0x000fe4000001160f */
[----:B------:R-:W-:Y:S02]  /*15700*/  SHF.R.U32.HI R5, RZ, 0x8, R19 ;  /* 0x00000008ff057819 */ /* 0x000fe40000011613 */
[----:B------:R-:W-:-:S02]  /*15710*/  SHF.R.U32.HI R7, RZ, 0x8, R34 ;  /* 0x00000008ff077819 */ /* 0x000fc40000011622 */
[----:B------:R-:W-:Y:S02]  /*15720*/  LOP3.LUT R4, R4, 0xffff, RZ, 0xc0, !PT ;  /* 0x0000ffff04047812 */ /* 0x000fe400078ec0ff */
[----:B------:R-:W-:Y:S02]  /*15730*/  LOP3.LUT R11, R2, 0xffff, RZ, 0xc0, !PT ;  /* 0x0000ffff020b7812 */ /* 0x000fe400078ec0ff */
[----:B------:R-:W-:Y:S02]  /*15740*/  LOP3.LUT R5, R5, 0xffff, RZ, 0xc0, !PT ;  /* 0x0000ffff05057812 */ /* 0x000fe400078ec0ff */
[----:B------:R-:W-:Y:S02]  /*15750*/  LOP3.LUT R7, R7, 0xffff, RZ, 0xc0, !PT ;  /* 0x0000ffff07077812 */ /* 0x000fe400078ec0ff */
[----:B------:R-:W-:Y:S02]  /*15760*/  PRMT R11, R11, 0x3340, R4 ;  /* 0x000033400b0b7816 */ /* 0x000fe40000000004 */
[----:B------:R-:W-:-:S02]  /*15770*/  PRMT R15, R7, 0x3340, R12 ;  /* 0x00003340070f7816 */ /* 0x000fc4000000000c */
[----:B------:R-:W-:Y:S02]  /*15780*/  LOP3.LUT R36, R36, 0xffff, RZ, 0xc0, !PT ;  /* 0x0000ffff24247812 */ /* 0x000fe400078ec0ff */
[----:B------:R-:W-:Y:S02]  /*15790*/  LOP3.LUT R38, R38, 0xffff, RZ, 0xc0, !PT ;  /* 0x0000ffff26267812 */ /* 0x000fe400078ec0ff */
[----:B------:R-:W-:Y:S02]  /*157a0*/  SHF.R.U32.HI R7, RZ, 0x8, R50 ;  /* 0x00000008ff077819 */ /* 0x000fe40000011632 */
[----:B------:R-:W-:Y:S02]  /*157b0*/  F2FP.SATFINITE.E4M3.F32.PACK_AB_MERGE_C R52, R53, R52, RZ ;  /* 0x000000343534723e */ /* 0x000fe400048070ff */
[----:B------:R-:W-:Y:S02]  /*157c0*/  LOP3.LUT R7, R7, 0xffff, RZ, 0xc0, !PT ;  /* 0x0000ffff07077812 */ /* 0x000fe400078ec0ff */
[----:B------:R-:W-:-:S02]  /*157d0*/  SHF.R.U32.HI R4, RZ, 0x8, R21 ;  /* 0x00000008ff047819 */ /* 0x000fc40000011615 */
[----:B------:R-:W-:Y:S02]  /*157e0*/  PRMT R21, R7, 0x3340, R16 ;  /* 0x0000334007157816 */ /* 0x000fe40000000010 */
[----:B------:R-:W-:Y:S02]  /*157f0*/  SHF.R.U32.HI R7, RZ, 0x8, R66 ;  /* 0x00000008ff077819 */ /* 0x000fe40000011642 */
[----:B------:R-:W-:Y:S02]  /*15800*/  LOP3.LUT R4, R4, 0xffff, RZ, 0xc0, !PT ;  /* 0x0000ffff04047812 */ /* 0x000fe400078ec0ff */
[----:B------:R-:W-:Y:S02]  /*15810*/  LOP3.LUT R7, R7, 0xffff, RZ, 0xc0, !PT ;  /* 0x0000ffff07077812 */ /* 0x000fe400078ec0ff */
[----:B------:R-:W-:Y:S02]  /*15820*/  LOP3.LUT R52, R52, 0xffff, RZ, 0xc0, !PT ;  /* 0x0000ffff34347812 */ /* 0x000fe400078ec0ff */
[----:B------:R-:W-:-:S02]  /*15830*/  F2FP.SATFINITE.E4M3.F32.PACK_AB_MERGE_C R54, R55, R54, RZ ;  /* 0x000000363736723e */ /* 0x000fc400048070ff */
[----:B------:R-:W-:Y:S02]  /*15840*/  F2FP.SATFINITE.E4M3.F32.PACK_AB_MERGE_C R68, R69, R68, RZ ;  /* 0x000000444544723e */ /* 0x000fe400048070ff */
[----:B------:R-:W-:Y:S02]  /*15850*/  LOP3.LUT R54, R54, 0xffff, RZ, 0xc0, !PT ;  /* 0x0000ffff36367812 */ /* 0x000fe400078ec0ff */
[----:B------:R-:W-:Y:S02]  /*15860*/  F2FP.SATFINITE.E4M3.F32.PACK_AB_MERGE_C R70, R71, R70, RZ ;  /* 0x000000464746723e */ /* 0x000fe400048070ff */
[----:B------:R-:W-:Y:S02]  /*15870*/  PRMT R22, R23, 0x4210, R54 ;  /* 0x0000421017167816 */ /* 0x000fe40000000036 */
[----:B------:R-:W-:Y:S02]  /*15880*/  F2FP.SATFINITE.E4M3.F32.PACK_AB_MERGE_C R84, R85, R84, RZ ;  /* 0x000000545554723e */ /* 0x000fe400048070ff */
[----:B------:R-:W-:-:S02]  /*15890*/  F2FP.SATFINITE.E4M3.F32.PACK_AB_MERGE_C R86, R87, R86, RZ ;  /* 0x000000565756723e */ /* 0x000fc400048070ff */
[----:B--2---:R-:W-:-:S04]  /*158a0*/  LOP3.LUT R0, R119, 0x400, RZ, 0xc0, !PT ;  /* 0x0000040077007812 */ /* 0x004fc800078ec0ff */
[----:B---3--:R-:W-:Y:S01]  /*158b0*/  IADD3 R3, R0, UR7, R118 ;  /* 0x0000000700037c10 */ /* 0x008fe2000fffe076 */
[----:B------:R-:W-:-:S05]  /*158c0*/  IMAD.SHL.U32 R0, R10, 0x8, RZ ;  /* 0x000000080a007824 */ /* 0x000fca00078e00ff */
[----:B------:R-:W-:-:S05]  /*158d0*/  LOP3.LUT R0, R0, 0x380, RZ, 0xc0, !PT ;  /* 0x0000038000007812 */ /* 0x000fca00078ec0ff */
[----:B------:R-:W-:Y:S01]  /*158e0*/  IMAD.IADD R24, R0, 0x1, R3 ;  /* 0x0000000100187824 */ /* 0x000fe200078e0203 */
[----:B------:R-:W-:Y:S02]  /*158f0*/  PRMT R3, R66, 0x3340, R1 ;  /* 0x0000334042037816 */ /* 0x000fe40000000001 */
[----:B------:R-:W-:-:S04]  /*15900*/  PRMT R0, R58, 0x3340, R35 ;  /* 0x000033403a007816 */ /* 0x000fc80000000023 */
[----:B------:R-:W-:Y:S02]  /*15910*/  PRMT R29, R0, 0x5410, R3 ;  /* 0x00005410001d7816 */ /* 0x000fe40000000003 */
[----:B----4-:R-:W-:Y:S02]  /*15920*/  LOP3.LUT R0, R14, UR16, R6, 0xfe, !PT ;  /* 0x000000100e007c12 */ /* 0x010fe4000f8efe06 */
[----:B------:R-:W-:Y:S02]  /*15930*/  SHF.R.U32.HI R6, RZ, 0x8, R32 ;  /* 0x00000008ff067819 */ /* 0x000fe40000011620 */
[----:B------:R-:W-:Y:S02]  /*15940*/  SHF.R.U32.HI R3, RZ, 0x8, R26 ;  /* 0x00000008ff037819 */ /* 0x000fe4000001161a */
[----:B------:R-:W-:Y:S01]  /*15950*/  LOP3.LUT R6, R6, 0xffff, RZ, 0xc0, !PT ;  /* 0x0000ffff06067812 */ /* 0x000fe200078ec0ff */
[----:B------:R-:W0:Y:S01]  /*15960*/  S2R R118, SR_TID.X ;  /* 0x0000000000767919 */ /* 0x000e220000002100 */
[----:B------:R-:W-:-:S02]  /*15970*/  LOP3.LUT R2, R3, 0xffff, RZ, 0xc0, !PT ;  /* 0x0000ffff03027812 */ /* 0x000fc400078ec0ff */
[----:B------:R-:W-:Y:S02]  /*15980*/  PRMT R8, R6, 0x3340, R1 ;  /* 0x0000334006087816 */ /* 0x000fe40000000001 */
[----:B------:R-:W-:Y:S02]  /*15990*/  PRMT R10, R2, 0x3340, R5 ;  /* 0x00003340020a7816 */ /* 0x000fe40000000005 */
[----:B------:R-:W-:Y:S02]  /*159a0*/  PRMT R11, R11, 0x5410, R8 ;  /* 0x000054100b0b7816 */ /* 0x000fe40000000008 */
[----:B------:R-:W-:Y:S02]  /*159b0*/  PRMT R15, R10, 0x5410, R15 ;  /* 0x000054100a0f7816 */ /* 0x000fe4000000000f */
[--C-:B------:R-:W-:Y:S02]  /*159c0*/  PRMT R8, R9, 0x4210, R36.reuse ;  /* 0x0000421009087816 */ /* 0x100fe40000000024 */
[----:B------:R-:W-:-:S02]  /*159d0*/  PRMT R9, R11, 0x5210, R36 ;  /* 0x000052100b097816 */ /* 0x000fc40000000024 */
[--C-:B------:R-:W-:Y:S02]  /*159e0*/  PRMT R10, R13, 0x4210, R38.reuse ;  /* 0x000042100d0a7816 */ /* 0x100fe40000000026 */
[----:B------:R-:W-:Y:S01]  /*159f0*/  PRMT R11, R15, 0x5210, R38 ;  /* 0x000052100f0b7816 */ /* 0x000fe20000000026 */
[----:B------:R-:W-:Y:S01]  /*15a00*/  BAR.SYNC.DEFER_BLOCKING 0x0 ;  /* 0x0000000000007b1d */ /* 0x000fe20000010000 */
[----:B------:R-:W-:Y:S02]  /*15a10*/  SHF.R.U32.HI R2, RZ, 0x8, R40 ;  /* 0x00000008ff027819 */ /* 0x000fe40000011628 */
[----:B------:R-:W-:Y:S02]  /*15a20*/  SHF.R.U32.HI R3, RZ, 0x8, R42 ;  /* 0x00000008ff037819 */ /* 0x000fe4000001162a */
[----:B------:R-:W-:Y:S02]  /*15a30*/  SHF.R.U32.HI R5, RZ, 0x8, R27 ;  /* 0x00000008ff057819 */ /* 0x000fe4000001161b */
[----:B------:R-:W-:-:S02]  /*15a40*/  LOP3.LUT R19, R2, 0xffff, RZ, 0xc0, !PT ;  /* 0x0000ffff02137812 */ /* 0x000fc400078ec0ff */
[----:B------:R-:W-:Y:S02]  /*15a50*/  LOP3.LUT R5, R5, 0xffff, RZ, 0xc0, !PT ;  /* 0x0000ffff05057812 */ /* 0x000fe400078ec0ff */
[----:B------:R-:W-:Y:S02]  /*15a60*/  LOP3.LUT R2, R3, 0xffff, RZ, 0xc0, !PT ;  /* 0x0000ffff03027812 */ /* 0x000fe400078ec0ff */
[----:B------:R-:W-:Y:S02]  /*15a70*/  PRMT R19, R19, 0x3340, R4 ;  /* 0x0000334013137816 */ /* 0x000fe40000000004 */
[----:B------:R-:W-:Y:S01]  /*15a80*/  PRMT R14, R2, 0x3340, R5 ;  /* 0x00003340020e7816 */ /* 0x000fe20000000005 */
[----:B------:R-:W-:Y:S01]  /*15a90*/  STSM.16.M88.4 [R24], R8 ;  /* 0x0000000818007844 */ /* 0x000fe20000000200 */
[----:B------:R-:W-:Y:S02]  /*15aa0*/  SHF.R.U32.HI R2, RZ, 0x8, R56 ;  /* 0x00000008ff027819 */ /* 0x000fe40000011638 */
[----:B------:R-:W-:-:S02]  /*15ab0*/  SHF.R.U32.HI R4, RZ, 0x8, R31 ;  /* 0x00000008ff047819 */ /* 0x000fc4000001161f */
[----:B------:R-:W-:Y:S02]  /*15ac0*/  SHF.R.U32.HI R3, RZ, 0x8, R58 ;  /* 0x00000008ff037819 */ /* 0x000fe4000001163a */
[----:B------:R-:W-:Y:S02]  /*15ad0*/  SHF.R.U32.HI R5, RZ, 0x8, R35 ;  /* 0x00000008ff057819 */ /* 0x000fe40000011623 */
[----:B------:R-:W-:Y:S02]  /*15ae0*/  PRMT R31, R7, 0x3340, R20 ;  /* 0x00003340071f7816 */ /* 0x000fe40000000014 */
[----:B------:R-:W-:Y:S02]  /*15af0*/  SHF.R.U32.HI R7, RZ, 0x8, R82 ;  /* 0x00000008ff077819 */ /* 0x000fe40000011652 */
[----:B------:R-:W-:Y:S02]  /*15b00*/  SHF.R.U32.HI R6, RZ, 0x8, R48 ;  /* 0x00000008ff067819 */ /* 0x000fe40000011630 */
[----:B------:R-:W-:-:S02]  /*15b10*/  LOP3.LUT R4, R4, 0xffff, RZ, 0xc0, !PT ;  /* 0x0000ffff04047812 */ /* 0x000fc400078ec0ff */
[----:B------:R-:W-:Y:S02]  /*15b20*/  LOP3.LUT R27, R2, 0xffff, RZ, 0xc0, !PT ;  /* 0x0000ffff021b7812 */ /* 0x000fe400078ec0ff */
[----:B------:R-:W-:Y:S02]  /*15b30*/  LOP3.LUT R5, R5, 0xffff, RZ, 0xc0, !PT ;  /* 0x0000ffff05057812 */ /* 0x000fe400078ec0ff */
[----:B------:R-:W-:Y:S02]  /*15b40*/  LOP3.LUT R2, R3, 0xffff, RZ, 0xc0, !PT ;  /* 0x0000ffff03027812 */ /* 0x000fe400078ec0ff */
[----:B------:R-:W-:Y:S02]  /*15b50*/  LOP3.LUT R7, R7, 0xffff, RZ, 0xc0, !PT ;  /* 0x0000ffff07077812 */ /* 0x000fe400078ec0ff */
[----:B------:R-:W-:Y:S02]  /*15b60*/  LOP3.LUT R6, R6, 0xffff, RZ, 0xc0, !PT ;  /* 0x0000ffff06067812 */ /* 0x000fe400078ec0ff */
[----:B------:R-:W-:-:S02]  /*15b70*/  PRMT R27, R27, 0x3340, R4 ;  /* 0x000033401b1b7816 */ /* 0x000fc40000000004 */
[----:B0-----:R-:W-:Y:S02]  /*15b80*/  LOP3.LUT R118, R118, 0x7f, RZ, 0xc0, !PT ;  /* 0x0000007f76767812 */ /* 0x001fe400078ec0ff */
[----:B------:R-:W-:Y:S02]  /*15b90*/  PRMT R18, R2, 0x3340, R5 ;  /* 0x0000334002127816 */ /* 0x000fe40000000005 */
[----:B------:R-:W-:Y:S02]  /*15ba0*/  SHF.R.U32.HI R4, RZ, 0x8, R39 ;  /* 0x00000008ff047819 */ /* 0x000fe40000011627 */
[----:B------:R-:W-:Y:S02]  /*15bb0*/  SHF.R.U32.HI R2, RZ, 0x8, R72 ;  /* 0x00000008ff027819 */ /* 0x000fe40000011648 */
[----:B------:R-:W-:Y:S02]  /*15bc0*/  PRMT R39, R7, 0x3340, R20 ;  /* 0x0000334007277816 */ /* 0x000fe40000000014 */
[----:B------:R-:W-:-:S02]  /*15bd0*/  PRMT R12, R6, 0x3340, R1 ;  /* 0x00003340060c7816 */ /* 0x000fc40000000001 */
[----:B------:R-:W-:Y:S02]  /*15be0*/  SHF.R.U32.HI R3, RZ, 0x8, R74 ;  /* 0x00000008ff037819 */ /* 0x000fe4000001164a */
[----:B------:R-:W-:Y:S02]  /*15bf0*/  PRMT R20, R17, 0x4210, R52 ;  /* 0x0000421011147816 */ /* 0x000fe40000000034 */
[----:B------:R-:W-:Y:S01]  /*15c00*/  LEA R17, R118, UR7, 0x4 ;  /* 0x0000000776117c11 */ /* 0x000fe2000f8e20ff */
[----:B------:R-:W-:Y:S01]  /*15c10*/  BAR.SYNC.DEFER_BLOCKING 0x0 ;  /* 0x0000000000007b1d */ /* 0x000fe20000010000 */
[----:B------:R-:W-:Y:S02]  /*15c20*/  LOP3.LUT R35, R2, 0xffff, RZ, 0xc0, !PT ;  /* 0x0000ffff02237812 */ /* 0x000fe400078ec0ff */
[----:B------:R-:W-:Y:S02]  /*15c30*/  LOP3.LUT R2, R3, 0xffff, RZ, 0xc0, !PT ;  /* 0x0000ffff03027812 */ /* 0x000fe400078ec0ff */
[----:B------:R-:W-:-:S02]  /*15c40*/  PRMT R19, R19, 0x5410, R12 ;  /* 0x0000541013137816 */ /* 0x000fc4000000000c */
[----:B------:R-:W-:Y:S02]  /*15c50*/  PRMT R3, R14, 0x5410, R21 ;  /* 0x000054100e037816 */ /* 0x000fe40000000015 */
[----:B------:R-:W0:Y:S01]  /*15c60*/  LDS.128 R12, [R17] ;  /* 0x00000000110c7984 */ /* 0x000e220000000c00 */
[----:B------:R-:W-:Y:S02]  /*15c70*/  PRMT R21, R19, 0x5210, R52 ;  /* 0x0000521013157816 */ /* 0x000fe40000000034 */
[----:B------:R-:W-:Y:S01]  /*15c80*/  PRMT R23, R3, 0x5210, R54 ;  /* 0x0000521003177816 */ /* 0x000fe20000000036 */
[----:B------:R-:W-:Y:S01]  /*15c90*/  BAR.SYNC.DEFER_BLOCKING 0x0 ;  /* 0x0000000000007b1d */ /* 0x000fe20000010000 */
[----:B------:R-:W-:-:S04]  /*15ca0*/  SHF.R.U32.HI R6, RZ, 0x8, R64 ;  /* 0x00000008ff067819 */ /* 0x000fc80000011640 */
[----:B------:R-:W-:-:S03]  /*15cb0*/  LOP3.LUT R6, R6, 0xffff, RZ, 0xc0, !PT ;  /* 0x0000ffff06067812 */ /* 0x000fc600078ec0ff */
[----:B------:R-:W1:Y:S01]  /*15cc0*/  LDC R3, c[0x0][0x248] ;  /* 0x00009200ff037b82 */ /* 0x000e620000000800 */
[----:B------:R2:W-:Y:S07]  /*15cd0*/  STSM.16.M88.4 [R24], R20 ;  /* 0x0000001418007844 */ /* 0x0005ee0000000200 */
[----:B------:R-:W-:Y:S01]  /*15ce0*/  BAR.SYNC.DEFER_BLOCKING 0x0 ;  /* 0x0000000000007b1d */ /* 0x000fe20000010000 */
[----:B------:R-:W-:Y:S02]  /*15cf0*/  PRMT R16, R6, 0x3340, R1 ;  /* 0x0000334006107816 */ /* 0x000fe40000000001 */
[----:B------:R-:W-:-:S02]  /*15d00*/  SHF.R.U32.HI R6, RZ, 0x8, R80 ;  /* 0x00000008ff067819 */ /* 0x000fc40000011650 */
[----:B------:R-:W-:Y:S02]  /*15d10*/  SHF.R.U32.HI R5, RZ, 0x8, R41 ;  /* 0x00000008ff057819 */ /* 0x000fe40000011629 */
[----:B------:R-:W-:Y:S02]  /*15d20*/  LOP3.LUT R4, R4, 0xffff, RZ, 0xc0, !PT ;  /* 0x0000ffff04047812 */ /* 0x000fe400078ec0ff */
[----:B------:R-:W-:Y:S02]  /*15d30*/  LOP3.LUT R6, R6, 0xffff, RZ, 0xc0, !PT ;  /* 0x0000ffff06067812 */ /* 0x000fe400078ec0ff */
[----:B------:R-:W-:Y:S02]  /*15d40*/  LOP3.LUT R5, R5, 0xffff, RZ, 0xc0, !PT ;  /* 0x0000ffff05057812 */ /* 0x000fe400078ec0ff */
[----:B------:R-:W-:Y:S02]  /*15d50*/  PRMT R4, R35, 0x3340, R4 ;  /* 0x0000334023047816 */ /* 0x000fe40000000004 */
[----:B------:R-:W-:-:S02]  /*15d60*/  PRMT R35, R6, 0x3340, R1 ;  /* 0x0000334006237816 */ /* 0x000fc40000000001 */
[----:B------:R-:W-:Y:S01]  /*15d70*/  PRMT R2, R2, 0x3340, R5 ;  /* 0x0000334002027816 */ /* 0x000fe20000000005 */
[----:B------:R-:W3:Y:S01]  /*15d80*/  LDS.128 R8, [R17] ;  /* 0x0000000011087984 */ /* 0x000ee20000000c00 */
[----:B------:R-:W-:Y:S02]  /*15d90*/  PRMT R35, R4, 0x5410, R35 ;  /* 0x0000541004237816 */ /* 0x000fe40000000023 */
[----:B------:R-:W-:Y:S02]  /*15da0*/  ISETP.GE.AND P0, PT, R88, UR8, PT ;  /* 0x0000000858007c0c */ /* 0x000fe4000bf06270 */
[----:B------:R-:W-:Y:S02]  /*15db0*/  LOP3.LUT R4, R0, 0x2, RZ, 0xfc, !PT ;  /* 0x0000000200047812 */ /* 0x000fe400078efcff */
[----:B------:R-:W-:Y:S02]  /*15dc0*/  PRMT R39, R2, 0x5410, R39 ;  /* 0x0000541002277816 */ /* 0x000fe40000000027 */
[----:B------:R-:W-:-:S02]  /*15dd0*/  LOP3.LUT R2, R0, 0x4, RZ, 0xfc, !PT ;  /* 0x0000000400027812 */ /* 0x000fc400078efcff */
[----:B------:R-:W-:Y:S01]  /*15de0*/  ISETP.LT.AND P5, PT, R4, UR4, !P0 ;  /* 0x0000000404007c0c */ /* 0x000fe2000c7a1270 */
[----:B------:R-:W-:Y:S01]  /*15df0*/  ULDC UR4, c[0x0][0x22c] ;  /* 0x00008b0000047ab9 */ /* 0x000fe20000000800 */
[----:B------:R-:W-:Y:S02]  /*15e00*/  LOP3.LUT R4, R0, 0x6, RZ, 0xfc, !PT ;  /* 0x0000000600047812 */ /* 0x000fe400078efcff */
[----:B------:R-:W-:Y:S02]  /*15e10*/  PRMT R5, R27, 0x5410, R16 ;  /* 0x000054101b057816 */ /* 0x000fe40000000010 */
[----:B------:R-:W-:Y:S02]  /*15e20*/  PRMT R7, R18, 0x5410, R31 ;  /* 0x0000541012077816 */ /* 0x000fe4000000001f */
[----:B------:R-:W-:Y:S01]  /*15e30*/  ISETP.LT.AND P1, PT, R2, UR4, !P0 ;  /* 0x0000000402007c0c */ /* 0x000fe2000c721270 */
[----:B------:R-:W-:Y:S01]  /*15e40*/  ULDC UR4, c[0x0][0x22c] ;  /* 0x00008b0000047ab9 */ /* 0x000fe20000000800 */
[----:B------:R-:W-:-:S02]  /*15e50*/  LOP3.LUT R68, R68, 0xffff, RZ, 0xc0, !PT ;  /* 0x0000ffff44447812 */ /* 0x000fc400078ec0ff */
[----:B------:R-:W-:Y:S02]  /*15e60*/  LOP3.LUT R70, R70, 0xffff, RZ, 0xc0, !PT ;  /* 0x0000ffff46467812 */ /* 0x000fe400078ec0ff */
[----:B------:R-:W-:Y:S01]  /*15e70*/  ISETP.LT.AND P3, PT, R4, UR4, !P0 ;  /* 0x0000000404007c0c */ /* 0x000fe2000c761270 */
[----:B------:R-:W-:Y:S01]  /*15e80*/  ULDC UR4, c[0x0][0x244] ;  /* 0x0000910000047ab9 */ /* 0x000fe20000000800 */
[--C-:B------:R-:W-:Y:S02]  /*15e90*/  PRMT R4, R25, 0x4210, R68.reuse ;  /* 0x0000421019047816 */ /* 0x100fe40000000044 */
[----:B------:R-:W-:Y:S02]  /*15ea0*/  PRMT R5, R5, 0x5210, R68 ;  /* 0x0000521005057816 */ /* 0x000fe40000000044 */
[--C-:B------:R-:W-:Y:S02]  /*15eb0*/  PRMT R6, R29, 0x4210, R70.reuse ;  /* 0x000042101d067816 */ /* 0x100fe40000000046 */
[----:B------:R-:W-:Y:S01]  /*15ec0*/  PRMT R7, R7, 0x5210, R70 ;  /* 0x0000521007077816 */ /* 0x000fe20000000046 */
[----:B------:R-:W-:Y:S06]  /*15ed0*/  BAR.SYNC.DEFER_BLOCKING 0x0 ;  /* 0x0000000000007b1d */ /* 0x000fec0000010000 */
[----:B------:R-:W-:Y:S02]  /*15ee0*/  STSM.16.M88.4 [R24], R4 ;  /* 0x0000000418007844 */ /* 0x000fe40000000200 */
[----:B------:R-:W-:Y:S01]  /*15ef0*/  BAR.SYNC.DEFER_BLOCKING 0x0 ;  /* 0x0000000000007b1d */ /* 0x000fe20000010000 */
[----:B------:R-:W-:-:S02]  /*15f00*/  LOP3.LUT R84, R84, 0xffff, RZ, 0xc0, !PT ;  /* 0x0000ffff54547812 */ /* 0x000fc400078ec0ff */
[----:B------:R-:W-:Y:S02]  /*15f10*/  LOP3.LUT R86, R86, 0xffff, RZ, 0xc0, !PT ;  /* 0x0000ffff56567812 */ /* 0x000fe400078ec0ff */
[--C-:B------:R-:W-:Y:S01]  /*15f20*/  PRMT R32, R33, 0x4210, R84.reuse ;  /* 0x0000421021207816 */ /* 0x100fe20000000054 */
[----:B------:R-:W4:Y:S01]  /*15f30*/  LDS.128 R4, [R17] ;  /* 0x0000000011047984 */ /* 0x000f220000000c00 */
[----:B------:R-:W-:Y:S02]  /*15f40*/  PRMT R33, R35, 0x5210, R84 ;  /* 0x0000521023217816 */ /* 0x000fe40000000054 */
[--C-:B------:R-:W-:Y:S02]  /*15f50*/  PRMT R34, R37, 0x4210, R86.reuse ;  /* 0x0000421025227816 */ /* 0x100fe40000000056 */
[----:B------:R-:W-:Y:S01]  /*15f60*/  PRMT R35, R39, 0x5210, R86 ;  /* 0x0000521027237816 */ /* 0x000fe20000000056 */
[----:B------:R-:W-:Y:S01]  /*15f70*/  BAR.SYNC.DEFER_BLOCKING 0x0 ;  /* 0x0000000000007b1d */ /* 0x000fe20000010000 */
[----:B------:R-:W-:-:S04]  /*15f80*/  LOP3.LUT R2, R0, 0x8, RZ, 0xfc, !PT ;  /* 0x0000000800027812 */ /* 0x000fc800078efcff */
[----:B------:R-:W-:Y:S01]  /*15f90*/  ISETP.LT.AND P4, PT, R2, UR6, !P0 ;  /* 0x0000000602007c0c */ /* 0x000fe2000c781270 */
[----:B------:R-:W-:Y:S01]  /*15fa0*/  IMAD R2, R88, UR4, RZ ;  /* 0x0000000458027c24 */ /* 0x000fe2000f8e02ff */
[----:B------:R-:W-:Y:S01]  /*15fb0*/  ULDC.64 UR6, c[0x0][0x220] ;  /* 0x0000880000067ab9 */ /* 0x000fe20000000a00 */
[----:B-1----:R-:W-:Y:S01]  /*15fc0*/  IMAD R19, R0, R3, RZ ;  /* 0x0000000300137224 */ /* 0x002fe200078e02ff */
[----:B0-----:R-:W-:Y:S01]  /*15fd0*/  PRMT R31, R12, 0x7770, RZ ;  /* 0x000077700c1f7816 */ /* 0x001fe200000000ff */
[----:B------:R-:W-:Y:S01]  /*15fe0*/  ULDC UR4, c[0x0][0x22c] ;  /* 0x00008b0000047ab9 */ /* 0x000fe20000000800 */
[C---:B------:R-:W-:Y:S01]  /*15ff0*/  IADD3 R16, P2, R2.reuse, UR6, RZ ;  /* 0x0000000602107c10 */ /* 0x040fe2000ff5e0ff */
[----:B------:R-:W-:Y:S03]  /*16000*/  STSM.16.M88.4 [R24], R32 ;  /* 0x0000002018007844 */ /* 0x000fe60000000200 */
[----:B------:R-:W-:Y:S01]  /*16010*/  LEA.HI.X.SX32 R2, R2, UR7, 0x1, P2 ;  /* 0x0000000702027c11 */ /* 0x000fe200090f0eff */
[----:B--2---:R-:W-:Y:S01]  /*16020*/  IMAD R23, R3, 0x2, R19 ;  /* 0x0000000203177824 */ /* 0x004fe200078e0213 */
[----:B------:R-:W-:Y:S01]  /*16030*/  BAR.SYNC.DEFER_BLOCKING 0x0 ;  /* 0x0000000000007b1d */ /* 0x000fe20000010000 */
[----:B------:R-:W-:-:S02]  /*16040*/  ISETP.LT.AND P2, PT, R0, UR9, !P0 ;  /* 0x0000000900007c0c */ /* 0x000fc4000c741270 */
[----:B------:R-:W-:Y:S01]  /*16050*/  IADD3 R18, P6, R19, R16, RZ ;  /* 0x0000001013127210 */ /* 0x000fe20007fde0ff */
[----:B------:R-:W-:Y:S01]  /*16060*/  IMAD R25, R3, 0x2, R23 ;  /* 0x0000000203197824 */ /* 0x000fe200078e0217 */
[C---:B------:R-:W-:Y:S01]  /*16070*/  LOP3.LUT R22, R0.reuse, 0xa, RZ, 0xfc, !PT ;  /* 0x0000000a00167812 */ /* 0x040fe200078efcff */
[----:B------:R-:W-:Y:S01]  /*16080*/  ULDC UR6, c[0x0][0x22c] ;  /* 0x00008b0000067ab9 */ /* 0x000fe20000000800 */
[----:B------:R-:W-:Y:S02]  /*16090*/  LEA.HI.X.SX32 R19, R19, R2, 0x1, P6 ;  /* 0x0000000213137211 */ /* 0x000fe400030f0eff */
[----:B------:R-:W-:Y:S02]  /*160a0*/  IADD3 R20, P6, R23, R16, RZ ;  /* 0x0000001017147210 */ /* 0x000fe40007fde0ff */
[----:B------:R-:W-:Y:S02]  /*160b0*/  PRMT R29, R13, 0x7770, RZ ;  /* 0x000077700d1d7816 */ /* 0x000fe400000000ff */
[----:B------:R-:W-:Y:S01]  /*160c0*/  LEA.HI.X.SX32 R21, R23, R2, 0x1, P6 ;  /* 0x0000000217157211 */ /* 0x000fe200030f0eff */
[----:B------:R-:W-:Y:S01]  /*160d0*/  IMAD R27, R3, 0x2, R25 ;  /* 0x00000002031b7824 */ /* 0x000fe200078e0219 */
[----:B------:R-:W-:Y:S01]  /*160e0*/  LOP3.LUT R23, R0, 0xc, RZ, 0xfc, !PT ;  /* 0x0000000c00177812 */ /* 0x000fe200078efcff */
[----:B------:R0:W-:Y:S01]  /*160f0*/  @P2 STG.E.U8 desc[UR20][R18.64], R31 ;  /* 0x0000001f12002986 */ /* 0x0001e2000c101114 */
[----:B------:R-:W-:Y:S01]  /*16100*/  ISETP.LT.AND P2, PT, R22, UR4, !P0 ;  /* 0x0000000416007c0c */ /* 0x000fe2000c741270 */
[----:B------:R-:W-:Y:S01]  /*16110*/  ULDC UR4, c[0x0][0x22c] ;  /* 0x00008b0000047ab9 */ /* 0x000fe20000000800 */
[----:B------:R-:W-:Y:S01]  /*16120*/  IADD3 R22, P6, R25, R16, RZ ;  /* 0x0000001019167210 */ /* 0x000fe20007fde0ff */
[----:B------:R1:W-:Y:S01]  /*16130*/  @P5 STG.E.U8 desc[UR20][R20.64], R29 ;  /* 0x0000001d14005986 */ /* 0x0003e2000c101114 */
[----:B------:R-:W-:Y:S01]  /*16140*/  ISETP.LT.AND P5, PT, R23, UR4, !P0 ;  /* 0x0000000417007c0c */ /* 0x000fe2000c7a1270 */
[----:B------:R-:W-:Y:S01]  /*16150*/  ULDC UR4, c[0x0][0x22c] ;  /* 0x00008b0000047ab9 */ /* 0x000fe20000000800 */
[----:B------:R-:W-:-:S02]  /*16160*/  LEA.HI.X.SX32 R23, R25, R2, 0x1, P6 ;  /* 0x0000000219177211 */ /* 0x000fc400030f0eff */
[C---:B0-----:R-:W-:Y:S02]  /*16170*/  IADD3 R18, P6, R27.reuse, R16, RZ ;  /* 0x000000101b127210 */ /* 0x041fe40007fde0ff */
[----:B------:R-:W-:Y:S02]  /*16180*/  PRMT R31, R14, 0x7770, RZ ;  /* 0x000077700e1f7816 */ /* 0x000fe400000000ff */
[----:B------:R-:W-:Y:S01]  /*16190*/  LEA.HI.X.SX32 R19, R27, R2, 0x1, P6 ;  /* 0x000000021b137211 */ /* 0x000fe200030f0eff */
[----:B------:R-:W-:Y:S01]  /*161a0*/  IMAD R27, R3, 0x2, R27 ;  /* 0x00000002031b7824 */ /* 0x000fe200078e021b */
[C---:B------:R-:W-:Y:S02]  /*161b0*/  LOP3.LUT R24, R0.reuse, 0xe, RZ, 0xfc, !PT ;  /* 0x0000000e00187812 */ /* 0x040fe400078efcff */
[----:B-1----:R-:W-:Y:S01]  /*161c0*/  PRMT R29, R15, 0x7770, RZ ;  /* 0x000077700f1d7816 */ /* 0x002fe200000000ff */
[----:B------:R0:W-:Y:S01]  /*161d0*/  @P1 STG.E.U8 desc[UR20][R22.64], R31 ;  /* 0x0000001f16001986 */ /* 0x0001e2000c101114 */
[----:B------:R-:W-:Y:S01]  /*161e0*/  LOP3.LUT R21, R0, 0x10, RZ, 0xfc, !PT ;  /* 0x0000001000157812 */ /* 0x000fe200078efcff */
[----:B------:R-:W-:Y:S01]  /*161f0*/  IMAD R25, R3, 0x2, R27 ;  /* 0x0000000203197824 */ /* 0x000fe200078e021b */
        /* <DEDUP_REMOVED lines=75> */
[----:B------:R-:W-:Y:S01]  /*166b0*/  LOP3.LUT R12, R0, 0x22, RZ, 0xfc, !PT ;  /* 0x00000022000c7812 */ /* 0x000fe200078efcff */
[----:B------:R0:W-:Y:S01]  /*166c0*/  @P1 STG.E.U8 desc[UR20][R18.64], R31 ;  /* 0x0000001f12001986 */ /* 0x0001e2000c101114 */
[----:B-1----:R-:W-:Y:S01]  /*166d0*/  PRMT R29, R13, 0x7773, RZ ;  /* 0x000077730d1d7816 */ /* 0x002fe200000000ff */
[----:B------:R-:W-:Y:S01]  /*166e0*/  IMAD R23, R3, 0x2, R25 ;  /* 0x0000000203177824 */ /* 0x000fe200078e0219 */
[----:B------:R-:W-:Y:S01]  /*166f0*/  ISETP.LT.AND P1, PT, R12, UR4, !P0 ;  /* 0x000000040c007c0c */ /* 0x000fe2000c721270 */
[----:B------:R-:W-:Y:S01]  /*16700*/  ULDC UR4, c[0x0][0x22c] ;  /* 0x00008b0000047ab9 */ /* 0x000fe20000000800 */
[----:B------:R-:W-:-:S02]  /*16710*/  LOP3.LUT R13, R0, 0x24, RZ, 0xfc, !PT ;  /* 0x00000024000d7812 */ /* 0x000fc400078efcff */
[----:B------:R-:W-:Y:S01]  /*16720*/  IADD3 R12, P6, R25, R16, RZ ;  /* 0x00000010190c7210 */ /* 0x000fe20007fde0ff */
[----:B------:R1:W-:Y:S01]  /*16730*/  @P3 STG.E.U8 desc[UR20][R20.64], R29 ;  /* 0x0000001d14003986 */ /* 0x0003e2000c101114 */
[----:B------:R-:W-:Y:S01]  /*16740*/  ISETP.LT.AND P3, PT, R13, UR4, !P0 ;  /* 0x000000040d007c0c */ /* 0x000fe2000c761270 */
[----:B------:R-:W-:Y:S01]  /*16750*/  ULDC UR4, c[0x0][0x22c] ;  /* 0x00008b0000047ab9 */ /* 0x000fe20000000800 */
[----:B------:R-:W-:Y:S02]  /*16760*/  PRMT R27, R14, 0x7773, RZ ;  /* 0x000077730e1b7816 */ /* 0x000fe400000000ff */
[----:B------:R-:W-:Y:S02]  /*16770*/  LEA.HI.X.SX32 R13, R25, R2, 0x1, P6 ;  /* 0x00000002190d7211 */ /* 0x000fe400030f0eff */
[----:B------:R-:W-:Y:S02]  /*16780*/  IADD3 R14, P6, R23, R16, RZ ;  /* 0x00000010170e7210 */ /* 0x000fe40007fde0ff */
[----:B------:R-:W-:-:S02]  /*16790*/  PRMT R25, R15, 0x7773, RZ ;  /* 0x000077730f197816 */ /* 0x000fc400000000ff */
[----:B------:R-:W-:Y:S01]  /*167a0*/  LEA.HI.X.SX32 R15, R23, R2, 0x1, P6 ;  /* 0x00000002170f7211 */ /* 0x000fe200030f0eff */
[C---:B------:R-:W-:Y:S01]  /*167b0*/  IMAD R23, R3.reuse, 0x2, R23 ;  /* 0x0000000203177824 */ /* 0x040fe200078e0217 */
[C---:B0-----:R-:W-:Y:S01]  /*167c0*/  LOP3.LUT R18, R0.reuse, 0x26, RZ, 0xfc, !PT ;  /* 0x0000002600127812 */ /* 0x041fe200078efcff */
[----:B------:R0:W-:Y:S01]  /*167d0*/  @P4 STG.E.U8 desc[UR20][R12.64], R27 ;  /* 0x0000001b0c004986 */ /* 0x0001e2000c101114 */
[----:B------:R-:W-:Y:S01]  /*167e0*/  LOP3.LUT R19, R0, 0x28, RZ, 0xfc, !PT ;  /* 0x0000002800137812 */ /* 0x000fe200078efcff */
[----:B-1----:R-:W-:Y:S01]  /*167f0*/  IMAD R21, R3, 0x2, R23 ;  /* 0x0000000203157824 */ /* 0x002fe200078e0217 */
        /* <DEDUP_REMOVED lines=8> */
[----:B---3--:R-:W-:Y:S02]  /*16880*/  PRMT R27, R8, 0x7770, RZ ;  /* 0x00007770081b7816 */ /* 0x008fe400000000ff */
        /* <DEDUP_REMOVED lines=99> */
[----:B------:R-:W-:Y:S01]  /*16ec0*/  @P3 STG.E.U8 desc[UR20][R18.64], R27 ;  /* 0x0000001b12003986 */ /* 0x000fe2000c101114 */
        /* <DEDUP_REMOVED lines=27> */
[----:B----4-:R-:W-:Y:S02]  /*17080*/  PRMT R23, R4, 0x7770, RZ ;  /* 0x0000777004177816 */ /* 0x010fe400000000ff */
        /* <DEDUP_REMOVED lines=66> */
[----:B-1----:R-:W-:Y:S02]  /*174b0*/  PRMT R21, R5, 0x7772, RZ ;  /* 0x0000777205157816 */ /* 0x002fe400000000ff */
[C---:B------:R-:W-:Y:S01]  /*174c0*/  LOP3.LUT R14, R0.reuse, 0x5a, RZ, 0xfc, !PT ;  /* 0x0000005a000e7812 */ /* 0x040fe200078efcff */
[----:B------:R-:W-:Y:S01]  /*174d0*/  @P2 STG.E.U8 desc[UR20][R10.64], R23 ;  /* 0x000000170a002986 */ /* 0x000fe2000c101114 */
[----:B------:R-:W-:-:S02]  /*174e0*/  LOP3.LUT R8, R0, 0x5c, RZ, 0xfc, !PT ;  /* 0x0000005c00087812 */ /* 0x000fc400078efcff */
[----:B------:R-:W-:Y:S01]  /*174f0*/  ISETP.LT.AND P2, PT, R14, UR4, !P0 ;  /* 0x000000040e007c0c */ /* 0x000fe2000c741270 */
[----:B------:R0:W-:Y:S01]  /*17500*/  @P5 STG.E.U8 desc[UR20][R12.64], R21 ;  /* 0x000000150c005986 */ /* 0x0001e2000c101114 */
[----:B------:R-:W-:Y:S01]  /*17510*/  IADD3 R14, P5, R19, R16, RZ ;  /* 0x00000010130e7210 */ /* 0x000fe20007fbe0ff */
[----:B------:R-:W-:Y:S01]  /*17520*/  IMAD R9, R3, 0x2, R19 ;  /* 0x0000000203097824 */ /* 0x000fe200078e0213 */
[----:B------:R-:W-:Y:S01]  /*17530*/  ULDC UR4, c[0x0][0x22c] ;  /* 0x00008b0000047ab9 */ /* 0x000fe20000000800 */
[----:B------:R-:W-:Y:S02]  /*17540*/  PRMT R25, R6, 0x7772, RZ ;  /* 0x0000777206197816 */ /* 0x000fe400000000ff */
[----:B------:R-:W-:Y:S01]  /*17550*/  ISETP.LT.AND P6, PT, R8, UR4, !P0 ;  /* 0x0000000408007c0c */ /* 0x000fe2000c7c1270 */
[----:B------:R-:W-:Y:S01]  /*17560*/  ULDC UR4, c[0x0][0x22c] ;  /* 0x00008b0000047ab9 */ /* 0x000fe20000000800 */
[----:B------:R-:W-:Y:S02]  /*17570*/  LEA.HI.X.SX32 R15, R19, R2, 0x1, P5 ;  /* 0x00000002130f7211 */ /* 0x000fe400028f0eff */
[----:B------:R-:W-:-:S02]  /*17580*/  LOP3.LUT R8, R0, 0x5e, RZ, 0xfc, !PT ;  /* 0x0000005e00087812 */ /* 0x000fc400078efcff */
[----:B------:R-:W-:Y:S01]  /*17590*/  IADD3 R18, P5, R9, R16, RZ ;  /* 0x0000001009127210 */ /* 0x000fe20007fbe0ff */
[----:B------:R1:W-:Y:S01]  /*175a0*/  @P1 STG.E.U8 desc[UR20][R14.64], R25 ;  /* 0x000000190e001986 */ /* 0x0003e2000c101114 */
[----:B------:R-:W-:Y:S01]  /*175b0*/  ISETP.LT.AND P1, PT, R8, UR4, !P0 ;  /* 0x0000000408007c0c */ /* 0x000fe2000c721270 */
[----:B0-----:R-:W-:Y:S01]  /*175c0*/  IMAD R21, R3, 0x2, R9 ;  /* 0x0000000203157824 */ /* 0x001fe200078e0209 */
[----:B------:R-:W-:Y:S01]  /*175d0*/  LEA.HI.X.SX32 R19, R9, R2, 0x1, P5 ;  /* 0x0000000209137211 */ /* 0x000fe200028f0eff */
[----:B------:R-:W-:Y:S01]  /*175e0*/  ULDC UR4, c[0x0][0x22c] ;  /* 0x00008b0000047ab9 */ /* 0x000fe20000000800 */
[----:B------:R-:W0:Y:S01]  /*175f0*/  LDS.128 R8, [R17] ;  /* 0x0000000011087984 */ /* 0x000e220000000c00 */
[----:B------:R-:W-:Y:S01]  /*17600*/  PRMT R27, R7, 0x7772, RZ ;  /* 0x00007772071b7816 */ /* 0x000fe200000000ff */
[----:B------:R-:W-:Y:S01]  /*17610*/  IMAD R23, R3, 0x2, R21 ;  /* 0x0000000203177824 */ /* 0x000fe200078e0215 */
[----:B------:R-:W-:-:S03]  /*17620*/  LOP3.LUT R13, R0, 0x60, RZ, 0xfc, !PT ;  /* 0x00000060000d7812 */ /* 0x000fc600078efcff */
[----:B------:R2:W-:Y:S01]  /*17630*/  @P3 STG.E.U8 desc[UR20][R18.64], R27 ;  /* 0x0000001b12003986 */ /* 0x0005e2000c101114 */
[----:B------:R-:W-:Y:S02]  /*17640*/  IADD3 R12, P3, R21, R16, RZ ;  /* 0x00000010150c7210 */ /* 0x000fe40007f7e0ff */
[----:B------:R-:W-:Y:S01]  /*17650*/  ISETP.LT.AND P5, PT, R13, UR4, !P0 ;  /* 0x000000040d007c0c */ /* 0x000fe2000c7a1270 */
[----:B------:R-:W-:Y:S01]  /*17660*/  ULDC UR4, c[0x0][0x22c] ;  /* 0x00008b0000047ab9 */ /* 0x000fe20000000800 */
[----:B------:R-:W-:Y:S02]  /*17670*/  LEA.HI.X.SX32 R13, R21, R2, 0x1, P3 ;  /* 0x00000002150d7211 */ /* 0x000fe400018f0eff */
[----:B-1----:R-:W-:Y:S02]  /*17680*/  PRMT R25, R4, 0x7773, RZ ;  /* 0x0000777304197816 */ /* 0x002fe400000000ff */
[----:B------:R-:W-:Y:S02]  /*17690*/  IADD3 R14, P3, R23, R16, RZ ;  /* 0x00000010170e7210 */ /* 0x000fe40007f7e0ff */
[----:B------:R-:W-:Y:S01]  /*176a0*/  LOP3.LUT R4, R0, 0x62, RZ, 0xfc, !PT ;  /* 0x0000006200047812 */ /* 0x000fe200078efcff */
[----:B--2---:R-:W-:Y:S01]  /*176b0*/  IMAD R19, R3, 0x2, R23 ;  /* 0x0000000203137824 */ /* 0x004fe200078e0217 */
[----:B------:R-:W-:Y:S01]  /*176c0*/  LEA.HI.X.SX32 R15, R23, R2, 0x1, P3 ;  /* 0x00000002170f7211 */ /* 0x000fe200018f0eff */
[----:B------:R1:W-:Y:S01]  /*176d0*/  @P4 STG.E.U8 desc[UR20][R12.64], R25 ;  /* 0x000000190c004986 */ /* 0x0003e2000c101114 */
[----:B------:R-:W-:Y:S01]  /*176e0*/  PRMT R21, R5, 0x7773, RZ ;  /* 0x0000777305157816 */ /* 0x000fe200000000ff */
        /* <DEDUP_REMOVED lines=8> */
[----:B------:R-:W-:Y:S02]  /*17770*/  LEA.HI.X.SX32 R5, R19, R2, 0x1, P3 ;  /* 0x0000000213057211 */ /* 0x000fe400018f0eff */
[----:B------:R-:W-:Y:S02]  /*17780*/  PRMT R23, R6, 0x7773, RZ ;  /* 0x0000777306177816 */ /* 0x000fe400000000ff */
[----:B-1----:R-:W-:Y:S01]  /*17790*/  IADD3 R12, P3, R17, R16, RZ ;  /* 0x00000010110c7210 */ /* 0x002fe20007f7e0ff */
[----:B------:R-:W-:Y:S01]  /*177a0*/  IMAD R19, R3, 0x2, R17 ;  /* 0x0000000203137824 */ /* 0x000fe200078e0211 */
[----:B------:R-:W-:Y:S01]  /*177b0*/  LOP3.LUT R6, R0, 0x66, RZ, 0xfc, !PT ;  /* 0x0000006600067812 */ /* 0x000fe200078efcff */
[----:B------:R0:W-:Y:S01]  /*177c0*/  @P6 STG.E.U8 desc[UR20][R4.64], R23 ;  /* 0x0000001704006986 */ /* 0x0001e2000c101114 */
[----:B------:R-:W-:-:S02]  /*177d0*/  LEA.HI.X.SX32 R13, R17, R2, 0x1, P3 ;  /* 0x00000002110d7211 */ /* 0x000fc400018f0eff */
[----:B--2---:R-:W-:Y:S02]  /*177e0*/  PRMT R21, R7, 0x7773, RZ ;  /* 0x0000777307157816 */ /* 0x004fe400000000ff */
[----:B------:R-:W-:Y:S01]  /*177f0*/  ISETP.LT.AND P6, PT, R6, UR4, !P0 ;  /* 0x0000000406007c0c */ /* 0x000fe2000c7c1270 */
[----:B------:R-:W-:Y:S01]  /*17800*/  ULDC UR4, c[0x0][0x22c] ;  /* 0x00008b0000047ab9 */ /* 0x000fe20000000800 */
[----:B------:R-:W-:Y:S02]  /*17810*/  LOP3.LUT R7, R0, 0x68, RZ, 0xfc, !PT ;  /* 0x0000006800077812 */ /* 0x000fe400078efcff */
[----:B------:R-:W-:Y:S01]  /*17820*/  IADD3 R6, P3, R19, R16, RZ ;  /* 0x0000001013067210 */ /* 0x000fe20007f7e0ff */
[----:B------:R1:W-:Y:S01]  /*17830*/  @P1 STG.E.U8 desc[UR20][R12.64], R21 ;  /* 0x000000150c001986 */ /* 0x0003e2000c101114 */
[----:B------:R-:W-:Y:S01]  /*17840*/  IMAD R15, R3, 0x2, R19 ;  /* 0x00000002030f7824 */ /* 0x000fe200078e0213 */
[----:B------:R-:W-:Y:S01]  /*17850*/  ISETP.LT.AND P1, PT, R7, UR4, !P0 ;  /* 0x0000000407007c0c */ /* 0x000fe2000c721270 */
[----:B------:R-:W-:Y:S01]  /*17860*/  ULDC UR4, c[0x0][0x22c] ;  /* 0x00008b0000047ab9 */ /* 0x000fe20000000800 */
[----:B------:R-:W-:-:S02]  /*17870*/  LEA.HI.X.SX32 R7, R19, R2, 0x1, P3 ;  /* 0x0000000213077211 */ /* 0x000fc400018f0eff */
[----:B0-----:R-:W-:Y:S02]  /*17880*/  PRMT R23, R8, 0x7770, RZ ;  /* 0x0000777008177816 */ /* 0x001fe400000000ff */
[----:B------:R-:W-:Y:S02]  /*17890*/  LOP3.LUT R5, R0, 0x6a, RZ, 0xfc, !PT ;  /* 0x0000006a00057812 */ /* 0x000fe400078efcff */
[----:B------:R-:W-:Y:S01]  /*178a0*/  IADD3 R4, P3, R15, R16, RZ ;  /* 0x000000100f047210 */ /* 0x000fe20007f7e0ff */
[----:B------:R0:W-:Y:S01]  /*178b0*/  @P5 STG.E.U8 desc[UR20][R6.64], R23 ;  /* 0x0000001706005986 */ /* 0x0001e2000c101114 */
[----:B------:R-:W-:Y:S01]  /*178c0*/  IMAD R17, R3, 0x2, R15 ;  /* 0x0000000203117824 */ /* 0x000fe200078e020f */
[----:B------:R-:W-:Y:S01]  /*178d0*/  ISETP.LT.AND P5, PT, R5, UR4, !P0 ;  /* 0x0000000405007c0c */ /* 0x000fe2000c7a1270 */
[----:B------:R-:W-:Y:S01]  /*178e0*/  ULDC UR4, c[0x0][0x22c] ;  /* 0x00008b0000047ab9 */ /* 0x000fe20000000800 */
[----:B------:R-:W-:Y:S02]  /*178f0*/  LEA.HI.X.SX32 R5, R15, R2, 0x1, P3 ;  /* 0x000000020f057211 */ /* 0x000fe400018f0eff */
[----:B------:R-:W-:-:S02]  /*17900*/  PRMT R19, R9, 0x7770, RZ ;  /* 0x0000777009137816 */ /* 0x000fc400000000ff */
[----:B-1----:R-:W-:Y:S02]  /*17910*/  LOP3.LUT R13, R0, 0x6c, RZ, 0xfc, !PT ;  /* 0x0000006c000d7812 */ /* 0x002fe400078efcff */
[----:B------:R-:W-:Y:S01]  /*17920*/  IADD3 R12, P3, R17, R16, RZ ;  /* 0x00000010110c7210 */ /* 0x000fe20007f7e0ff */
[----:B------:R1:W-:Y:S01]  /*17930*/  @P4 STG.E.U8 desc[UR20][R4.64], R19 ;  /* 0x0000001304004986 */ /* 0x0003e2000c101114 */
[----:B------:R-:W-:Y:S01]  /*17940*/  IMAD R15, R3, 0x2, R17 ;  /* 0x00000002030f7824 */ /* 0x000fe200078e0211 */
[----:B------:R-:W-:Y:S01]  /*17950*/  ISETP.LT.AND P4, PT, R13, UR4, !P0 ;  /* 0x000000040d007c0c */ /* 0x000fe2000c781270 */
[----:B------:R-:W-:Y:S01]  /*17960*/  ULDC UR4, c[0x0][0x22c] ;  /* 0x00008b0000047ab9 */ /* 0x000fe20000000800 */
[----:B------:R-:W-:Y:S02]  /*17970*/  LEA.HI.X.SX32 R13, R17, R2, 0x1, P3 ;  /* 0x00000002110d7211 */ /* 0x000fe400018f0eff */
[----:B------:R-:W-:Y:S02]  /*17980*/  PRMT R21, R10, 0x7770, RZ ;  /* 0x000077700a157816 */ /* 0x000fe400000000ff */
[----:B0-----:R-:W-:-:S02]  /*17990*/  LOP3.LUT R7, R0, 0x6e, RZ, 0xfc, !PT ;  /* 0x0000006e00077812 */ /* 0x001fc400078efcff */
[----:B------:R-:W-:Y:S01]  /*179a0*/  IADD3 R6, P3, R15, R16, RZ ;  /* 0x000000100f067210 */ /* 0x000fe20007f7e0ff */
[----:B------:R0:W-:Y:S01]  /*179b0*/  @P2 STG.E.U8 desc[UR20][R12.64], R21 ;  /* 0x000000150c002986 */ /* 0x0001e2000c101114 */
[----:B------:R-:W-:Y:S01]  /*179c0*/  IMAD R17, R3, 0x2, R15 ;  /* 0x0000000203117824 */ /* 0x000fe200078e020f */
[----:B------:R-:W-:Y:S01]  /*179d0*/  ISETP.LT.AND P2, PT, R7, UR4, !P0 ;  /* 0x0000000407007c0c */ /* 0x000fe2000c741270 */
[----:B------:R-:W-:Y:S01]  /*179e0*/  ULDC UR4, c[0x0][0x22c] ;  /* 0x00008b0000047ab9 */ /* 0x000fe20000000800 */
[----:B------:R-:W-:Y:S02]  /*179f0*/  LEA.HI.X.SX32 R7, R15, R2, 0x1, P3 ;  /* 0x000000020f077211 */ /* 0x000fe400018f0eff */
[----:B-1----:R-:W-:Y:S02]  /*17a00*/  PRMT R19, R11, 0x7770, RZ ;  /* 0x000077700b137816 */ /* 0x002fe400000000ff */
        /* <DEDUP_REMOVED lines=15> */
[----:B-1----:R-:W-:-:S02]  /*17b00*/  PRMT R19, R9, 0x7771, RZ ;  /* 0x0000777109137816 */ /* 0x002fc400000000ff */
[----:B------:R-:W-:Y:S02]  /*17b10*/  LOP3.LUT R7, R0, 0x74, RZ, 0xfc, !PT ;  /* 0x0000007400077812 */ /* 0x000fe400078efcff */
[----:B------:R-:W-:Y:S01]  /*17b20*/  IADD3 R6, P3, R17, R16, RZ ;  /* 0x0000001011067210 */ /* 0x000fe20007f7e0ff */
[----:B------:R1:W-:Y:S01]  /*17b30*/  @P5 STG.E.U8 desc[UR20][R12.64], R19 ;  /* 0x000000130c005986 */ /* 0x0003e2000c101114 */
[----:B------:R-:W-:Y:S01]  /*17b40*/  IMAD R15, R3, 0x2, R17 ;  /* 0x00000002030f7824 */ /* 0x000fe200078e0211 */
[----:B------:R-:W-:Y:S01]  /*17b50*/  ISETP.LT.AND P5, PT, R7, UR4, !P0 ;  /* 0x0000000407007c0c */ /* 0x000fe2000c7a1270 */
[----:B------:R-:W-:Y:S01]  /*17b60*/  ULDC UR4, c[0x0][0x22c] ;  /* 0x00008b0000047ab9 */ /* 0x000fe20000000800 */
[----:B------:R-:W-:Y:S02]  /*17b70*/  LEA.HI.X.SX32 R7, R17, R2, 0x1, P3 ;  /* 0x0000000211077211 */ /* 0x000fe400018f0eff */
[----:B0-----:R-:W-:Y:S02]  /*17b80*/  PRMT R21, R10, 0x7771, RZ ;  /* 0x000077710a157816 */ /* 0x001fe400000000ff */
[----:B------:R-:W-:-:S02]  /*17b90*/  LOP3.LUT R5, R0, 0x76, RZ, 0xfc, !PT ;  /* 0x0000007600057812 */ /* 0x000fc400078efcff */
[----:B------:R-:W-:Y:S01]  /*17ba0*/  IADD3 R4, P3, R15, R16, RZ ;  /* 0x000000100f047210 */ /* 0x000fe20007f7e0ff */
[----:B------:R0:W-:Y:S01]  /*17bb0*/  @P4 STG.E.U8 desc[UR20][R6.64], R21 ;  /* 0x0000001506004986 */ /* 0x0001e2000c101114 */
[----:B------:R-:W-:Y:S01]  /*17bc0*/  ISETP.LT.AND P4, PT, R5, UR4, !P0 ;  /* 0x0000000405007c0c */ /* 0x000fe2000c781270 */
[----:B------:R-:W-:Y:S01]  /*17bd0*/  ULDC UR4, c[0x0][0x22c] ;  /* 0x00008b0000047ab9 */ /* 0x000fe20000000800 */
[----:B------:R-:W-:Y:S01]  /*17be0*/  LEA.HI.X.SX32 R5, R15, R2, 0x1, P3 ;  /* 0x000000020f057211 */ /* 0x000fe200018f0eff */
[----:B------:R-:W-:Y:S01]  /*17bf0*/  IMAD R15, R3, 0x2, R15 ;  /* 0x00000002030f7824 */ /* 0x000fe200078e020f */
[----:B-1----:R-:W-:-:S03]  /*17c00*/  PRMT R19, R11, 0x7771, RZ ;  /* 0x000077710b137816 */ /* 0x002fc600000000ff */
[----:B------:R-:W-:Y:S02]  /*17c10*/  IMAD R17, R3, 0x2, R15 ;  /* 0x0000000203117824 */ /* 0x000fe400078e020f */
[----:B------:R1:W-:Y:S01]  /*17c20*/  @P2 STG.E.U8 desc[UR20][R4.64], R19 ;  /* 0x0000001304002986 */ /* 0x0003e2000c101114 */
[----:B------:R-:W-:-:S04]  /*17c30*/  IADD3 R12, P2, R15, R16, RZ ;  /* 0x000000100f0c7210 */ /* 0x000fc80007f5e0ff */
[----:B------:R-:W-:Y:S01]  /*17c40*/  LEA.HI.X.SX32 R13, R15, R2, 0x1, P2 ;  /* 0x000000020f0d7211 */ /* 0x000fe200010f0eff */
[----:B------:R-:W-:Y:S01]  /*17c50*/  IMAD R15, R3, 0x2, R17 ;  /* 0x00000002030f7824 */ /* 0x000fe200078e0211 */
[----:B0-----:R-:W-:Y:S02]  /*17c60*/  IADD3 R6, P2, R17, R16, RZ ;  /* 0x0000001011067210 */ /* 0x001fe40007f5e0ff */
[----:B------:R-:W-:Y:S02]  /*17c70*/  PRMT R25, R8, 0x7772, RZ ;  /* 0x0000777208197816 */ /* 0x000fe400000000ff */
[----:B------:R-:W-:Y:S01]  /*17c80*/  PRMT R27, R9, 0x7772, RZ ;  /* 0x00007772091b7816 */ /* 0x000fe200000000ff */
[----:B-1----:R-:W-:Y:S01]  /*17c90*/  IMAD R19, R3, 0x2, R15 ;  /* 0x0000000203137824 */ /* 0x002fe200078e020f */
[----:B------:R-:W-:Y:S02]  /*17ca0*/  LEA.HI.X.SX32 R7, R17, R2, 0x1, P2 ;  /* 0x0000000211077211 */ /* 0x000fe400010f0eff */
[----:B------:R-:W-:Y:S01]  /*17cb0*/  LOP3.LUT R14, R0, 0x78, RZ, 0xfc, !PT ;  /* 0x00000078000e7812 */ /* 0x000fe200078efcff */
[C---:B------:R-:W-:Y:S01]  /*17cc0*/  IMAD R21, R3.reuse, 0x2, R19 ;  /* 0x0000000203157824 */ /* 0x040fe200078e0213 */
[----:B------:R0:W-:Y:S02]  /*17cd0*/  @P6 STG.E.U8 desc[UR20][R12.64], R25 ;  /* 0x000000190c006986 */ /* 0x0001e4000c101114 */
[----:B------:R-:W-:Y:S01]  /*17ce0*/  ISETP.LT.AND P3, PT, R14, UR4, !P0 ;  /* 0x000000040e007c0c */ /* 0x000fe2000c761270 */
[----:B------:R-:W-:Y:S01]  /*17cf0*/  IMAD R23, R3, 0x2, R21 ;  /* 0x0000000203177824 */ /* 0x000fe200078e0215 */
[----:B------:R1:W-:Y:S01]  /*17d00*/  @P1 STG.E.U8 desc[UR20][R6.64], R27 ;  /* 0x0000001b06001986 */ /* 0x0003e2000c101114 */
[----:B------:R-:W-:Y:S01]  /*17d10*/  LOP3.LUT R14, R0, 0x7a, RZ, 0xfc, !PT ;  /* 0x0000007a000e7812 */ /* 0x000fe200078efcff */
[----:B------:R-:W-:Y:S01]  /*17d20*/  ULDC UR4, c[0x0][0x22c] ;  /* 0x00008b0000047ab9 */ /* 0x000fe20000000800 */
[----:B------:R-:W-:-:S02]  /*17d30*/  IADD3 R4, P1, R15, R16, RZ ;  /* 0x000000100f047210 */ /* 0x000fc40007f3e0ff */
[----:B------:R-:W-:Y:S01]  /*17d40*/  ISETP.LT.AND P2, PT, R14, UR4, !P0 ;  /* 0x000000040e007c0c */ /* 0x000fe2000c741270 */
[----:B------:R-:W-:Y:S01]  /*17d50*/  ULDC UR4, c[0x0][0x22c] ;  /* 0x00008b0000047ab9 */ /* 0x000fe20000000800 */
[----:B------:R-:W-:Y:S01]  /*17d60*/  LEA.HI.X.SX32 R5, R15, R2, 0x1, P1 ;  /* 0x000000020f057211 */ /* 0x000fe200008f0eff */
[----:B0-----:R-:W-:Y:S01]  /*17d70*/  IMAD R25, R3, 0x2, R23 ;  /* 0x0000000203197824 */ /* 0x001fe200078e0217 */
[-C--:B------:R-:W-:Y:S02]  /*17d80*/  IADD3 R14, P1, R19, R16.reuse, RZ ;  /* 0x00000010130e7210 */ /* 0x080fe40007f3e0ff */
[----:B------:R-:W-:Y:S02]  /*17d90*/  IADD3 R12, P6, R21, R16, RZ ;  /* 0x00000010150c7210 */ /* 0x000fe40007fde0ff */
[----:B------:R-:W-:Y:S02]  /*17da0*/  LEA.HI.X.SX32 R15, R19, R2, 0x1, P1 ;  /* 0x00000002130f7211 */ /* 0x000fe400008f0eff */
[----:B------:R-:W-:-:S02]  /*17db0*/  IADD3 R18, P1, R25, R16, RZ ;  /* 0x0000001019127210 */ /* 0x000fc40007f3e0ff */
[C---:B------:R-:W-:Y:S01]  /*17dc0*/  LOP3.LUT R17, R0.reuse, 0x7c, RZ, 0xfc, !PT ;  /* 0x0000007c00117812 */ /* 0x040fe200078efcff */
[----:B------:R-:W-:Y:S01]  /*17dd0*/  IMAD R3, R3, 0x2, R25 ;  /* 0x0000000203037824 */ /* 0x000fe200078e0219 */
[----:B------:R-:W-:Y:S02]  /*17de0*/  LEA.HI.X.SX32 R13, R21, R2, 0x1, P6 ;  /* 0x00000002150d7211 */ /* 0x000fe400030f0eff */
[----:B------:R-:W-:Y:S02]  /*17df0*/  LOP3.LUT R0, R0, 0x7e, RZ, 0xfc, !PT ;  /* 0x0000007e00007812 */ /* 0x000fe400078efcff */
[----:B-1----:R-:W-:Y:S02]  /*17e00*/  IADD3 R6, P6, R23, R16, RZ ;  /* 0x0000001017067210 */ /* 0x002fe40007fde0ff */
[----:B------:R-:W-:Y:S02]  /*17e10*/  LEA.HI.X.SX32 R19, R25, R2, 0x1, P1 ;  /* 0x0000000219137211 */ /* 0x000fe400008f0eff */
[----:B------:R-:W-:-:S02]  /*17e20*/  ISETP.LT.AND P1, PT, R17, UR4, !P0 ;  /* 0x0000000411007c0c */ /* 0x000fc4000c721270 */
[----:B------:R-:W-:Y:S02]  /*17e30*/  ISETP.LT.AND P0, PT, R0, UR6, !P0 ;  /* 0x0000000600007c0c */ /* 0x000fe4000c701270 */
[----:B------:R-:W-:Y:S02]  /*17e40*/  LEA.HI.X.SX32 R7, R23, R2, 0x1, P6 ;  /* 0x0000000217077211 */ /* 0x000fe400030f0eff */
[----:B------:R-:W-:Y:S02]  /*17e50*/  IADD3 R16, P6, R3, R16, RZ ;  /* 0x0000001003107210 */ /* 0x000fe40007fde0ff */
[----:B------:R-:W-:Y:S02]  /*17e60*/  PRMT R25, R10, 0x7772, RZ ;  /* 0x000077720a197816 */ /* 0x000fe400000000ff */
[----:B------:R-:W-:Y:S02]  /*17e70*/  PRMT R23, R11, 0x7772, RZ ;  /* 0x000077720b177816 */ /* 0x000fe400000000ff */
[----:B------:R-:W-:-:S02]  /*17e80*/  PRMT R21, R8, 0x7773, RZ ;  /* 0x0000777308157816 */ /* 0x000fc400000000ff */
[----:B------:R-:W-:Y:S02]  /*17e90*/  LEA.HI.X.SX32 R17, R3, R2, 0x1, P6 ;  /* 0x0000000203117211 */ /* 0x000fe400030f0eff */
[----:B------:R-:W-:Y:S01]  /*17ea0*/  PRMT R9, R9, 0x7773, RZ ;  /* 0x0000777309097816 */ /* 0x000fe200000000ff */
[----:B------:R0:W-:Y:S01]  /*17eb0*/  @P5 STG.E.U8 desc[UR20][R4.64], R25 ;  /* 0x0000001904005986 */ /* 0x0001e2000c101114 */
[----:B------:R-:W-:-:S03]  /*17ec0*/  PRMT R3, R10, 0x7773, RZ ;  /* 0x000077730a037816 */ /* 0x000fc600000000ff */
[----:B------:R0:W-:Y:S04]  /*17ed0*/  @P4 STG.E.U8 desc[UR20][R14.64], R23 ;  /* 0x000000170e004986 */ /* 0x0001e8000c101114 */
[----:B------:R0:W-:Y:S04]  /*17ee0*/  @P3 STG.E.U8 desc[UR20][R12.64], R21 ;  /* 0x000000150c003986 */ /* 0x0001e8000c101114 */
[----:B------:R0:W-:Y:S01]  /*17ef0*/  @P2 STG.E.U8 desc[UR20][R6.64], R9 ;  /* 0x0000000906002986 */ /* 0x0001e2000c101114 */
[----:B------:R-:W-:-:S03]  /*17f00*/  PRMT R11, R11, 0x7773, RZ ;  /* 0x000077730b0b7816 */ /* 0x000fc600000000ff */
[----:B------:R0:W-:Y:S01]  /*17f10*/  @P1 STG.E.U8 desc[UR20][R18.64], R3 ;  /* 0x0000000312001986 */ /* 0x0001e2000c101114 */
[----:B------:R-:W-:Y:S05]  /*17f20*/  @!P0 EXIT ;  /* 0x000000000000894d */ /* 0x000fea0003800000 */
[----:B------:R-:W-:Y:S01]  /*17f30*/  STG.E.U8 desc[UR20][R16.64], R11 ;  /* 0x0000000b10007986 */ /* 0x000fe2000c101114 */
[----:B------:R-:W-:Y:S05]  /*17f40*/  EXIT ;  /* 0x000000000000794d */ /* 0x000fea0003800000 */
.L_x_3:
[----:B------:R-:W-:-:S00]  /*17f50*/  BRA `(.L_x_3) ;  /* 0xfffffffc00fc7947 */ /* 0x000fc0000383ffff */
[----:B------:R-:W-:-:S00]  /*17f60*/  NOP ;  /* 0x0000000000007918 */ /* 0x000fc00000000000 */
        /* <DEDUP_REMOVED lines=9> */
.L_x_4:


//--------------------- .nv.shared.matmul_kernel  --------------------------
	.section	.nv.shared.matmul_kernel,"aw",@nobits
	.sectionflags	@""
	.align	16
	.zero		1024


//--------------------- .nv.shared.reserved.0     --------------------------
	.section	.nv.shared.reserved.0,"aw",@nobits
	.weak		__nv_reservedSMEM_offset_0_alias
	.size		__nv_reservedSMEM_offset_0_alias, 0, 0
	.other		__nv_reservedSMEM_offset_0_alias,@"STO_CUDA_RESERVED_SHARED STV_DEFAULT"
__nv_reservedSMEM_offset_0_alias:
	.zero		0


//--------------------- .nv.constant0.matmul_kernel --------------------------
	.section	.nv.constant0.matmul_kernel,"a",@progbits
	.sectionflags	@""
	.align	4
.nv.constant0.matmul_kernel:
	.zero		608


//--------------------- SYMBOLS --------------------------

	.type		.nv.reservedSmem.offset0,@object
	.size		.nv.reservedSmem.offset0,0x4
